// auto-generated by cutlass_sweep.epilogue — config: {"arch": "sm_90", "cluster_m": 2, "cluster_n": 1, "dtype": "e4m3", "fusion": "silu", "tile_k": 64, "tile_m": 256, "tile_n": 256}
#include "cutlass/cutlass.h"
#include "cutlass/gemm/collective/collective_builder.hpp"
#include "cutlass/gemm/device/gemm_universal_adapter.h"
#include "cutlass/gemm/kernel/gemm_universal.hpp"
#include "cutlass/epilogue/collective/collective_builder.hpp"
#include "cutlass/epilogue/fusion/operations.hpp"
#include "cutlass/epilogue/thread/activation.h"

using Elem = cutlass::float_e4m3_t;
using Acc  = float;
using TileShape    = cute::Shape<cute::_256, cute::_256, cute::_64>;
using ClusterShape = cute::Shape<cute::_2, cute::_1, cute::_1>;
using FusionOp     = cutlass::epilogue::fusion::LinCombEltAct<cutlass::epilogue::thread::SiLu, Elem, Acc>;

using CollectiveEpilogue = typename cutlass::epilogue::collective::CollectiveBuilder<
    cutlass::arch::Sm90, cutlass::arch::OpClassTensorOp,
    TileShape, ClusterShape,
    cutlass::epilogue::collective::EpilogueTileAuto,
    Acc, Acc,
    Elem, cutlass::layout::RowMajor, 128 / cutlass::sizeof_bits<Elem>::value,
    Elem, cutlass::layout::RowMajor, 128 / cutlass::sizeof_bits<Elem>::value,
    cutlass::epilogue::TmaWarpSpecializedCooperative,
    FusionOp
  >::CollectiveOp;

using CollectiveMainloop = typename cutlass::gemm::collective::CollectiveBuilder<
    cutlass::arch::Sm90, cutlass::arch::OpClassTensorOp,
    Elem, cutlass::layout::RowMajor, 128 / cutlass::sizeof_bits<Elem>::value,
    Elem, cutlass::layout::ColumnMajor, 128 / cutlass::sizeof_bits<Elem>::value,
    Acc,
    TileShape, ClusterShape,
    cutlass::gemm::collective::StageCountAutoCarveout<
        static_cast<int>(sizeof(typename CollectiveEpilogue::SharedStorage))>,
    cutlass::gemm::KernelTmaWarpSpecializedCooperative
  >::CollectiveOp;

using GemmKernel = cutlass::gemm::kernel::GemmUniversal<
    cute::Shape<int,int,int,int>, CollectiveMainloop, CollectiveEpilogue>;
using Gemm = cutlass::gemm::device::GemmUniversalAdapter<GemmKernel>;

auto* _anchor = &cutlass::device_kernel<GemmKernel>;


// ===== COMPILED SASS (sm_90a) =====

	.target	sm_90a

	.elftype	@"ET_EXEC"


//--------------------- .note.nv.tkinfo           --------------------------
	.section	.note.nv.tkinfo,"",@"SHT_NOTE"
	.sectionflags	@"SHF_NOTE_NV_TKINFO"
	.tkinfo
        /*0018*/ 	.word	0x00000002
        /*0030*/ 	.string	""
        /*0030*/ 	.string	"ptxas"
        /*0030*/ 	.string	"Cuda compilation tools, release 13.0, V13.0.88"
        /*0030*/ 	.string	"Build cuda_13.0.r13.0/compiler.36424714_0"
        /*0030*/ 	.string	"-arch sm_90a -m 64 "



//--------------------- .note.nv.cuinfo           --------------------------
	.section	.note.nv.cuinfo,"",@"SHT_NOTE"
	.sectionflags	@"SHF_NOTE_NV_CUINFO"
        /*0018*/ 	.short	0x0002
        /*001a*/ 	.short	0x005a
        /*001c*/ 	.short	0x0082
	.zero		2


//--------------------- .nv.info                  --------------------------
	.section	.nv.info,"",@"SHT_CUDA_INFO"
	.align	4


	//----- nvinfo : EIATTR_REGCOUNT
	.align		4
        /*0000*/ 	.byte	0x04, 0x2f
        /*0002*/ 	.short	(.L_16 - .L_15)
	.align		4
.L_15:
        /*0004*/ 	.word	index@(_ZN7cutlass13device_kernelINS_4gemm6kernel13GemmUniversalIN4cute5tupleIJiiiiEEENS1_10collective13CollectiveMmaINS1_37MainloopSm90TmaGmmaWarpSpecializedFP8ILi6ENS5_IJNS4_1CILi2EEENSA_ILi1EEESC_EEENS1_35KernelTmaWarpSpecializedCooperativeEEENS5_IJNSA_ILi256EEESG_NSA_ILi64EEEEEENS_12float_e4m3_tENS5_IJlSC_lEEESJ_SK_NS4_8TiledMMAINS4_8MMA_AtomIJNS4_4SM904GMMA31MMA_64x256x32_F32E4M3E4M3_SS_TNILNSO_7ScaleInE1ELSQ_1EEEEEENS4_6LayoutISD_NS5_IJSC_NSA_ILi0EEESU_EEEEENS5_IJNS4_10UnderscoreESX_SX_EEEEENS4_13SM90_TMA_LOADENS4_14ComposedLayoutINS4_7SwizzleILi2ELi4ELi3EEENS4_18smem_ptr_flag_bitsILi8EEENST_INS5_IJNSA_ILi8EEESH_EEENS5_IJSH_SC_EEEEEEEvNS4_8identityENS4_23SM90_TMA_LOAD_MULTICASTES1A_vS1B_EENS_8epilogue10collective18CollectiveEpilogueINS1E_22Sm90TmaWarpSpecializedILi4ELi2ELi16ELb0ELb0EEEJSI_NS5_IJNSA_ILi128EEENSA_ILi32EEEEEESJ_SK_SJ_SK_NS1E_6fusion15FusionCallbacksIS1I_NS1M_13LinCombEltActINS1E_6thread4SiLuESJ_fSJ_fLNS_15FloatRoundStyleE2EEESI_S1L_JEEES10_NS11_INS12_ILi1ELi4ELi3EEES15_NST_INS5_IJS16_S1K_EEENS5_IJS1K_SC_EEEEEEENS4_39AutoVectorizingCopyWithAssumedAlignmentILi128EEENS4_14SM90_TMA_STOREES1Y_S20_NS4_9Copy_AtomIJNS4_17SM90_U32x4_STSM_NENS_6half_tEEEEvEEEvvEEEEvNT_6ParamsE)
        /*0008*/ 	.word	0x000000a8


	//----- nvinfo : EIATTR_FRAME_SIZE
	.align		4
.L_16:
        /*000c*/ 	.byte	0x04, 0x11
        /*000e*/ 	.short	(.L_18 - .L_17)
	.align		4
.L_17:
        /*0010*/ 	.word	index@($__internal_0_$__cuda_sm20_rcp_rn_f32_slowpath)
        /*0014*/ 	.word	0x000008c0


	//----- nvinfo : EIATTR_FRAME_SIZE
	.align		4
.L_18:
        /*0018*/ 	.byte	0x04, 0x11
        /*001a*/ 	.short	(.L_20 - .L_19)
	.align		4
.L_19:
        /*001c*/ 	.word	index@(_ZN7cutlass13device_kernelINS_4gemm6kernel13GemmUniversalIN4cute5tupleIJiiiiEEENS1_10collective13CollectiveMmaINS1_37MainloopSm90TmaGmmaWarpSpecializedFP8ILi6ENS5_IJNS4_1CILi2EEENSA_ILi1EEESC_EEENS1_35KernelTmaWarpSpecializedCooperativeEEENS5_IJNSA_ILi256EEESG_NSA_ILi64EEEEEENS_12float_e4m3_tENS5_IJlSC_lEEESJ_SK_NS4_8TiledMMAINS4_8MMA_AtomIJNS4_4SM904GMMA31MMA_64x256x32_F32E4M3E4M3_SS_TNILNSO_7ScaleInE1ELSQ_1EEEEEENS4_6LayoutISD_NS5_IJSC_NSA_ILi0EEESU_EEEEENS5_IJNS4_10UnderscoreESX_SX_EEEEENS4_13SM90_TMA_LOADENS4_14ComposedLayoutINS4_7SwizzleILi2ELi4ELi3EEENS4_18smem_ptr_flag_bitsILi8EEENST_INS5_IJNSA_ILi8EEESH_EEENS5_IJSH_SC_EEEEEEEvNS4_8identityENS4_23SM90_TMA_LOAD_MULTICASTES1A_vS1B_EENS_8epilogue10collective18CollectiveEpilogueINS1E_22Sm90TmaWarpSpecializedILi4ELi2ELi16ELb0ELb0EEEJSI_NS5_IJNSA_ILi128EEENSA_ILi32EEEEEESJ_SK_SJ_SK_NS1E_6fusion15FusionCallbacksIS1I_NS1M_13LinCombEltActINS1E_6thread4SiLuESJ_fSJ_fLNS_15FloatRoundStyleE2EEESI_S1L_JEEES10_NS11_INS12_ILi1ELi4ELi3EEES15_NST_INS5_IJS16_S1K_EEENS5_IJS1K_SC_EEEEEEENS4_39AutoVectorizingCopyWithAssumedAlignmentILi128EEENS4_14SM90_TMA_STOREES1Y_S20_NS4_9Copy_AtomIJNS4_17SM90_U32x4_STSM_NENS_6half_tEEEEvEEEvvEEEEvNT_6ParamsE)
        /*0020*/ 	.word	0x000008c0


	//----- nvinfo : EIATTR_MIN_STACK_SIZE
	.align		4
.L_20:
        /*0024*/ 	.byte	0x04, 0x12
        /*0026*/ 	.short	(.L_22 - .L_21)
	.align		4
.L_21:
        /*0028*/ 	.word	index@(_ZN7cutlass13device_kernelINS_4gemm6kernel13GemmUniversalIN4cute5tupleIJiiiiEEENS1_10collective13CollectiveMmaINS1_37MainloopSm90TmaGmmaWarpSpecializedFP8ILi6ENS5_IJNS4_1CILi2EEENSA_ILi1EEESC_EEENS1_35KernelTmaWarpSpecializedCooperativeEEENS5_IJNSA_ILi256EEESG_NSA_ILi64EEEEEENS_12float_e4m3_tENS5_IJlSC_lEEESJ_SK_NS4_8TiledMMAINS4_8MMA_AtomIJNS4_4SM904GMMA31MMA_64x256x32_F32E4M3E4M3_SS_TNILNSO_7ScaleInE1ELSQ_1EEEEEENS4_6LayoutISD_NS5_IJSC_NSA_ILi0EEESU_EEEEENS5_IJNS4_10UnderscoreESX_SX_EEEEENS4_13SM90_TMA_LOADENS4_14ComposedLayoutINS4_7SwizzleILi2ELi4ELi3EEENS4_18smem_ptr_flag_bitsILi8EEENST_INS5_IJNSA_ILi8EEESH_EEENS5_IJSH_SC_EEEEEEEvNS4_8identityENS4_23SM90_TMA_LOAD_MULTICASTES1A_vS1B_EENS_8epilogue10collective18CollectiveEpilogueINS1E_22Sm90TmaWarpSpecializedILi4ELi2ELi16ELb0ELb0EEEJSI_NS5_IJNSA_ILi128EEENSA_ILi32EEEEEESJ_SK_SJ_SK_NS1E_6fusion15FusionCallbacksIS1I_NS1M_13LinCombEltActINS1E_6thread4SiLuESJ_fSJ_fLNS_15FloatRoundStyleE2EEESI_S1L_JEEES10_NS11_INS12_ILi1ELi4ELi3EEES15_NST_INS5_IJS16_S1K_EEENS5_IJS1K_SC_EEEEEEENS4_39AutoVectorizingCopyWithAssumedAlignmentILi128EEENS4_14SM90_TMA_STOREES1Y_S20_NS4_9Copy_AtomIJNS4_17SM90_U32x4_STSM_NENS_6half_tEEEEvEEEvvEEEEvNT_6ParamsE)
        /*002c*/ 	.word	0x000008c0
.L_22:


//--------------------- .nv.compat                --------------------------
	.section	.nv.compat,"",@"SHT_CUDA_COMPAT_INFO"
	.align	4
        /*0000*/ 	.byte	0x02, 0x09, 0x01, 0x00, 0x02, 0x02, 0x04, 0x00, 0x02, 0x05, 0x05, 0x00, 0x03, 0x07, 0x01, 0x01
        /*0010*/ 	.byte	0x02, 0x03, 0x01, 0x00, 0x02, 0x06, 0x01, 0x00, 0x04, 0x0b, 0x08, 0x00, 0x00, 0x00, 0x00, 0x00
        /*0020*/ 	.byte	0x00, 0x00, 0x00, 0x00


//--------------------- .nv.info._ZN7cutlass13device_kernelINS_4gemm6kernel13GemmUniversalIN4cute5tupleIJiiiiEEENS1_10collective13CollectiveMmaINS1_37MainloopSm90TmaGmmaWarpSpecializedFP8ILi6ENS5_IJNS4_1CILi2EEENSA_ILi1EEESC_EEENS1_35KernelTmaWarpSpecializedCooperativeEEENS5_IJNSA_ILi256EEESG_NSA_ILi64EEEEEENS_12float_e4m3_tENS5_IJlSC_lEEESJ_SK_NS4_8TiledMMAINS4_8MMA_AtomIJNS4_4SM904GMMA31MMA_64x256x32_F32E4M3E4M3_SS_TNILNSO_7ScaleInE1ELSQ_1EEEEEENS4_6LayoutISD_NS5_IJSC_NSA_ILi0EEESU_EEEEENS5_IJNS4_10UnderscoreESX_SX_EEEEENS4_13SM90_TMA_LOADENS4_14ComposedLayoutINS4_7SwizzleILi2ELi4ELi3EEENS4_18smem_ptr_flag_bitsILi8EEENST_INS5_IJNSA_ILi8EEESH_EEENS5_IJSH_SC_EEEEEEEvNS4_8identityENS4_23SM90_TMA_LOAD_MULTICASTES1A_vS1B_EENS_8epilogue10collective18CollectiveEpilogueINS1E_22Sm90TmaWarpSpecializedILi4ELi2ELi16ELb0ELb0EEEJSI_NS5_IJNSA_ILi128EEENSA_ILi32EEEEEESJ_SK_SJ_SK_NS1E_6fusion15FusionCallbacksIS1I_NS1M_13LinCombEltActINS1E_6thread4SiLuESJ_fSJ_fLNS_15FloatRoundStyleE2EEESI_S1L_JEEES10_NS11_INS12_ILi1ELi4ELi3EEES15_NST_INS5_IJS16_S1K_EEENS5_IJS1K_SC_EEEEEEENS4_39AutoVectorizingCopyWithAssumedAlignmentILi128EEENS4_14SM90_TMA_STOREES1Y_S20_NS4_9Copy_AtomIJNS4_17SM90_U32x4_STSM_NENS_6half_tEEEEvEEEvvEEEEvNT_6ParamsE --------------------------
	.section	.nv.info._ZN7cutlass13device_kernelINS_4gemm6kernel13GemmUniversalIN4cute5tupleIJiiiiEEENS1_10collective13CollectiveMmaINS1_37MainloopSm90TmaGmmaWarpSpecializedFP8ILi6ENS5_IJNS4_1CILi2EEENSA_ILi1EEESC_EEENS1_35KernelTmaWarpSpecializedCooperativeEEENS5_IJNSA_ILi256EEESG_NSA_ILi64EEEEEENS_12float_e4m3_tENS5_IJlSC_lEEESJ_SK_NS4_8TiledMMAINS4_8MMA_AtomIJNS4_4SM904GMMA31MMA_64x256x32_F32E4M3E4M3_SS_TNILNSO_7ScaleInE1ELSQ_1EEEEEENS4_6LayoutISD_NS5_IJSC_NSA_ILi0EEESU_EEEEENS5_IJNS4_10UnderscoreESX_SX_EEEEENS4_13SM90_TMA_LOADENS4_14ComposedLayoutINS4_7SwizzleILi2ELi4ELi3EEENS4_18smem_ptr_flag_bitsILi8EEENST_INS5_IJNSA_ILi8EEESH_EEENS5_IJSH_SC_EEEEEEEvNS4_8identityENS4_23SM90_TMA_LOAD_MULTICASTES1A_vS1B_EENS_8epilogue10collective18CollectiveEpilogueINS1E_22Sm90TmaWarpSpecializedILi4ELi2ELi16ELb0ELb0EEEJSI_NS5_IJNSA_ILi128EEENSA_ILi32EEEEEESJ_SK_SJ_SK_NS1E_6fusion15FusionCallbacksIS1I_NS1M_13LinCombEltActINS1E_6thread4SiLuESJ_fSJ_fLNS_15FloatRoundStyleE2EEESI_S1L_JEEES10_NS11_INS12_ILi1ELi4ELi3EEES15_NST_INS5_IJS16_S1K_EEENS5_IJS1K_SC_EEEEEEENS4_39AutoVectorizingCopyWithAssumedAlignmentILi128EEENS4_14SM90_TMA_STOREES1Y_S20_NS4_9Copy_AtomIJNS4_17SM90_U32x4_STSM_NENS_6half_tEEEEvEEEvvEEEEvNT_6ParamsE,"",@"SHT_CUDA_INFO"
	.sectionflags	@""
	.align	4


	//----- nvinfo : EIATTR_CUDA_API_VERSION
	.align		4
        /*0000*/ 	.byte	0x04, 0x37
        /*0002*/ 	.short	(.L_24 - .L_23)
.L_23:
        /*0004*/ 	.word	0x00000082


	//----- nvinfo : EIATTR_KPARAM_INFO
	.align		4
.L_24:
        /*0008*/ 	.byte	0x04, 0x17
        /*000a*/ 	.short	(.L_26 - .L_25)
.L_25:
        /*000c*/ 	.word	0x00000000
        /*0010*/ 	.short	0x0000
        /*0012*/ 	.short	0x0070
        /*0014*/ 	.byte	0x00, 0xf0, 0x01, 0x1c


	//----- nvinfo : EIATTR_SPARSE_MMA_MASK
	.align		4
.L_26:
        /*0018*/ 	.byte	0x03, 0x50
        /*001a*/ 	.short	0x0000


	//----- nvinfo : EIATTR_MAXREG_COUNT
	.align		4
        /*001c*/ 	.byte	0x03, 0x1b
        /*001e*/ 	.short	0x00a8


	//----- nvinfo : EIATTR_NUM_BARRIERS
	.align		4
        /*0020*/ 	.byte	0x02, 0x4c
        /*0022*/ 	.byte	0x02
	.zero		1


	//----- nvinfo : EIATTR_EXTERNS
	.align		4
        /*0024*/ 	.byte	0x04, 0x0f
        /*0026*/ 	.short	(.L_28 - .L_27)


	//   ....[0]....
	.align		4
.L_27:
        /*0028*/ 	.word	index@(__assertfail)


	//----- nvinfo : EIATTR_ANNOTATIONS
	.align		4
.L_28:
        /*002c*/ 	.byte	0x04, 0x55
        /*002e*/ 	.short	(.L_30 - .L_29)


	//   ....[0]....
.L_29:
        /*0030*/ 	.word	0x00000001
        /*0034*/ 	.byte	0x00, 0x0c, 0x00, 0x00, 0x01, 0x00, 0x00, 0x00, 0x00, 0x0d, 0x00, 0x00, 0x01, 0x00, 0x00, 0x00
        /* <DEDUP_REMOVED lines=1540> */
        /*6084*/ 	.byte	0xf0, 0x79, 0x03, 0x00


	//----- nvinfo : EIATTR_MERCURY_ISA_VERSION
	.align		4
.L_30:
        /*6088*/ 	.byte	0x03, 0x5f
        /*608a*/ 	.short	0x0101


	//----- nvinfo : EIATTR_INT_WARP_WIDE_INSTR_OFFSETS
	.align		4
        /*608c*/ 	.byte	0x04, 0x31
        /*608e*/ 	.short	(.L_32 - .L_31)


	//   ....[0]....
.L_31:
        /*6090*/ 	.word	0x00000a70


	//   ....[1]....
        /*6094*/ 	.word	0x00000a80


	//   ....[2]....
        /*6098*/ 	.word	0x00000be0


	//   ....[3]....
        /*609c*/ 	.word	0x0000d7f0


	//----- nvinfo : EIATTR_COOP_GROUP_MASK_REGIDS
	.align		4
.L_32:
        /*60a0*/ 	.byte	0x04, 0x29
        /*60a2*/ 	.short	(.L_34 - .L_33)


	//   ....[0]....
.L_33:
        /*60a4*/ 	.word	0xffffffff


	//   ....[1]....
        /*60a8*/ 	.word	0xffffffff


	//   ....[2]....
        /*60ac*/ 	.word	0xffffffff


	//   ....[3]....
        /*60b0*/ 	.word	0xffffffff


	//   ....[4]....
        /*60b4*/ 	.word	0xffffffff


	//   ....[5]....
        /*60b8*/ 	.word	0xffffffff


	//   ....[6]....
        /*60bc*/ 	.word	0xffffffff


	//----- nvinfo : EIATTR_COOP_GROUP_INSTR_OFFSETS
	.align		4
.L_34:
        /*60c0*/ 	.byte	0x04, 0x28
        /*60c2*/ 	.short	(.L_36 - .L_35)


	//   ....[0]....
.L_35:
        /*60c4*/ 	.word	0x00000060


	//   ....[1]....
        /*60c8*/ 	.word	0x00000090


	//   ....[2]....
        /*60cc*/ 	.word	0x000004e0


	//   ....[3]....
        /*60d0*/ 	.word	0x00000710


	//   ....[4]....
        /*60d4*/ 	.word	0x000008c0


	//   ....[5]....
        /*60d8*/ 	.word	0x00000d90


	//   ....[6]....
        /*60dc*/ 	.word	0x00003030


	//----- nvinfo : EIATTR_REG_RECONFIG
	.align		4
.L_36:
        /*60e0*/ 	.byte	0x01, 0x54
	.zero		2


	//----- nvinfo : EIATTR_SYSCALL_OFFSETS
	.align		4
        /*60e4*/ 	.byte	0x04, 0x46
        /*60e6*/ 	.short	(.L_38 - .L_37)


	//   ....[0]....
.L_37:
        /*60e8*/ 	.word	0x00011720


	//   ....[1]....
        /*60ec*/ 	.word	0x00011860


	//----- nvinfo : EIATTR_MBARRIER_INSTR_OFFSETS
	.align		4
.L_38:
        /*60f0*/ 	.byte	0x04, 0x39
        /*60f2*/ 	.short	(.L_40 - .L_39)


	//   ....[0]....
.L_39:
        /*60f4*/ 	.word	0x00000640
        /*60f8*/ 	.word	0x000000ff
        /*60fc*/ 	.word	0x00000000
        /*6100*/ 	.short	0x0100
        /*6102*/ 	.byte	0x08
	.zero		1


	//   ....[1]....
        /*6104*/ 	.word	0x00000650
        /*6108*/ 	.word	0x000000ff
        /*610c*/ 	.word	0x00000030
        /*6110*/ 	.short	0x0100
        /*6112*/ 	.byte	0x08
	.zero		1


	//   ....[2]....
        /*6114*/ 	.word	0x00000660
        /*6118*/ 	.word	0x000000ff
        /*611c*/ 	.word	0x00000008
        /*6120*/ 	.short	0x0100
        /*6122*/ 	.byte	0x08
	.zero		1


	//   ....[3]....
        /*6124*/ 	.word	0x00000670
        /*6128*/ 	.word	0x000000ff
        /*612c*/ 	.word	0x00000038
        /*6130*/ 	.short	0x0100
        /*6132*/ 	.byte	0x08
	.zero		1


	//   ....[4]....
        /*6134*/ 	.word	0x00000680
        /*6138*/ 	.word	0x000000ff
        /*613c*/ 	.word	0x00000010
        /*6140*/ 	.short	0x0100
        /*6142*/ 	.byte	0x08
	.zero		1


	//   ....[5]....
        /*6144*/ 	.word	0x00000690
        /*6148*/ 	.word	0x000000ff
        /*614c*/ 	.word	0x00000040
        /*6150*/ 	.short	0x0100
        /*6152*/ 	.byte	0x08
	.zero		1


	//   ....[6]....
        /*6154*/ 	.word	0x000006a0
        /*6158*/ 	.word	0x000000ff
        /*615c*/ 	.word	0x00000018
        /*6160*/ 	.short	0x0100
        /*6162*/ 	.byte	0x08
	.zero		1


	//   ....[7]....
        /*6164*/ 	.word	0x000006b0
        /*6168*/ 	.word	0x000000ff
        /*616c*/ 	.word	0x00000048
        /*6170*/ 	.short	0x0100
        /*6172*/ 	.byte	0x08
	.zero		1


	//   ....[8]....
        /*6174*/ 	.word	0x000006c0
        /*6178*/ 	.word	0x000000ff
        /*617c*/ 	.word	0x00000020
        /*6180*/ 	.short	0x0100
        /*6182*/ 	.byte	0x08
	.zero		1


	//   ....[9]....
        /*6184*/ 	.word	0x000006d0
        /*6188*/ 	.word	0x000000ff
        /*618c*/ 	.word	0x00000050
        /*6190*/ 	.short	0x0100
        /*6192*/ 	.byte	0x08
	.zero		1


	//   ....[10]....
        /*6194*/ 	.word	0x000006e0
        /*6198*/ 	.word	0x000000ff
        /*619c*/ 	.word	0x00000028
        /*61a0*/ 	.short	0x0100
        /*61a2*/ 	.byte	0x08
	.zero		1


	//   ....[11]....
        /*61a4*/ 	.word	0x000006f0
        /*61a8*/ 	.word	0x000000ff
        /*61ac*/ 	.word	0x00000058
        /*61b0*/ 	.short	0x0100
        /*61b2*/ 	.byte	0x08
	.zero		1


	//   ....[12]....
        /*61b4*/ 	.word	0x00000820
        /*61b8*/ 	.word	0x000000ff
        /*61bc*/ 	.word	0x00000060
        /*61c0*/ 	.short	0x0100
        /*61c2*/ 	.byte	0x08
	.zero		1


	//   ....[13]....
        /*61c4*/ 	.word	0x00000830
        /*61c8*/ 	.word	0x000000ff
        /*61cc*/ 	.word	0x00000080
        /*61d0*/ 	.short	0x0100
        /*61d2*/ 	.byte	0x08
	.zero		1


	//   ....[14]....
        /*61d4*/ 	.word	0x00000840
        /*61d8*/ 	.word	0x000000ff
        /*61dc*/ 	.word	0x00000068
        /*61e0*/ 	.short	0x0100
        /*61e2*/ 	.byte	0x08
	.zero		1


	//   ....[15]....
        /*61e4*/ 	.word	0x00000850
        /*61e8*/ 	.word	0x000000ff
        /*61ec*/ 	.word	0x00000088
        /*61f0*/ 	.short	0x0100
        /*61f2*/ 	.byte	0x08
	.zero		1


	//   ....[16]....
        /*61f4*/ 	.word	0x00000860
        /*61f8*/ 	.word	0x000000ff
        /*61fc*/ 	.word	0x00000070
        /*6200*/ 	.short	0x0100
        /*6202*/ 	.byte	0x08
	.zero		1


	//   ....[17]....
        /*6204*/ 	.word	0x00000870
        /*6208*/ 	.word	0x000000ff
        /*620c*/ 	.word	0x00000090
        /*6210*/ 	.short	0x0100
        /*6212*/ 	.byte	0x08
	.zero		1


	//   ....[18]....
        /*6214*/ 	.word	0x00000880
        /*6218*/ 	.word	0x000000ff
        /*621c*/ 	.word	0x00000078
        /*6220*/ 	.short	0x0100
        /*6222*/ 	.byte	0x08
	.zero		1


	//   ....[19]....
        /*6224*/ 	.word	0x00000890
        /*6228*/ 	.word	0x000000ff
        /*622c*/ 	.word	0x00000098
        /*6230*/ 	.short	0x0100
        /*6232*/ 	.byte	0x08
	.zero		1


	//   ....[20]....
        /*6234*/ 	.word	0x00000c70
        /*6238*/ 	.word	0x000000ff
        /*623c*/ 	.word	0x000000a0
        /*6240*/ 	.short	0x0100
        /*6242*/ 	.byte	0x06
	.zero		1


	//   ....[21]....
        /*6244*/ 	.word	0x00000d10
        /*6248*/ 	.word	0x000000ff
        /*624c*/ 	.word	0x000000a8
        /*6250*/ 	.short	0x0100
        /*6252*/ 	.byte	0x06
	.zero		1


	//   ....[22]....
        /*6254*/ 	.word	0x00003420
        /*6258*/ 	.word	0x000000ff
        /*625c*/ 	.word	0x00000000
        /*6260*/ 	.short	0x010a
        /*6262*/ 	.byte	0x04
	.zero		1


	//   ....[23]....
        /*6264*/ 	.word	0x00003460
        /*6268*/ 	.word	0x000000ff
        /*626c*/ 	.word	0x00000000
        /*6270*/ 	.short	0x010a
        /*6272*/ 	.byte	0x04
	.zero		1


	//   ....[24]....
        /*6274*/ 	.word	0x00007a20
        /*6278*/ 	.word	0x000000ff
        /*627c*/ 	.word	0x00000000
        /*6280*/ 	.short	0x010a
        /*6282*/ 	.byte	0x06
	.zero		1


	//   ....[25]....
        /*6284*/ 	.word	0x00007a60
        /*6288*/ 	.word	0x000000ff
        /*628c*/ 	.word	0x00000000
        /*6290*/ 	.short	0x010a
        /*6292*/ 	.byte	0x06
	.zero		1


	//   ....[26]....
        /*6294*/ 	.word	0x0000d850
        /*6298*/ 	.word	0x00000004
        /*629c*/ 	.word	0x00000000
        /*62a0*/ 	.short	0x0101
        /*62a2*/ 	.byte	0x3f
	.zero		1


	//   ....[27]....
        /*62a4*/ 	.word	0x000114d0
        /*62a8*/ 	.word	0x00000000
        /*62ac*/ 	.word	0x00000000
        /*62b0*/ 	.short	0x0101
        /*62b2*/ 	.byte	0x3f
	.zero		1


	//   ....[28]....
        /*62b4*/ 	.word	0x00011d30
        /*62b8*/ 	.word	0x00000004
        /*62bc*/ 	.word	0x00000060
        /*62c0*/ 	.short	0x010a
        /*62c2*/ 	.byte	0x3f
	.zero		1


	//   ....[29]....
        /*62c4*/ 	.word	0x00011fe0
        /*62c8*/ 	.word	0x00000004
        /*62cc*/ 	.word	0x00000000
        /*62d0*/ 	.short	0x0101
        /*62d2*/ 	.byte	0x3f
	.zero		1


	//   ....[30]....
        /*62d4*/ 	.word	0x00013f10
        /*62d8*/ 	.word	0x00000004
        /*62dc*/ 	.word	0x00000060
        /*62e0*/ 	.short	0x010a
        /*62e2*/ 	.byte	0x3f
	.zero		1


	//   ....[31]....
        /*62e4*/ 	.word	0x00014190
        /*62e8*/ 	.word	0x00000004
        /*62ec*/ 	.word	0x00000000
        /*62f0*/ 	.short	0x0101
        /*62f2*/ 	.byte	0x3f
	.zero		1


	//   ....[32]....
        /*62f4*/ 	.word	0x00016170
        /*62f8*/ 	.word	0x00000004
        /*62fc*/ 	.word	0x00000060
        /*6300*/ 	.short	0x010a
        /*6302*/ 	.byte	0x3f
	.zero		1


	//   ....[33]....
        /*6304*/ 	.word	0x00016430
        /*6308*/ 	.word	0x00000004
        /*630c*/ 	.word	0x00000000
        /*6310*/ 	.short	0x0101
        /*6312*/ 	.byte	0x3f
	.zero		1


	//   ....[34]....
        /*6314*/ 	.word	0x000182d0
        /*6318*/ 	.word	0x00000004
        /*631c*/ 	.word	0x00000060
        /*6320*/ 	.short	0x010a
        /*6322*/ 	.byte	0x3f
	.zero		1


	//   ....[35]....
        /*6324*/ 	.word	0x00018590
        /*6328*/ 	.word	0x00000004
        /*632c*/ 	.word	0x00000000
        /*6330*/ 	.short	0x0101
        /*6332*/ 	.byte	0x3f
	.zero		1


	//   ....[36]....
        /*6334*/ 	.word	0x0001a570
        /*6338*/ 	.word	0x00000004
        /*633c*/ 	.word	0x00000060
        /*6340*/ 	.short	0x010a
        /*6342*/ 	.byte	0x3f
	.zero		1


	//   ....[37]....
        /*6344*/ 	.word	0x0001a850
        /*6348*/ 	.word	0x00000004
        /*634c*/ 	.word	0x00000000
        /*6350*/ 	.short	0x0101
        /*6352*/ 	.byte	0x3f
	.zero		1


	//   ....[38]....
        /*6354*/ 	.word	0x0001c700
        /*6358*/ 	.word	0x00000004
        /*635c*/ 	.word	0x00000060
        /*6360*/ 	.short	0x010a
        /*6362*/ 	.byte	0x3f
	.zero		1


	//   ....[39]....
        /*6364*/ 	.word	0x0001c9e0
        /*6368*/ 	.word	0x00000004
        /*636c*/ 	.word	0x00000000
        /*6370*/ 	.short	0x0101
        /*6372*/ 	.byte	0x3f
	.zero		1


	//   ....[40]....
        /*6374*/ 	.word	0x0001e9a0
        /*6378*/ 	.word	0x00000004
        /*637c*/ 	.word	0x00000060
        /*6380*/ 	.short	0x010a
        /*6382*/ 	.byte	0x3f
	.zero		1


	//   ....[41]....
        /*6384*/ 	.word	0x0001ec80
        /*6388*/ 	.word	0x00000004
        /*638c*/ 	.word	0x00000000
        /*6390*/ 	.short	0x0101
        /*6392*/ 	.byte	0x3f
	.zero		1


	//   ....[42]....
        /*6394*/ 	.word	0x00020b40
        /*6398*/ 	.word	0x00000004
        /*639c*/ 	.word	0x00000060
        /*63a0*/ 	.short	0x010a
        /*63a2*/ 	.byte	0x3f
	.zero		1


	//   ....[43]....
        /*63a4*/ 	.word	0x00020e20
        /*63a8*/ 	.word	0x00000004
        /*63ac*/ 	.word	0x00000000
        /*63b0*/ 	.short	0x0101
        /*63b2*/ 	.byte	0x3f
	.zero		1


	//   ....[44]....
        /*63b4*/ 	.word	0x00022de0
        /*63b8*/ 	.word	0x00000004
        /*63bc*/ 	.word	0x00000060
        /*63c0*/ 	.short	0x010a
        /*63c2*/ 	.byte	0x3f
	.zero		1


	//   ....[45]....
        /*63c4*/ 	.word	0x000230c0
        /*63c8*/ 	.word	0x00000004
        /*63cc*/ 	.word	0x00000000
        /*63d0*/ 	.short	0x0101
        /*63d2*/ 	.byte	0x3f
	.zero		1


	//   ....[46]....
        /*63d4*/ 	.word	0x00024f80
        /*63d8*/ 	.word	0x00000004
        /*63dc*/ 	.word	0x00000060
        /*63e0*/ 	.short	0x010a
        /*63e2*/ 	.byte	0x3f
	.zero		1


	//   ....[47]....
        /*63e4*/ 	.word	0x00025260
        /*63e8*/ 	.word	0x00000004
        /*63ec*/ 	.word	0x00000000
        /*63f0*/ 	.short	0x0101
        /*63f2*/ 	.byte	0x3f
	.zero		1


	//   ....[48]....
        /*63f4*/ 	.word	0x00027220
        /*63f8*/ 	.word	0x00000004
        /*63fc*/ 	.word	0x00000060
        /*6400*/ 	.short	0x010a
        /*6402*/ 	.byte	0x3f
	.zero		1


	//   ....[49]....
        /*6404*/ 	.word	0x00027500
        /*6408*/ 	.word	0x00000004
        /*640c*/ 	.word	0x00000000
        /*6410*/ 	.short	0x0101
        /*6412*/ 	.byte	0x3f
	.zero		1


	//   ....[50]....
        /*6414*/ 	.word	0x00029440
        /*6418*/ 	.word	0x00000004
        /*641c*/ 	.word	0x00000060
        /*6420*/ 	.short	0x010a
        /*6422*/ 	.byte	0x3f
	.zero		1


	//   ....[51]....
        /*6424*/ 	.word	0x00029720
        /*6428*/ 	.word	0x00000004
        /*642c*/ 	.word	0x00000000
        /*6430*/ 	.short	0x0101
        /*6432*/ 	.byte	0x3f
	.zero		1


	//   ....[52]....
        /*6434*/ 	.word	0x0002b6e0
        /*6438*/ 	.word	0x00000004
        /*643c*/ 	.word	0x00000060
        /*6440*/ 	.short	0x010a
        /*6442*/ 	.byte	0x3f
	.zero		1


	//   ....[53]....
        /*6444*/ 	.word	0x0002b9c0
        /*6448*/ 	.word	0x00000004
        /*644c*/ 	.word	0x00000000
        /*6450*/ 	.short	0x0101
        /*6452*/ 	.byte	0x3f
	.zero		1


	//   ....[54]....
        /*6454*/ 	.word	0x0002d980
        /*6458*/ 	.word	0x00000004
        /*645c*/ 	.word	0x00000060
        /*6460*/ 	.short	0x010a
        /*6462*/ 	.byte	0x3f
	.zero		1


	//   ....[55]....
        /*6464*/ 	.word	0x0002dc60
        /*6468*/ 	.word	0x00000004
        /*646c*/ 	.word	0x00000000
        /*6470*/ 	.short	0x0101
        /*6472*/ 	.byte	0x3f
	.zero		1


	//   ....[56]....
        /*6474*/ 	.word	0x0002fc20
        /*6478*/ 	.word	0x00000004
        /*647c*/ 	.word	0x00000060
        /*6480*/ 	.short	0x010a
        /*6482*/ 	.byte	0x3f
	.zero		1


	//   ....[57]....
        /*6484*/ 	.word	0x0002ff00
        /*6488*/ 	.word	0x00000004
        /*648c*/ 	.word	0x00000000
        /*6490*/ 	.short	0x0101
        /*6492*/ 	.byte	0x3f
	.zero		1


	//   ....[58]....
        /*6494*/ 	.word	0x00031ec0
        /*6498*/ 	.word	0x00000005
        /*649c*/ 	.word	0x00000060
        /*64a0*/ 	.short	0x010a
        /*64a2*/ 	.byte	0x3f
	.zero		1


	//   ....[59]....
        /*64a4*/ 	.word	0x00032150
        /*64a8*/ 	.word	0x00000004
        /*64ac*/ 	.word	0x00000000
        /*64b0*/ 	.short	0x0101
        /*64b2*/ 	.byte	0x3f
	.zero		1


	//   ....[60]....
        /*64b4*/ 	.word	0x00034e60
        /*64b8*/ 	.word	0x000000ff
        /*64bc*/ 	.word	0x000000a8
        /*64c0*/ 	.short	0x010a
        /*64c2*/ 	.byte	0x04
	.zero		1


	//   ....[61]....
        /*64c4*/ 	.word	0x00035280
        /*64c8*/ 	.word	0x000000ff
        /*64cc*/ 	.word	0x00000080
        /*64d0*/ 	.short	0x010a
        /*64d2*/ 	.byte	0x0d
	.zero		1


	//   ....[62]....
        /*64d4*/ 	.word	0x00035370
        /*64d8*/ 	.word	0x000000ff
        /*64dc*/ 	.word	0x00000060
        /*64e0*/ 	.short	0x010b
        /*64e2*/ 	.byte	0x0d
	.zero		1


	//   ....[63]....
        /*64e4*/ 	.word	0x000353d0
        /*64e8*/ 	.word	0x000000ff
        /*64ec*/ 	.word	0x00000000
        /*64f0*/ 	.short	0x0101
        /*64f2*/ 	.byte	0x1e
	.zero		1


	//   ....[64]....
        /*64f4*/ 	.word	0x00035400
        /*64f8*/ 	.word	0x000000ff
        /*64fc*/ 	.word	0x00000088
        /*6500*/ 	.short	0x010a
        /*6502*/ 	.byte	0x0d
	.zero		1


	//   ....[65]....
        /*6504*/ 	.word	0x00035510
        /*6508*/ 	.word	0x000000ff
        /*650c*/ 	.word	0x00000068
        /*6510*/ 	.short	0x010b
        /*6512*/ 	.byte	0x0d
	.zero		1


	//   ....[66]....
        /*6514*/ 	.word	0x00035580
        /*6518*/ 	.word	0x000000ff
        /*651c*/ 	.word	0x00000000
        /*6520*/ 	.short	0x0101
        /*6522*/ 	.byte	0x1d
	.zero		1


	//   ....[67]....
        /*6524*/ 	.word	0x000355b0
        /*6528*/ 	.word	0x000000ff
        /*652c*/ 	.word	0x00000090
        /*6530*/ 	.short	0x010a
        /*6532*/ 	.byte	0x0d
	.zero		1


	//   ....[68]....
        /*6534*/ 	.word	0x000356b0
        /*6538*/ 	.word	0x000000ff
        /*653c*/ 	.word	0x00000070
        /*6540*/ 	.short	0x010b
        /*6542*/ 	.byte	0x0d
	.zero		1


	//   ....[69]....
        /*6544*/ 	.word	0x00035710
        /*6548*/ 	.word	0x000000ff
        /*654c*/ 	.word	0x00000000
        /*6550*/ 	.short	0x0101
        /*6552*/ 	.byte	0x16
	.zero		1


	//   ....[70]....
        /*6554*/ 	.word	0x00035740
        /*6558*/ 	.word	0x000000ff
        /*655c*/ 	.word	0x00000098
        /*6560*/ 	.short	0x010a
        /*6562*/ 	.byte	0x0d
	.zero		1


	//   ....[71]....
        /*6564*/ 	.word	0x00035840
        /*6568*/ 	.word	0x000000ff
        /*656c*/ 	.word	0x00000078
        /*6570*/ 	.short	0x010b
        /*6572*/ 	.byte	0x0d
	.zero		1


	//   ....[72]....
        /*6574*/ 	.word	0x000358b0
        /*6578*/ 	.word	0x000000ff
        /*657c*/ 	.word	0x00000000
        /*6580*/ 	.short	0x0101
        /*6582*/ 	.byte	0x17
	.zero		1


	//   ....[73]....
        /*6584*/ 	.word	0x000358f0
        /*6588*/ 	.word	0x000000ff
        /*658c*/ 	.word	0x00000080
        /*6590*/ 	.short	0x010a
        /*6592*/ 	.byte	0x0d
	.zero		1


	//   ....[74]....
        /*6594*/ 	.word	0x000359e0
        /*6598*/ 	.word	0x000000ff
        /*659c*/ 	.word	0x00000060
        /*65a0*/ 	.short	0x010b
        /*65a2*/ 	.byte	0x0d
	.zero		1


	//   ....[75]....
        /*65a4*/ 	.word	0x00035a20
        /*65a8*/ 	.word	0x000000ff
        /*65ac*/ 	.word	0x00000000
        /*65b0*/ 	.short	0x0101
        /*65b2*/ 	.byte	0x1e
	.zero		1


	//   ....[76]....
        /*65b4*/ 	.word	0x00035a50
        /*65b8*/ 	.word	0x000000ff
        /*65bc*/ 	.word	0x00000088
        /*65c0*/ 	.short	0x010a
        /*65c2*/ 	.byte	0x0d
	.zero		1


	//   ....[77]....
        /*65c4*/ 	.word	0x00035b50
        /*65c8*/ 	.word	0x000000ff
        /*65cc*/ 	.word	0x00000068
        /*65d0*/ 	.short	0x010b
        /*65d2*/ 	.byte	0x0d
	.zero		1


	//   ....[78]....
        /*65d4*/ 	.word	0x00035b90
        /*65d8*/ 	.word	0x000000ff
        /*65dc*/ 	.word	0x00000000
        /*65e0*/ 	.short	0x0101
        /*65e2*/ 	.byte	0x1d
	.zero		1


	//   ....[79]....
        /*65e4*/ 	.word	0x00035bd0
        /*65e8*/ 	.word	0x000000ff
        /*65ec*/ 	.word	0x00000090
        /*65f0*/ 	.short	0x010a
        /*65f2*/ 	.byte	0x0d
	.zero		1


	//   ....[80]....
        /*65f4*/ 	.word	0x00035cc0
        /*65f8*/ 	.word	0x000000ff
        /*65fc*/ 	.word	0x00000070
        /*6600*/ 	.short	0x010b
        /*6602*/ 	.byte	0x0d
	.zero		1


	//   ....[81]....
        /*6604*/ 	.word	0x00035d00
        /*6608*/ 	.word	0x000000ff
        /*660c*/ 	.word	0x00000000
        /*6610*/ 	.short	0x0101
        /*6612*/ 	.byte	0x16
	.zero		1


	//   ....[82]....
        /*6614*/ 	.word	0x00035d30
        /*6618*/ 	.word	0x000000ff
        /*661c*/ 	.word	0x00000098
        /*6620*/ 	.short	0x010a
        /*6622*/ 	.byte	0x0d
	.zero		1


	//   ....[83]....
        /*6624*/ 	.word	0x00035e30
        /*6628*/ 	.word	0x000000ff
        /*662c*/ 	.word	0x00000078
        /*6630*/ 	.short	0x010b
        /*6632*/ 	.byte	0x0d
	.zero		1


	//   ....[84]....
        /*6634*/ 	.word	0x00035e70
        /*6638*/ 	.word	0x000000ff
        /*663c*/ 	.word	0x00000000
        /*6640*/ 	.short	0x0101
        /*6642*/ 	.byte	0x17
	.zero		1


	//   ....[85]....
        /*6644*/ 	.word	0x00035eb0
        /*6648*/ 	.word	0x000000ff
        /*664c*/ 	.word	0x00000080
        /*6650*/ 	.short	0x010a
        /*6652*/ 	.byte	0x0d
	.zero		1


	//   ....[86]....
        /*6654*/ 	.word	0x00035fb0
        /*6658*/ 	.word	0x000000ff
        /*665c*/ 	.word	0x00000060
        /*6660*/ 	.short	0x010b
        /*6662*/ 	.byte	0x0d
	.zero		1


	//   ....[87]....
        /*6664*/ 	.word	0x00035ff0
        /*6668*/ 	.word	0x000000ff
        /*666c*/ 	.word	0x00000000
        /*6670*/ 	.short	0x0101
        /*6672*/ 	.byte	0x1e
	.zero		1


	//   ....[88]....
        /*6674*/ 	.word	0x00036020
        /*6678*/ 	.word	0x000000ff
        /*667c*/ 	.word	0x00000088
        /*6680*/ 	.short	0x010a
        /*6682*/ 	.byte	0x0d
	.zero		1


	//   ....[89]....
        /*6684*/ 	.word	0x00036120
        /*6688*/ 	.word	0x000000ff
        /*668c*/ 	.word	0x00000068
        /*6690*/ 	.short	0x010b
        /*6692*/ 	.byte	0x0d
	.zero		1


	//   ....[90]....
        /*6694*/ 	.word	0x00036160
        /*6698*/ 	.word	0x000000ff
        /*669c*/ 	.word	0x00000000
        /*66a0*/ 	.short	0x0101
        /*66a2*/ 	.byte	0x1d
	.zero		1


	//   ....[91]....
        /*66a4*/ 	.word	0x000361a0
        /*66a8*/ 	.word	0x000000ff
        /*66ac*/ 	.word	0x00000090
        /*66b0*/ 	.short	0x010a
        /*66b2*/ 	.byte	0x0d
	.zero		1


	//   ....[92]....
        /*66b4*/ 	.word	0x000362a0
        /*66b8*/ 	.word	0x000000ff
        /*66bc*/ 	.word	0x00000070
        /*66c0*/ 	.short	0x010b
        /*66c2*/ 	.byte	0x0d
	.zero		1


	//   ....[93]....
        /*66c4*/ 	.word	0x000362e0
        /*66c8*/ 	.word	0x000000ff
        /*66cc*/ 	.word	0x00000000
        /*66d0*/ 	.short	0x0101
        /*66d2*/ 	.byte	0x16
	.zero		1


	//   ....[94]....
        /*66d4*/ 	.word	0x00036310
        /*66d8*/ 	.word	0x000000ff
        /*66dc*/ 	.word	0x00000098
        /*66e0*/ 	.short	0x010a
        /*66e2*/ 	.byte	0x0d
	.zero		1


	//   ....[95]....
        /*66e4*/ 	.word	0x00036410
        /*66e8*/ 	.word	0x000000ff
        /*66ec*/ 	.word	0x00000078
        /*66f0*/ 	.short	0x010b
        /*66f2*/ 	.byte	0x0d
	.zero		1


	//   ....[96]....
        /*66f4*/ 	.word	0x00036450
        /*66f8*/ 	.word	0x000000ff
        /*66fc*/ 	.word	0x00000000
        /*6700*/ 	.short	0x0101
        /*6702*/ 	.byte	0x17
	.zero		1


	//   ....[97]....
        /*6704*/ 	.word	0x00036490
        /*6708*/ 	.word	0x000000ff
        /*670c*/ 	.word	0x00000080
        /*6710*/ 	.short	0x010a
        /*6712*/ 	.byte	0x0d
	.zero		1


	//   ....[98]....
        /*6714*/ 	.word	0x00036590
        /*6718*/ 	.word	0x000000ff
        /*671c*/ 	.word	0x00000060
        /*6720*/ 	.short	0x010b
        /*6722*/ 	.byte	0x0d
	.zero		1


	//   ....[99]....
        /*6724*/ 	.word	0x000365d0
        /*6728*/ 	.word	0x000000ff
        /*672c*/ 	.word	0x00000000
        /*6730*/ 	.short	0x0101
        /*6732*/ 	.byte	0x1e
	.zero		1


	//   ....[100]....
        /*6734*/ 	.word	0x00036600
        /*6738*/ 	.word	0x000000ff
        /*673c*/ 	.word	0x00000088
        /*6740*/ 	.short	0x010a
        /*6742*/ 	.byte	0x0d
	.zero		1


	//   ....[101]....
        /*6744*/ 	.word	0x00036700
        /*6748*/ 	.word	0x000000ff
        /*674c*/ 	.word	0x00000068
        /*6750*/ 	.short	0x010b
        /*6752*/ 	.byte	0x0d
	.zero		1


	//   ....[102]....
        /*6754*/ 	.word	0x00036740
        /*6758*/ 	.word	0x000000ff
        /*675c*/ 	.word	0x00000000
        /*6760*/ 	.short	0x0101
        /*6762*/ 	.byte	0x1d
	.zero		1


	//   ....[103]....
        /*6764*/ 	.word	0x00036780
        /*6768*/ 	.word	0x000000ff
        /*676c*/ 	.word	0x00000090
        /*6770*/ 	.short	0x010a
        /*6772*/ 	.byte	0x0d
	.zero		1


	//   ....[104]....
        /*6774*/ 	.word	0x00036880
        /*6778*/ 	.word	0x000000ff
        /*677c*/ 	.word	0x00000070
        /*6780*/ 	.short	0x010b
        /*6782*/ 	.byte	0x0d
	.zero		1


	//   ....[105]....
        /*6784*/ 	.word	0x000368c0
        /*6788*/ 	.word	0x000000ff
        /*678c*/ 	.word	0x00000000
        /*6790*/ 	.short	0x0101
        /*6792*/ 	.byte	0x16
	.zero		1


	//   ....[106]....
        /*6794*/ 	.word	0x000368f0
        /*6798*/ 	.word	0x000000ff
        /*679c*/ 	.word	0x00000098
        /*67a0*/ 	.short	0x010a
        /*67a2*/ 	.byte	0x0d
	.zero		1


	//   ....[107]....
        /*67a4*/ 	.word	0x000369f0
        /*67a8*/ 	.word	0x000000ff
        /*67ac*/ 	.word	0x00000078
        /*67b0*/ 	.short	0x010b
        /*67b2*/ 	.byte	0x0d
	.zero		1


	//   ....[108]....
        /*67b4*/ 	.word	0x00036a40
        /*67b8*/ 	.word	0x000000ff
        /*67bc*/ 	.word	0x00000000
        /*67c0*/ 	.short	0x0101
        /*67c2*/ 	.byte	0x17
	.zero		1


	//   ....[109]....
        /*67c4*/ 	.word	0x00037160
        /*67c8*/ 	.word	0x00000000
        /*67cc*/ 	.word	0x00000080
        /*67d0*/ 	.short	0x010a
        /*67d2*/ 	.byte	0x3f
	.zero		1


	//   ....[110]....
        /*67d4*/ 	.word	0x000371a0
        /*67d8*/ 	.word	0x00000000
        /*67dc*/ 	.word	0x00000088
        /*67e0*/ 	.short	0x010a
        /*67e2*/ 	.byte	0x3f
	.zero		1


	//   ....[111]....
        /*67e4*/ 	.word	0x000371e0
        /*67e8*/ 	.word	0x00000000
        /*67ec*/ 	.word	0x00000090
        /*67f0*/ 	.short	0x010a
        /*67f2*/ 	.byte	0x3f
	.zero		1


	//   ....[112]....
        /*67f4*/ 	.word	0x00037240
        /*67f8*/ 	.word	0x00000000
        /*67fc*/ 	.word	0x00000098
        /*6800*/ 	.short	0x010a
        /*6802*/ 	.byte	0x3f
	.zero		1


	//   ....[113]....
        /*6804*/ 	.word	0x00037590
        /*6808*/ 	.word	0x0000000c
        /*680c*/ 	.word	0x00000030
        /*6810*/ 	.short	0x010a
        /*6812*/ 	.byte	0x3f
	.zero		1


	//   ....[114]....
        /*6814*/ 	.word	0x000378f0
        /*6818*/ 	.word	0x00000002
        /*681c*/ 	.word	0x000000a8
        /*6820*/ 	.short	0x0101
        /*6822*/ 	.byte	0x3f
	.zero		1


	//   ....[115]....
        /*6824*/ 	.word	0x000380c0
        /*6828*/ 	.word	0x00000004
        /*682c*/ 	.word	0x00000000
        /*6830*/ 	.short	0x010a
        /*6832*/ 	.byte	0x3f
	.zero		1


	//   ....[116]....
        /*6834*/ 	.word	0x00038150
        /*6838*/ 	.word	0x00000003
        /*683c*/ 	.word	0x00000000
        /*6840*/ 	.short	0x010a
        /*6842*/ 	.byte	0x3f
	.zero		1


	//   ....[117]....
        /*6844*/ 	.word	0x000381e0
        /*6848*/ 	.word	0x00000003
        /*684c*/ 	.word	0x00000000
        /*6850*/ 	.short	0x010a
        /*6852*/ 	.byte	0x3f
	.zero		1


	//   ....[118]....
        /*6854*/ 	.word	0x00038270
        /*6858*/ 	.word	0x00000003
        /*685c*/ 	.word	0x00000000
        /*6860*/ 	.short	0x010a
        /*6862*/ 	.byte	0x3f
	.zero		1


	//   ....[119]....
        /*6864*/ 	.word	0x00038300
        /*6868*/ 	.word	0x00000003
        /*686c*/ 	.word	0x00000000
        /*6870*/ 	.short	0x010a
        /*6872*/ 	.byte	0x3f
	.zero		1


	//   ....[120]....
        /*6874*/ 	.word	0x00038390
        /*6878*/ 	.word	0x00000003
        /*687c*/ 	.word	0x00000000
        /*6880*/ 	.short	0x010a
        /*6882*/ 	.byte	0x3f
	.zero		1


	//   ....[121]....
        /*6884*/ 	.word	0x00038400
        /*6888*/ 	.word	0x00000003
        /*688c*/ 	.word	0x00000000
        /*6890*/ 	.short	0x010a
        /*6892*/ 	.byte	0x3f
	.zero		1


	//   ....[122]....
        /*6894*/ 	.word	0x00038460
        /*6898*/ 	.word	0x00000006
        /*689c*/ 	.word	0x00000000
        /*68a0*/ 	.short	0x010a
        /*68a2*/ 	.byte	0x3f
	.zero		1


	//   ....[123]....
        /*68a4*/ 	.word	0x000384b0
        /*68a8*/ 	.word	0x00000004
        /*68ac*/ 	.word	0x00000060
        /*68b0*/ 	.short	0x010a
        /*68b2*/ 	.byte	0x3f
	.zero		1


	//   ....[124]....
        /*68b4*/ 	.word	0x00038500
        /*68b8*/ 	.word	0x00000004
        /*68bc*/ 	.word	0x00000060
        /*68c0*/ 	.short	0x010a
        /*68c2*/ 	.byte	0x3f
	.zero		1


	//   ....[125]....
        /*68c4*/ 	.word	0x00038550
        /*68c8*/ 	.word	0x00000004
        /*68cc*/ 	.word	0x00000060
        /*68d0*/ 	.short	0x010a
        /*68d2*/ 	.byte	0x3f
	.zero		1


	//   ....[126]....
        /*68d4*/ 	.word	0x000385a0
        /*68d8*/ 	.word	0x00000004
        /*68dc*/ 	.word	0x00000060
        /*68e0*/ 	.short	0x010a
        /*68e2*/ 	.byte	0x3f
	.zero		1


	//   ....[127]....
        /*68e4*/ 	.word	0x000385f0
        /*68e8*/ 	.word	0x00000004
        /*68ec*/ 	.word	0x00000060
        /*68f0*/ 	.short	0x010a
        /*68f2*/ 	.byte	0x3f
	.zero		1


	//   ....[128]....
        /*68f4*/ 	.word	0x00038640
        /*68f8*/ 	.word	0x00000004
        /*68fc*/ 	.word	0x00000060
        /*6900*/ 	.short	0x010a
        /*6902*/ 	.byte	0x3f
	.zero		1


	//   ....[129]....
        /*6904*/ 	.word	0x00038690
        /*6908*/ 	.word	0x00000004
        /*690c*/ 	.word	0x00000060
        /*6910*/ 	.short	0x010a
        /*6912*/ 	.byte	0x3f
	.zero		1


	//   ....[130]....
        /*6914*/ 	.word	0x000386e0
        /*6918*/ 	.word	0x00000004
        /*691c*/ 	.word	0x00000060
        /*6920*/ 	.short	0x010a
        /*6922*/ 	.byte	0x3f
	.zero		1


	//   ....[131]....
        /*6924*/ 	.word	0x00038730
        /*6928*/ 	.word	0x00000004
        /*692c*/ 	.word	0x00000060
        /*6930*/ 	.short	0x010a
        /*6932*/ 	.byte	0x3f
	.zero		1


	//   ....[132]....
        /*6934*/ 	.word	0x00038780
        /*6938*/ 	.word	0x00000004
        /*693c*/ 	.word	0x00000060
        /*6940*/ 	.short	0x010a
        /*6942*/ 	.byte	0x3f
	.zero		1


	//   ....[133]....
        /*6944*/ 	.word	0x000387d0
        /*6948*/ 	.word	0x00000004
        /*694c*/ 	.word	0x00000060
        /*6950*/ 	.short	0x010a
        /*6952*/ 	.byte	0x3f
	.zero		1


	//   ....[134]....
        /*6954*/ 	.word	0x00038820
        /*6958*/ 	.word	0x00000004
        /*695c*/ 	.word	0x00000060
        /*6960*/ 	.short	0x010a
        /*6962*/ 	.byte	0x3f
	.zero		1


	//   ....[135]....
        /*6964*/ 	.word	0x00038870
        /*6968*/ 	.word	0x00000004
        /*696c*/ 	.word	0x00000060
        /*6970*/ 	.short	0x010a
        /*6972*/ 	.byte	0x3f
	.zero		1


	//   ....[136]....
        /*6974*/ 	.word	0x000388c0
        /*6978*/ 	.word	0x00000004
        /*697c*/ 	.word	0x00000060
        /*6980*/ 	.short	0x010a
        /*6982*/ 	.byte	0x3f
	.zero		1


	//   ....[137]....
        /*6984*/ 	.word	0x00038910
        /*6988*/ 	.word	0x00000004
        /*698c*/ 	.word	0x00000060
        /*6990*/ 	.short	0x010a
        /*6992*/ 	.byte	0x3f
	.zero		1


	//   ....[138]....
        /*6994*/ 	.word	0x00038960
        /*6998*/ 	.word	0x00000005
        /*699c*/ 	.word	0x00000060
        /*69a0*/ 	.short	0x010a
        /*69a2*/ 	.byte	0x3f
	.zero		1


	//   ....[139]....
        /*69a4*/ 	.word	0x000389c0
        /*69a8*/ 	.word	0x00000005
        /*69ac*/ 	.word	0x000000a8
        /*69b0*/ 	.short	0x010a
        /*69b2*/ 	.byte	0x3f
	.zero		1


	//   ....[140]....
        /*69b4*/ 	.word	0x00038a20
        /*69b8*/ 	.word	0x00000003
        /*69bc*/ 	.word	0x00000080
        /*69c0*/ 	.short	0x010a
        /*69c2*/ 	.byte	0x3f
	.zero		1


	//   ....[141]....
        /*69c4*/ 	.word	0x00038a80
        /*69c8*/ 	.word	0x00000003
        /*69cc*/ 	.word	0x00000088
        /*69d0*/ 	.short	0x010a
        /*69d2*/ 	.byte	0x3f
	.zero		1


	//   ....[142]....
        /*69d4*/ 	.word	0x00038ae0
        /*69d8*/ 	.word	0x00000003
        /*69dc*/ 	.word	0x00000090
        /*69e0*/ 	.short	0x010a
        /*69e2*/ 	.byte	0x3f
	.zero		1


	//   ....[143]....
        /*69e4*/ 	.word	0x00038b40
        /*69e8*/ 	.word	0x00000003
        /*69ec*/ 	.word	0x00000098
        /*69f0*/ 	.short	0x010a
        /*69f2*/ 	.byte	0x3f
	.zero		1


	//   ....[144]....
        /*69f4*/ 	.word	0x00038ba0
        /*69f8*/ 	.word	0x00000004
        /*69fc*/ 	.word	0x00000080
        /*6a00*/ 	.short	0x010a
        /*6a02*/ 	.byte	0x3f
	.zero		1


	//   ....[145]....
        /*6a04*/ 	.word	0x00038c00
        /*6a08*/ 	.word	0x00000004
        /*6a0c*/ 	.word	0x00000088
        /*6a10*/ 	.short	0x010a
        /*6a12*/ 	.byte	0x3f
	.zero		1


	//   ....[146]....
        /*6a14*/ 	.word	0x00038c60
        /*6a18*/ 	.word	0x00000004
        /*6a1c*/ 	.word	0x00000090
        /*6a20*/ 	.short	0x010a
        /*6a22*/ 	.byte	0x3f
	.zero		1


	//   ....[147]....
        /*6a24*/ 	.word	0x00038cc0
        /*6a28*/ 	.word	0x00000004
        /*6a2c*/ 	.word	0x00000098
        /*6a30*/ 	.short	0x010a
        /*6a32*/ 	.byte	0x3f
	.zero		1


	//   ....[148]....
        /*6a34*/ 	.word	0x00038d20
        /*6a38*/ 	.word	0x00000005
        /*6a3c*/ 	.word	0x00000080
        /*6a40*/ 	.short	0x010a
        /*6a42*/ 	.byte	0x3f
	.zero		1


	//   ....[149]....
        /*6a44*/ 	.word	0x00038d80
        /*6a48*/ 	.word	0x00000005
        /*6a4c*/ 	.word	0x00000088
        /*6a50*/ 	.short	0x010a
        /*6a52*/ 	.byte	0x3f
	.zero		1


	//   ....[150]....
        /*6a54*/ 	.word	0x00038de0
        /*6a58*/ 	.word	0x00000005
        /*6a5c*/ 	.word	0x00000090
        /*6a60*/ 	.short	0x010a
        /*6a62*/ 	.byte	0x3f
	.zero		1


	//   ....[151]....
        /*6a64*/ 	.word	0x00038e40
        /*6a68*/ 	.word	0x00000005
        /*6a6c*/ 	.word	0x00000098
        /*6a70*/ 	.short	0x010a
        /*6a72*/ 	.byte	0x3f
	.zero		1


	//   ....[152]....
        /*6a74*/ 	.word	0x00038ea0
        /*6a78*/ 	.word	0x00000002
        /*6a7c*/ 	.word	0x00000080
        /*6a80*/ 	.short	0x010a
        /*6a82*/ 	.byte	0x3f
	.zero		1


	//   ....[153]....
        /*6a84*/ 	.word	0x00038f00
        /*6a88*/ 	.word	0x00000002
        /*6a8c*/ 	.word	0x00000088
        /*6a90*/ 	.short	0x010a
        /*6a92*/ 	.byte	0x3f
	.zero		1


	//   ....[154]....
        /*6a94*/ 	.word	0x00038f60
        /*6a98*/ 	.word	0x00000002
        /*6a9c*/ 	.word	0x00000090
        /*6aa0*/ 	.short	0x010a
        /*6aa2*/ 	.byte	0x3f
	.zero		1


	//   ....[155]....
        /*6aa4*/ 	.word	0x00038fc0
        /*6aa8*/ 	.word	0x00000002
        /*6aac*/ 	.word	0x00000098
        /*6ab0*/ 	.short	0x010a
        /*6ab2*/ 	.byte	0x3f
	.zero		1


	//   ....[156]....
        /*6ab4*/ 	.word	0x00039010
        /*6ab8*/ 	.word	0x00000000
        /*6abc*/ 	.word	0x00000080
        /*6ac0*/ 	.short	0x010a
        /*6ac2*/ 	.byte	0x3f
	.zero		1


	//   ....[157]....
        /*6ac4*/ 	.word	0x00039060
        /*6ac8*/ 	.word	0x00000000
        /*6acc*/ 	.word	0x00000088
        /*6ad0*/ 	.short	0x010a
        /*6ad2*/ 	.byte	0x3f
	.zero		1


	//   ....[158]....
        /*6ad4*/ 	.word	0x000390b0
        /*6ad8*/ 	.word	0x00000000
        /*6adc*/ 	.word	0x00000090
        /*6ae0*/ 	.short	0x010a
        /*6ae2*/ 	.byte	0x3f
	.zero		1


	//   ....[159]....
        /*6ae4*/ 	.word	0x00039180
        /*6ae8*/ 	.word	0x0000000c
        /*6aec*/ 	.word	0x00000030
        /*6af0*/ 	.short	0x010a
        /*6af2*/ 	.byte	0x3f
	.zero		1


	//   ....[160]....
        /*6af4*/ 	.word	0x00039250
        /*6af8*/ 	.word	0x00000004
        /*6afc*/ 	.word	0x00000000
        /*6b00*/ 	.short	0x010a
        /*6b02*/ 	.byte	0x3f
	.zero		1


	//   ....[161]....
        /*6b04*/ 	.word	0x000392a0
        /*6b08*/ 	.word	0x00000003
        /*6b0c*/ 	.word	0x00000000
        /*6b10*/ 	.short	0x010a
        /*6b12*/ 	.byte	0x3f
	.zero		1


	//   ....[162]....
        /*6b14*/ 	.word	0x000392f0
        /*6b18*/ 	.word	0x00000003
        /*6b1c*/ 	.word	0x00000000
        /*6b20*/ 	.short	0x010a
        /*6b22*/ 	.byte	0x3f
	.zero		1


	//   ....[163]....
        /*6b24*/ 	.word	0x00039340
        /*6b28*/ 	.word	0x00000003
        /*6b2c*/ 	.word	0x00000000
        /*6b30*/ 	.short	0x010a
        /*6b32*/ 	.byte	0x3f
	.zero		1


	//   ....[164]....
        /*6b34*/ 	.word	0x00039390
        /*6b38*/ 	.word	0x00000003
        /*6b3c*/ 	.word	0x00000000
        /*6b40*/ 	.short	0x010a
        /*6b42*/ 	.byte	0x3f
	.zero		1


	//----- nvinfo : EIATTR_NUM_MBARRIERS
	.align		4
.L_40:
        /*6b44*/ 	.byte	0x03, 0x38
        /*6b46*/ 	.short	0x0016


	//----- nvinfo : EIATTR_EXIT_INSTR_OFFSETS
	.align		4
        /*6b48*/ 	.byte	0x04, 0x1c
        /*6b4a*/ 	.short	(.L_42 - .L_41)


	//   ....[0]....
.L_41:
        /*6b4c*/ 	.word	0x00000fb0


	//   ....[1]....
        /*6b50*/ 	.word	0x00001760


	//   ....[2]....
        /*6b54*/ 	.word	0x000347c0


	//   ....[3]....
        /*6b58*/ 	.word	0x00034d80


	//   ....[4]....
        /*6b5c*/ 	.word	0x00034df0


	//   ....[5]....
        /*6b60*/ 	.word	0x00037290


	//   ....[6]....
        /*6b64*/ 	.word	0x000383e0


	//----- nvinfo : EIATTR_MAX_THREADS
	.align		4
.L_42:
        /*6b68*/ 	.byte	0x04, 0x05
        /*6b6a*/ 	.short	(.L_44 - .L_43)
.L_43:
        /*6b6c*/ 	.word	0x00000180
        /*6b70*/ 	.word	0x00000001
        /*6b74*/ 	.word	0x00000001


	//----- nvinfo : EIATTR_CRS_STACK_SIZE
	.align		4
.L_44:
        /*6b78*/ 	.byte	0x04, 0x1e
        /*6b7a*/ 	.short	(.L_46 - .L_45)
.L_45:
        /*6b7c*/ 	.word	0x00000000


	//----- nvinfo : EIATTR_CBANK_PARAM_SIZE
	.align		4
.L_46:
        /*6b80*/ 	.byte	0x03, 0x19
        /*6b82*/ 	.short	0x0770


	//----- nvinfo : EIATTR_PARAM_CBANK
	.align		4
        /*6b84*/ 	.byte	0x04, 0x0a
        /*6b86*/ 	.short	(.L_48 - .L_47)
	.align		4
.L_47:
        /*6b88*/ 	.word	index@(.nv.constant0._ZN7cutlass13device_kernelINS_4gemm6kernel13GemmUniversalIN4cute5tupleIJiiiiEEENS1_10collective13CollectiveMmaINS1_37MainloopSm90TmaGmmaWarpSpecializedFP8ILi6ENS5_IJNS4_1CILi2EEENSA_ILi1EEESC_EEENS1_35KernelTmaWarpSpecializedCooperativeEEENS5_IJNSA_ILi256EEESG_NSA_ILi64EEEEEENS_12float_e4m3_tENS5_IJlSC_lEEESJ_SK_NS4_8TiledMMAINS4_8MMA_AtomIJNS4_4SM904GMMA31MMA_64x256x32_F32E4M3E4M3_SS_TNILNSO_7ScaleInE1ELSQ_1EEEEEENS4_6LayoutISD_NS5_IJSC_NSA_ILi0EEESU_EEEEENS5_IJNS4_10UnderscoreESX_SX_EEEEENS4_13SM90_TMA_LOADENS4_14ComposedLayoutINS4_7SwizzleILi2ELi4ELi3EEENS4_18smem_ptr_flag_bitsILi8EEENST_INS5_IJNSA_ILi8EEESH_EEENS5_IJSH_SC_EEEEEEEvNS4_8identityENS4_23SM90_TMA_LOAD_MULTICASTES1A_vS1B_EENS_8epilogue10collective18CollectiveEpilogueINS1E_22Sm90TmaWarpSpecializedILi4ELi2ELi16ELb0ELb0EEEJSI_NS5_IJNSA_ILi128EEENSA_ILi32EEEEEESJ_SK_SJ_SK_NS1E_6fusion15FusionCallbacksIS1I_NS1M_13LinCombEltActINS1E_6thread4SiLuESJ_fSJ_fLNS_15FloatRoundStyleE2EEESI_S1L_JEEES10_NS11_INS12_ILi1ELi4ELi3EEES15_NST_INS5_IJS16_S1K_EEENS5_IJS1K_SC_EEEEEEENS4_39AutoVectorizingCopyWithAssumedAlignmentILi128EEENS4_14SM90_TMA_STOREES1Y_S20_NS4_9Copy_AtomIJNS4_17SM90_U32x4_STSM_NENS_6half_tEEEEvEEEvvEEEEvNT_6ParamsE)
        /*6b8c*/ 	.short	0x0210
        /*6b8e*/ 	.short	0x0770


	//----- nvinfo : EIATTR_SW_WAR
	.align		4
.L_48:
        /*6b90*/ 	.byte	0x04, 0x36
        /*6b92*/ 	.short	(.L_50 - .L_49)
.L_49:
        /*6b94*/ 	.word	0x00000008
.L_50:


//--------------------- .nv.callgraph             --------------------------
	.section	.nv.callgraph,"",@"SHT_CUDA_CALLGRAPH"
	.align	4
	.sectionentsize	8
	.align		4
        /*0000*/ 	.word	0x00000000
	.align		4
        /*0004*/ 	.word	0xffffffff
	.align		4
        /*0008*/ 	.word	index@(_ZN7cutlass13device_kernelINS_4gemm6kernel13GemmUniversalIN4cute5tupleIJiiiiEEENS1_10collective13CollectiveMmaINS1_37MainloopSm90TmaGmmaWarpSpecializedFP8ILi6ENS5_IJNS4_1CILi2EEENSA_ILi1EEESC_EEENS1_35KernelTmaWarpSpecializedCooperativeEEENS5_IJNSA_ILi256EEESG_NSA_ILi64EEEEEENS_12float_e4m3_tENS5_IJlSC_lEEESJ_SK_NS4_8TiledMMAINS4_8MMA_AtomIJNS4_4SM904GMMA31MMA_64x256x32_F32E4M3E4M3_SS_TNILNSO_7ScaleInE1ELSQ_1EEEEEENS4_6LayoutISD_NS5_IJSC_NSA_ILi0EEESU_EEEEENS5_IJNS4_10UnderscoreESX_SX_EEEEENS4_13SM90_TMA_LOADENS4_14ComposedLayoutINS4_7SwizzleILi2ELi4ELi3EEENS4_18smem_ptr_flag_bitsILi8EEENST_INS5_IJNSA_ILi8EEESH_EEENS5_IJSH_SC_EEEEEEEvNS4_8identityENS4_23SM90_TMA_LOAD_MULTICASTES1A_vS1B_EENS_8epilogue10collective18CollectiveEpilogueINS1E_22Sm90TmaWarpSpecializedILi4ELi2ELi16ELb0ELb0EEEJSI_NS5_IJNSA_ILi128EEENSA_ILi32EEEEEESJ_SK_SJ_SK_NS1E_6fusion15FusionCallbacksIS1I_NS1M_13LinCombEltActINS1E_6thread4SiLuESJ_fSJ_fLNS_15FloatRoundStyleE2EEESI_S1L_JEEES10_NS11_INS12_ILi1ELi4ELi3EEES15_NST_INS5_IJS16_S1K_EEENS5_IJS1K_SC_EEEEEEENS4_39AutoVectorizingCopyWithAssumedAlignmentILi128EEENS4_14SM90_TMA_STOREES1Y_S20_NS4_9Copy_AtomIJNS4_17SM90_U32x4_STSM_NENS_6half_tEEEEvEEEvvEEEEvNT_6ParamsE)
	.align		4
        /*000c*/ 	.word	index@(__assertfail)
	.align		4
        /*0010*/ 	.word	0x00000000
	.align		4
        /*0014*/ 	.word	0xfffffffe
	.align		4
        /*0018*/ 	.word	0x00000000
	.align		4
        /*001c*/ 	.word	0xfffffffd
	.align		4
        /*0020*/ 	.word	0x00000000
	.align		4
        /*0024*/ 	.word	0xfffffffc


//--------------------- .nv.constant4             --------------------------
	.section	.nv.constant4,"a",@progbits
	.align	8
	.align		8
.nv.constant4:
        /*0000*/ 	.dword	__assertfail
	.align		8
        /*0008*/ 	.dword	__unnamed_1
	.align		8
        /*0010*/ 	.dword	__unnamed_2
	.align		8
        /*0018*/ 	.dword	_ZN39_INTERNAL_2f811e5b_4_k_cu_3bd68d79_27894cuda3std3__45__cpo5beginE
	.align		8
        /*0020*/ 	.dword	_ZN39_INTERNAL_2f811e5b_4_k_cu_3bd68d79_27894cuda3std3__45__cpo3endE
	.align		8
        /*0028*/ 	.dword	_ZN39_INTERNAL_2f811e5b_4_k_cu_3bd68d79_27894cuda3std3__45__cpo6cbeginE
	.align		8
        /*0030*/ 	.dword	_ZN39_INTERNAL_2f811e5b_4_k_cu_3bd68d79_27894cuda3std3__45__cpo4cendE
	.align		8
        /*0038*/ 	.dword	_ZN39_INTERNAL_2f811e5b_4_k_cu_3bd68d79_27894cuda3std3__441_GLOBAL__N__2f811e5b_4_k_cu_3bd68d79_27896ignoreE
	.align		8
        /*0040*/ 	.dword	_ZN39_INTERNAL_2f811e5b_4_k_cu_3bd68d79_27894cuda3std3__419piecewise_constructE
	.align		8
        /*0048*/ 	.dword	_ZN39_INTERNAL_2f811e5b_4_k_cu_3bd68d79_27894cuda3std3__48in_placeE
	.align		8
        /*0050*/ 	.dword	_ZN39_INTERNAL_2f811e5b_4_k_cu_3bd68d79_27894cuda3std6ranges3__45__cpo4swapE
	.align		8
        /*0058*/ 	.dword	_ZN39_INTERNAL_2f811e5b_4_k_cu_3bd68d79_27894cuda3std6ranges3__45__cpo9iter_moveE
	.align		8
        /*0060*/ 	.dword	_ZN39_INTERNAL_2f811e5b_4_k_cu_3bd68d79_27894cute7productE
	.align		8
        /*0068*/ 	.dword	_ZN39_INTERNAL_2f811e5b_4_k_cu_3bd68d79_27894cute1_E
	.align		8
        /*0070*/ 	.dword	$str$24
	.align		8
        /*0078*/ 	.dword	$str$25


//--------------------- .text._ZN7cutlass13device_kernelINS_4gemm6kernel13GemmUniversalIN4cute5tupleIJiiiiEEENS1_10collective13CollectiveMmaINS1_37MainloopSm90TmaGmmaWarpSpecializedFP8ILi6ENS5_IJNS4_1CILi2EEENSA_ILi1EEESC_EEENS1_35KernelTmaWarpSpecializedCooperativeEEENS5_IJNSA_ILi256EEESG_NSA_ILi64EEEEEENS_12float_e4m3_tENS5_IJlSC_lEEESJ_SK_NS4_8TiledMMAINS4_8MMA_AtomIJNS4_4SM904GMMA31MMA_64x256x32_F32E4M3E4M3_SS_TNILNSO_7ScaleInE1ELSQ_1EEEEEENS4_6LayoutISD_NS5_IJSC_NSA_ILi0EEESU_EEEEENS5_IJNS4_10UnderscoreESX_SX_EEEEENS4_13SM90_TMA_LOADENS4_14ComposedLayoutINS4_7SwizzleILi2ELi4ELi3EEENS4_18smem_ptr_flag_bitsILi8EEENST_INS5_IJNSA_ILi8EEESH_EEENS5_IJSH_SC_EEEEEEEvNS4_8identityENS4_23SM90_TMA_LOAD_MULTICASTES1A_vS1B_EENS_8epilogue10collective18CollectiveEpilogueINS1E_22Sm90TmaWarpSpecializedILi4ELi2ELi16ELb0ELb0EEEJSI_NS5_IJNSA_ILi128EEENSA_ILi32EEEEEESJ_SK_SJ_SK_NS1E_6fusion15FusionCallbacksIS1I_NS1M_13LinCombEltActINS1E_6thread4SiLuESJ_fSJ_fLNS_15FloatRoundStyleE2EEESI_S1L_JEEES10_NS11_INS12_ILi1ELi4ELi3EEES15_NST_INS5_IJS16_S1K_EEENS5_IJS1K_SC_EEEEEEENS4_39AutoVectorizingCopyWithAssumedAlignmentILi128EEENS4_14SM90_TMA_STOREES1Y_S20_NS4_9Copy_AtomIJNS4_17SM90_U32x4_STSM_NENS_6half_tEEEEvEEEvvEEEEvNT_6ParamsE --------------------------
	.section	.text._ZN7cutlass13device_kernelINS_4gemm6kernel13GemmUniversalIN4cute5tupleIJiiiiEEENS1_10collective13CollectiveMmaINS1_37MainloopSm90TmaGmmaWarpSpecializedFP8ILi6ENS5_IJNS4_1CILi2EEENSA_ILi1EEESC_EEENS1_35KernelTmaWarpSpecializedCooperativeEEENS5_IJNSA_ILi256EEESG_NSA_ILi64EEEEEENS_12float_e4m3_tENS5_IJlSC_lEEESJ_SK_NS4_8TiledMMAINS4_8MMA_AtomIJNS4_4SM904GMMA31MMA_64x256x32_F32E4M3E4M3_SS_TNILNSO_7ScaleInE1ELSQ_1EEEEEENS4_6LayoutISD_NS5_IJSC_NSA_ILi0EEESU_EEEEENS5_IJNS4_10UnderscoreESX_SX_EEEEENS4_13SM90_TMA_LOADENS4_14ComposedLayoutINS4_7SwizzleILi2ELi4ELi3EEENS4_18smem_ptr_flag_bitsILi8EEENST_INS5_IJNSA_ILi8EEESH_EEENS5_IJSH_SC_EEEEEEEvNS4_8identityENS4_23SM90_TMA_LOAD_MULTICASTES1A_vS1B_EENS_8epilogue10collective18CollectiveEpilogueINS1E_22Sm90TmaWarpSpecializedILi4ELi2ELi16ELb0ELb0EEEJSI_NS5_IJNSA_ILi128EEENSA_ILi32EEEEEESJ_SK_SJ_SK_NS1E_6fusion15FusionCallbacksIS1I_NS1M_13LinCombEltActINS1E_6thread4SiLuESJ_fSJ_fLNS_15FloatRoundStyleE2EEESI_S1L_JEEES10_NS11_INS12_ILi1ELi4ELi3EEES15_NST_INS5_IJS16_S1K_EEENS5_IJS1K_SC_EEEEEEENS4_39AutoVectorizingCopyWithAssumedAlignmentILi128EEENS4_14SM90_TMA_STOREES1Y_S20_NS4_9Copy_AtomIJNS4_17SM90_U32x4_STSM_NENS_6half_tEEEEvEEEvvEEEEvNT_6ParamsE,"ax",@progbits
	.align	128
.text._ZN7cutlass13device_kernelINS_4gemm6kernel13GemmUniversalIN4cute5tupleIJiiiiEEENS1_10collective13CollectiveMmaINS1_37MainloopSm90TmaGmmaWarpSpecializedFP8ILi6ENS5_IJNS4_1CILi2EEENSA_ILi1EEESC_EEENS1_35KernelTmaWarpSpecializedCooperativeEEENS5_IJNSA_ILi256EEESG_NSA_ILi64EEEEEENS_12float_e4m3_tENS5_IJlSC_lEEESJ_SK_NS4_8TiledMMAINS4_8MMA_AtomIJNS4_4SM904GMMA31MMA_64x256x32_F32E4M3E4M3_SS_TNILNSO_7ScaleInE1ELSQ_1EEEEEENS4_6LayoutISD_NS5_IJSC_NSA_ILi0EEESU_EEEEENS5_IJNS4_10UnderscoreESX_SX_EEEEENS4_13SM90_TMA_LOADENS4_14ComposedLayoutINS4_7SwizzleILi2ELi4ELi3EEENS4_18smem_ptr_flag_bitsILi8EEENST_INS5_IJNSA_ILi8EEESH_EEENS5_IJSH_SC_EEEEEEEvNS4_8identityENS4_23SM90_TMA_LOAD_MULTICASTES1A_vS1B_EENS_8epilogue10collective18CollectiveEpilogueINS1E_22Sm90TmaWarpSpecializedILi4ELi2ELi16ELb0ELb0EEEJSI_NS5_IJNSA_ILi128EEENSA_ILi32EEEEEESJ_SK_SJ_SK_NS1E_6fusion15FusionCallbacksIS1I_NS1M_13LinCombEltActINS1E_6thread4SiLuESJ_fSJ_fLNS_15FloatRoundStyleE2EEESI_S1L_JEEES10_NS11_INS12_ILi1ELi4ELi3EEES15_NST_INS5_IJS16_S1K_EEENS5_IJS1K_SC_EEEEEEENS4_39AutoVectorizingCopyWithAssumedAlignmentILi128EEENS4_14SM90_TMA_STOREES1Y_S20_NS4_9Copy_AtomIJNS4_17SM90_U32x4_STSM_NENS_6half_tEEEEvEEEvvEEEEvNT_6ParamsE:
        .type           _ZN7cutlass13device_kernelINS_4gemm6kernel13GemmUniversalIN4cute5tupleIJiiiiEEENS1_10collective13CollectiveMmaINS1_37MainloopSm90TmaGmmaWarpSpecializedFP8ILi6ENS5_IJNS4_1CILi2EEENSA_ILi1EEESC_EEENS1_35KernelTmaWarpSpecializedCooperativeEEENS5_IJNSA_ILi256EEESG_NSA_ILi64EEEEEENS_12float_e4m3_tENS5_IJlSC_lEEESJ_SK_NS4_8TiledMMAINS4_8MMA_AtomIJNS4_4SM904GMMA31MMA_64x256x32_F32E4M3E4M3_SS_TNILNSO_7ScaleInE1ELSQ_1EEEEEENS4_6LayoutISD_NS5_IJSC_NSA_ILi0EEESU_EEEEENS5_IJNS4_10UnderscoreESX_SX_EEEEENS4_13SM90_TMA_LOADENS4_14ComposedLayoutINS4_7SwizzleILi2ELi4ELi3EEENS4_18smem_ptr_flag_bitsILi8EEENST_INS5_IJNSA_ILi8EEESH_EEENS5_IJSH_SC_EEEEEEEvNS4_8identityENS4_23SM90_TMA_LOAD_MULTICASTES1A_vS1B_EENS_8epilogue10collective18CollectiveEpilogueINS1E_22Sm90TmaWarpSpecializedILi4ELi2ELi16ELb0ELb0EEEJSI_NS5_IJNSA_ILi128EEENSA_ILi32EEEEEESJ_SK_SJ_SK_NS1E_6fusion15FusionCallbacksIS1I_NS1M_13LinCombEltActINS1E_6thread4SiLuESJ_fSJ_fLNS_15FloatRoundStyleE2EEESI_S1L_JEEES10_NS11_INS12_ILi1ELi4ELi3EEES15_NST_INS5_IJS16_S1K_EEENS5_IJS1K_SC_EEEEEEENS4_39AutoVectorizingCopyWithAssumedAlignmentILi128EEENS4_14SM90_TMA_STOREES1Y_S20_NS4_9Copy_AtomIJNS4_17SM90_U32x4_STSM_NENS_6half_tEEEEvEEEvvEEEEvNT_6ParamsE,@function
        .size           _ZN7cutlass13device_kernelINS_4gemm6kernel13GemmUniversalIN4cute5tupleIJiiiiEEENS1_10collective13CollectiveMmaINS1_37MainloopSm90TmaGmmaWarpSpecializedFP8ILi6ENS5_IJNS4_1CILi2EEENSA_ILi1EEESC_EEENS1_35KernelTmaWarpSpecializedCooperativeEEENS5_IJNSA_ILi256EEESG_NSA_ILi64EEEEEENS_12float_e4m3_tENS5_IJlSC_lEEESJ_SK_NS4_8TiledMMAINS4_8MMA_AtomIJNS4_4SM904GMMA31MMA_64x256x32_F32E4M3E4M3_SS_TNILNSO_7ScaleInE1ELSQ_1EEEEEENS4_6LayoutISD_NS5_IJSC_NSA_ILi0EEESU_EEEEENS5_IJNS4_10UnderscoreESX_SX_EEEEENS4_13SM90_TMA_LOADENS4_14ComposedLayoutINS4_7SwizzleILi2ELi4ELi3EEENS4_18smem_ptr_flag_bitsILi8EEENST_INS5_IJNSA_ILi8EEESH_EEENS5_IJSH_SC_EEEEEEEvNS4_8identityENS4_23SM90_TMA_LOAD_MULTICASTES1A_vS1B_EENS_8epilogue10collective18CollectiveEpilogueINS1E_22Sm90TmaWarpSpecializedILi4ELi2ELi16ELb0ELb0EEEJSI_NS5_IJNSA_ILi128EEENSA_ILi32EEEEEESJ_SK_SJ_SK_NS1E_6fusion15FusionCallbacksIS1I_NS1M_13LinCombEltActINS1E_6thread4SiLuESJ_fSJ_fLNS_15FloatRoundStyleE2EEESI_S1L_JEEES10_NS11_INS12_ILi1ELi4ELi3EEES15_NST_INS5_IJS16_S1K_EEENS5_IJS1K_SC_EEEEEEENS4_39AutoVectorizingCopyWithAssumedAlignmentILi128EEENS4_14SM90_TMA_STOREES1Y_S20_NS4_9Copy_AtomIJNS4_17SM90_U32x4_STSM_NENS_6half_tEEEEvEEEvvEEEEvNT_6ParamsE,(.L_x_1197 - _ZN7cutlass13device_kernelINS_4gemm6kernel13GemmUniversalIN4cute5tupleIJiiiiEEENS1_10collective13CollectiveMmaINS1_37MainloopSm90TmaGmmaWarpSpecializedFP8ILi6ENS5_IJNS4_1CILi2EEENSA_ILi1EEESC_EEENS1_35KernelTmaWarpSpecializedCooperativeEEENS5_IJNSA_ILi256EEESG_NSA_ILi64EEEEEENS_12float_e4m3_tENS5_IJlSC_lEEESJ_SK_NS4_8TiledMMAINS4_8MMA_AtomIJNS4_4SM904GMMA31MMA_64x256x32_F32E4M3E4M3_SS_TNILNSO_7ScaleInE1ELSQ_1EEEEEENS4_6LayoutISD_NS5_IJSC_NSA_ILi0EEESU_EEEEENS5_IJNS4_10UnderscoreESX_SX_EEEEENS4_13SM90_TMA_LOADENS4_14ComposedLayoutINS4_7SwizzleILi2ELi4ELi3EEENS4_18smem_ptr_flag_bitsILi8EEENST_INS5_IJNSA_ILi8EEESH_EEENS5_IJSH_SC_EEEEEEEvNS4_8identityENS4_23SM90_TMA_LOAD_MULTICASTES1A_vS1B_EENS_8epilogue10collective18CollectiveEpilogueINS1E_22Sm90TmaWarpSpecializedILi4ELi2ELi16ELb0ELb0EEEJSI_NS5_IJNSA_ILi128EEENSA_ILi32EEEEEESJ_SK_SJ_SK_NS1E_6fusion15FusionCallbacksIS1I_NS1M_13LinCombEltActINS1E_6thread4SiLuESJ_fSJ_fLNS_15FloatRoundStyleE2EEESI_S1L_JEEES10_NS11_INS12_ILi1ELi4ELi3EEES15_NST_INS5_IJS16_S1K_EEENS5_IJS1K_SC_EEEEEEENS4_39AutoVectorizingCopyWithAssumedAlignmentILi128EEENS4_14SM90_TMA_STOREES1Y_S20_NS4_9Copy_AtomIJNS4_17SM90_U32x4_STSM_NENS_6half_tEEEEvEEEvvEEEEvNT_6ParamsE)
        .other          _ZN7cutlass13device_kernelINS_4gemm6kernel13GemmUniversalIN4cute5tupleIJiiiiEEENS1_10collective13CollectiveMmaINS1_37MainloopSm90TmaGmmaWarpSpecializedFP8ILi6ENS5_IJNS4_1CILi2EEENSA_ILi1EEESC_EEENS1_35KernelTmaWarpSpecializedCooperativeEEENS5_IJNSA_ILi256EEESG_NSA_ILi64EEEEEENS_12float_e4m3_tENS5_IJlSC_lEEESJ_SK_NS4_8TiledMMAINS4_8MMA_AtomIJNS4_4SM904GMMA31MMA_64x256x32_F32E4M3E4M3_SS_TNILNSO_7ScaleInE1ELSQ_1EEEEEENS4_6LayoutISD_NS5_IJSC_NSA_ILi0EEESU_EEEEENS5_IJNS4_10UnderscoreESX_SX_EEEEENS4_13SM90_TMA_LOADENS4_14ComposedLayoutINS4_7SwizzleILi2ELi4ELi3EEENS4_18smem_ptr_flag_bitsILi8EEENST_INS5_IJNSA_ILi8EEESH_EEENS5_IJSH_SC_EEEEEEEvNS4_8identityENS4_23SM90_TMA_LOAD_MULTICASTES1A_vS1B_EENS_8epilogue10collective18CollectiveEpilogueINS1E_22Sm90TmaWarpSpecializedILi4ELi2ELi16ELb0ELb0EEEJSI_NS5_IJNSA_ILi128EEENSA_ILi32EEEEEESJ_SK_SJ_SK_NS1E_6fusion15FusionCallbacksIS1I_NS1M_13LinCombEltActINS1E_6thread4SiLuESJ_fSJ_fLNS_15FloatRoundStyleE2EEESI_S1L_JEEES10_NS11_INS12_ILi1ELi4ELi3EEES15_NST_INS5_IJS16_S1K_EEENS5_IJS1K_SC_EEEEEEENS4_39AutoVectorizingCopyWithAssumedAlignmentILi128EEENS4_14SM90_TMA_STOREES1Y_S20_NS4_9Copy_AtomIJNS4_17SM90_U32x4_STSM_NENS_6half_tEEEEvEEEvvEEEEvNT_6ParamsE,@"STO_CUDA_ENTRY STV_DEFAULT"
_ZN7cutlass13device_kernelINS_4gemm6kernel13GemmUniversalIN4cute5tupleIJiiiiEEENS1_10collective13CollectiveMmaINS1_37MainloopSm90TmaGmmaWarpSpecializedFP8ILi6ENS5_IJNS4_1CILi2EEENSA_ILi1EEESC_EEENS1_35KernelTmaWarpSpecializedCooperativeEEENS5_IJNSA_ILi256EEESG_NSA_ILi64EEEEEENS_12float_e4m3_tENS5_IJlSC_lEEESJ_SK_NS4_8TiledMMAINS4_8MMA_AtomIJNS4_4SM904GMMA31MMA_64x256x32_F32E4M3E4M3_SS_TNILNSO_7ScaleInE1ELSQ_1EEEEEENS4_6LayoutISD_NS5_IJSC_NSA_ILi0EEESU_EEEEENS5_IJNS4_10UnderscoreESX_SX_EEEEENS4_13SM90_TMA_LOADENS4_14ComposedLayoutINS4_7SwizzleILi2ELi4ELi3EEENS4_18smem_ptr_flag_bitsILi8EEENST_INS5_IJNSA_ILi8EEESH_EEENS5_IJSH_SC_EEEEEEEvNS4_8identityENS4_23SM90_TMA_LOAD_MULTICASTES1A_vS1B_EENS_8epilogue10collective18CollectiveEpilogueINS1E_22Sm90TmaWarpSpecializedILi4ELi2ELi16ELb0ELb0EEEJSI_NS5_IJNSA_ILi128EEENSA_ILi32EEEEEESJ_SK_SJ_SK_NS1E_6fusion15FusionCallbacksIS1I_NS1M_13LinCombEltActINS1E_6thread4SiLuESJ_fSJ_fLNS_15FloatRoundStyleE2EEESI_S1L_JEEES10_NS11_INS12_ILi1ELi4ELi3EEES15_NST_INS5_IJS16_S1K_EEENS5_IJS1K_SC_EEEEEEENS4_39AutoVectorizingCopyWithAssumedAlignmentILi128EEENS4_14SM90_TMA_STOREES1Y_S20_NS4_9Copy_AtomIJNS4_17SM90_U32x4_STSM_NENS_6half_tEEEEvEEEvvEEEEvNT_6ParamsE:
[----:B------:R-:W1:Y:S02]  /*0000*/  LDC R1, c[0x0][0x28] ;  /* 0x00000a00ff017b82 */ /* 0x000e640000000800 */
[----:B-1----:R-:W-:Y:S01]  /*0010*/  IADD3 R1, R1, -0x8c0, RZ ;  /* 0xfffff74001017810 */ /* 0x002fe20007ffe0ff */
[----:B------:R-:W1:Y:S01]  /*0020*/  S2R R5, SR_TID.X ;  /* 0x0000000000057919 */ /* 0x000e620000002100 */
[----:B------:R-:W-:Y:S01]  /*0030*/  ELECT P0, URZ, PT ;  /* 0x00000000003f782f */ /* 0x000fe20003800000 */
[----:B------:R-:W-:Y:S01]  /*0040*/  BSSY B0, `(.L_x_0) ;  /* 0x000001a000007945 */ /* 0x000fe20003800000 */
[----:B-1----:R-:W-:-:S05]  /*0050*/  SHF.R.U32.HI R0, RZ, 0x5, R5 ;  /* 0x00000005ff007819 */ /* 0x002fca0000011605 */
[----:B------:R-:W1:Y:S02]  /*0060*/  SHFL.IDX PT, R2, R0, RZ, 0x1f ;  /* 0x00001fff00027589 */ /* 0x000e6400000e0000 */
[----:B-1----:R-:W-:Y:S02]  /*0070*/  R2UR UR46, R2 ;  /* 0x00000000022e72ca */ /* 0x002fe400000e0000 */
[----:B------:R-:W-:-:S06]  /*0080*/  SHF.R.U32.HI R2, RZ, 0x7, R5 ;  /* 0x00000007ff027819 */ /* 0x000fcc0000011605 */
[----:B------:R-:W1:Y:S05]  /*0090*/  SHFL.IDX PT, R2, R2, RZ, 0x1f ;  /* 0x00001fff02027589 */ /* 0x000e6a00000e0000 */
[----:B------:R-:W-:Y:S02]  /*00a0*/  USHF.R.S32.HI UR4, URZ, 0x1f, UR46 ;  /* 0x0000001f3f047899 */ /* 0x000fe4000801142e */
[----:B------:R-:W-:Y:S02]  /*00b0*/  ISETP.NE.OR P0, PT, RZ, UR46, !P0 ;  /* 0x0000002eff007c0c */ /* 0x000fe4000c705670 */
[----:B------:R-:W-:-:S04]  /*00c0*/  ULEA.HI UR4, UR4, UR46, URZ, 0x2 ;  /* 0x0000002e04047291 */ /* 0x000fc8000f8f103f */
[----:B------:R-:W-:-:S04]  /*00d0*/  ULOP3.LUT UR4, UR4, 0xfffffffc, URZ, 0xc0, !UPT ;  /* 0xfffffffc04047892 */ /* 0x000fc8000f8ec03f */
[----:B------:R-:W-:-:S03]  /*00e0*/  UIADD3 UR46, UR46, -UR4, URZ ;  /* 0x800000042e2e7290 */ /* 0x000fc6000fffe03f */
[----:B------:R-:W-:Y:S09]  /*00f0*/  @P0 BRA `(.L_x_1) ;  /* 0x0000000000380947 */ /* 0x000ff20003800000 */
[----:B------:R-:W-:Y:S02]  /*0100*/  ULDC.64 UR4, c[0x0][0x198] ;  /* 0x0000660000047ab9 */ /* 0x000fe40000000a00 */
[----:B------:R-:W-:Y:S02]  /*0110*/  UIADD3 UR6, UP0, UR4, 0xf0, URZ ;  /* 0x000000f004067890 */ /* 0x000fe4000ff1e03f */
[----:B------:R-:W-:Y:S02]  /*0120*/  UIADD3 UR8, UP1, UR4, 0x1f0, URZ ;  /* 0x000001f004087890 */ /* 0x000fe4000ff3e03f */
[----:B------:R-:W-:Y:S02]  /*0130*/  UIADD3 UR10, UP2, UR4, 0x3f0, URZ ;  /* 0x000003f0040a7890 */ /* 0x000fe4000ff5e03f */
[----:B------:R-:W-:Y:S02]  /*0140*/  UIADD3 UR4, UP3, UR4, 0x4f0, URZ ;  /* 0x000004f004047890 */ /* 0x000fe4000ff7e03f */
[----:B------:R-:W-:-:S02]  /*0150*/  UIADD3.X UR7, URZ, UR5, URZ, UP0, !UPT ;  /* 0x000000053f077290 */ /* 0x000fc400087fe43f */
[----:B------:R-:W-:Y:S02]  /*0160*/  UIADD3.X UR9, URZ, UR5, URZ, UP1, !UPT ;  /* 0x000000053f097290 */ /* 0x000fe40008ffe43f */
[----:B------:R-:W-:Y:S02]  /*0170*/  UIADD3.X UR11, URZ, UR5, URZ, UP2, !UPT ;  /* 0x000000053f0b7290 */ /* 0x000fe400097fe43f */
[----:B------:R-:W-:-:S03]  /*0180*/  UIADD3.X UR5, URZ, UR5, URZ, UP3, !UPT ;  /* 0x000000053f057290 */ /* 0x000fc60009ffe43f */
[----:B------:R2:W-:Y:S02]  /*0190*/  UTMACCTL.PF [UR6] ;  /* 0x00000000060079b9 */ /* 0x0005e40008040000 */
[----:B------:R2:W-:Y:S02]  /*01a0*/  UTMACCTL.PF [UR8] ;  /* 0x00000000080079b9 */ /* 0x0005e40008040000 */
[----:B------:R2:W-:Y:S02]  /*01b0*/  UTMACCTL.PF [UR10] ;  /* 0x000000000a0079b9 */ /* 0x0005e40008040000 */
[----:B------:R2:W-:Y:S02]  /*01c0*/  UTMACCTL.PF [UR4] ;  /* 0x00000000040079b9 */ /* 0x0005e40008040000 */
[----:B--2---:R-:W-:Y:S01]  /*01d0*/  NOP ;  /* 0x0000000000007918 */ /* 0x004fe20000000000 */
.L_x_1:
[----:B------:R-:W-:Y:S05]  /*01e0*/  BSYNC B0 ;  /* 0x0000000000007941 */ /* 0x000fea0003800000 */
.L_x_0:
[----:B------:R-:W-:Y:S01]  /*01f0*/  ULDC.64 UR8, c[0x0][0x590] ;  /* 0x0001640000087ab9 */ /* 0x000fe20000000a00 */
[----:B-1----:R-:W-:Y:S01]  /*0200*/  R2UR UR6, R2 ;  /* 0x00000000020672ca */ /* 0x002fe200000e0000 */
[----:B------:R-:W-:Y:S01]  /*0210*/  ULDC.64 UR4, c[0x0][0x588] ;  /* 0x0001620000047ab9 */ /* 0x000fe20000000a00 */
[----:B------:R-:W-:Y:S01]  /*0220*/  ISETP.NE.U32.AND P2, PT, RZ, UR8, PT ;  /* 0x00000008ff007c0c */ /* 0x000fe2000bf45070 */
[----:B------:R-:W-:Y:S01]  /*0230*/  ULDC.64 UR56, c[0x0][0x208] ;  /* 0x0000820000387ab9 */ /* 0x000fe20000000a00 */
[----:B------:R-:W-:Y:S02]  /*0240*/  PRMT R4, RZ, 0x7610, R4 ;  /* 0x00007610ff047816 */ /* 0x000fe40000000004 */
[----:B------:R-:W-:-:S13]  /*0250*/  ISETP.NE.AND.EX P1, PT, RZ, UR9, PT, P2 ;  /* 0x00000009ff007c0c */ /* 0x000fda000bf25320 */
[----:B------:R-:W-:Y:S05]  /*0260*/  @P1 BRA `(.L_x_2) ;  /* 0x0000000000441947 */ /* 0x000fea0003800000 */
[----:B------:R-:W-:Y:S02]  /*0270*/  ULDC.64 UR10, c[0x0][0x588] ;  /* 0x00016200000a7ab9 */ /* 0x000fe40000000a00 */
[----:B------:R-:W-:-:S04]  /*0280*/  ISETP.NE.U32.AND P0, PT, RZ, UR10, PT ;  /* 0x0000000aff007c0c */ /* 0x000fc8000bf05070 */
[----:B------:R-:W-:-:S13]  /*0290*/  ISETP.NE.AND.EX P0, PT, RZ, UR11, PT, P0 ;  /* 0x0000000bff007c0c */ /* 0x000fda000bf05300 */
[----:B------:R-:W-:Y:S05]  /*02a0*/  @!P0 BRA `(.L_x_3) ;  /* 0x00000000001c8947 */ /* 0x000fea0003800000 */
[----:B------:R-:W-:Y:S02]  /*02b0*/  MOV R2, UR4 ;  /* 0x0000000400027c02 */ /* 0x000fe40008000f00 */
[----:B------:R-:W-:-:S05]  /*02c0*/  MOV R3, UR5 ;  /* 0x0000000500037c02 */ /* 0x000fca0008000f00 */
[----:B------:R-:W2:Y:S01]  /*02d0*/  LDG.E R2, desc[UR56][R2.64] ;  /* 0x0000003802027981 */ /* 0x000ea2000c1e1900 */
[----:B------:R-:W-:Y:S02]  /*02e0*/  MOV R4, 0x1 ;  /* 0x0000000100047802 */ /* 0x000fe40000000f00 */
[----:B--2---:R-:W-:-:S13]  /*02f0*/  FSETP.NEU.AND P0, PT, R2, RZ, PT ;  /* 0x000000ff0200720b */ /* 0x004fda0003f0d000 */
[----:B------:R-:W-:Y:S01]  /*0300*/  VOTEU.ANY UP0, P0 ;  /* 0x00000000003f7886 */ /* 0x000fe20000000100 */
[----:B------:R-:W-:Y:S05]  /*0310*/  BRA `(.L_x_2) ;  /* 0x0000000000187947 */ /* 0x000fea0003800000 */
.L_x_3:
[----:B------:R-:W-:Y:S01]  /*0320*/  ULDC UR4, c[0x0][0x580] ;  /* 0x0001600000047ab9 */ /* 0x000fe20000000800 */
[----:B------:R-:W-:Y:S01]  /*0330*/  MOV R4, 0x1 ;  /* 0x0000000100047802 */ /* 0x000fe20000000f00 */
[----:B------:R-:W-:Y:S01]  /*0340*/  UMOV UR5, URZ ;  /* 0x0000003f00057c82 */ /* 0x000fe20008000000 */
[----:B------:R-:W-:Y:S01]  /*0350*/  FSETP.NEU.AND P0, PT, RZ, UR4, PT ;  /* 0x00000004ff007c0b */ /* 0x000fe2000bf0d000 */
[----:B------:R-:W-:-:S12]  /*0360*/  UMOV UR4, URZ ;  /* 0x0000003f00047c82 */ /* 0x000fd80008000000 */
[----:B------:R-:W-:-:S05]  /*0370*/  VOTEU.ANY UP0, P0 ;  /* 0x00000000003f7886 */ /* 0x000fca0000000100 */
.L_x_2:
[----:B------:R-:W-:Y:S01]  /*0380*/  ISETP.NE.U32.AND P0, PT, RZ, UR4, PT ;  /* 0x00000004ff007c0c */ /* 0x000fe2000bf05070 */
[----:B------:R-:W-:Y:S01]  /*0390*/  UPLOP3.LUT UP1, UPT, UPT, UPT, UPT, 0x40, 0x0 ;  /* 0x000000000000789c */ /* 0x000fe20003f2e870 */
[----:B------:R-:W-:Y:S02]  /*03a0*/  ISETP.NE.AND.EX P2, PT, RZ, UR9, PT, P2 ;  /* 0x00000009ff007c0c */ /* 0x000fe4000bf45320 */
[----:B------:R-:W-:Y:S01]  /*03b0*/  ISETP.NE.AND.EX P0, PT, RZ, UR5, PT, P0 ;  /* 0x00000005ff007c0c */ /* 0x000fe2000bf05300 */
[----:B------:R-:W-:-:S12]  /*03c0*/  UP2UR UR53, UPR, URZ, 0x2 ;  /* 0x000000023f357883 */ /* 0x000fd80008000000 */
[----:B------:R-:W-:Y:S05]  /*03d0*/  @P0 BRA P2, `(.L_x_4) ;  /* 0x0000000000400947 */ /* 0x000fea0001000000 */
[----:B------:R-:W-:-:S04]  /*03e0*/  ISETP.NE.U32.AND P0, PT, RZ, UR8, PT ;  /* 0x00000008ff007c0c */ /* 0x000fc8000bf05070 */
[----:B------:R-:W-:-:S13]  /*03f0*/  ISETP.NE.AND.EX P0, PT, RZ, UR9, PT, P0 ;  /* 0x00000009ff007c0c */ /* 0x000fda000bf05300 */
[----:B------:R-:W-:Y:S05]  /*0400*/  @!P0 BRA `(.L_x_5) ;  /* 0x00000000002c8947 */ /* 0x000fea0003800000 */
[----:B------:R-:W-:Y:S01]  /*0410*/  PRMT R2, R4, 0x9910, RZ ;  /* 0x0000991004027816 */ /* 0x000fe200000000ff */
[----:B------:R-:W-:Y:S02]  /*0420*/  UISETP.NE.U32.AND UP1, UPT, UR4, URZ, UPT ;  /* 0x0000003f0400728c */ /* 0x000fe4000bf25070 */
[----:B------:R-:W-:Y:S01]  /*0430*/  USEL UR4, URZ, 0xffffffff, UP0 ;  /* 0xffffffff3f047887 */ /* 0x000fe20008000000 */
[----:B------:R-:W-:Y:S01]  /*0440*/  R2UR UR7, R2 ;  /* 0x00000000020772ca */ /* 0x000fe200000e0000 */
[----:B------:R-:W-:-:S12]  /*0450*/  UISETP.NE.AND.EX UP0, UPT, UR5, URZ, UPT, UP1 ;  /* 0x0000003f0500728c */ /* 0x000fd8000bf05310 */
[----:B------:R-:W-:-:S11]  /*0460*/  UISETP.NE.AND UP2, UPT, UR7, URZ, UPT ;  /* 0x0000003f0700728c */ /* 0x000fd6000bf45270 */
[----:B------:R-:W-:-:S04]  /*0470*/  @!UP2 USEL UR4, URZ, 0xffffffff, UP0 ;  /* 0xffffffff3f04a887 */ /* 0x000fc80008000000 */
[----:B------:R-:W-:-:S04]  /*0480*/  ULOP3.LUT UR4, UR4, 0x1, URZ, 0xc0, !UPT ;  /* 0x0000000104047892 */ /* 0x000fc8000f8ec03f */
[----:B------:R-:W-:-:S04]  /*0490*/  UISETP.EQ.U32.AND UP0, UPT, UR4, 0x1, UPT ;  /* 0x000000010400788c */ /* 0x000fc8000bf02070 */
[----:B------:R-:W-:Y:S01]  /*04a0*/  UP2UR UR53, UPR, URZ, 0x1 ;  /* 0x000000013f357883 */ /* 0x000fe20008000000 */
[----:B------:R-:W-:Y:S11]  /*04b0*/  BRA `(.L_x_4) ;  /* 0x0000000000087947 */ /* 0x000ff60003800000 */
.L_x_5:
[----:B------:R-:W-:-:S04]  /*04c0*/  UPLOP3.LUT UP0, UPT, UPT, UPT, UP0, 0x40, 0x0 ;  /* 0x000000000000789c */ /* 0x000fc80003f0e800 */
[----:B------:R-:W-:-:S12]  /*04d0*/  UP2UR UR53, UPR, URZ, 0x1 ;  /* 0x000000013f357883 */ /* 0x000fd80008000000 */
.L_x_4:
[----:B------:R-:W1:Y:S01]  /*04e0*/  SHFL.IDX PT, R2, R0, RZ, 0x1f ;  /* 0x00001fff00027589 */ /* 0x000e6200000e0000 */
[----:B------:R-:W-:Y:S02]  /*04f0*/  UISETP.NE.AND UP0, UPT, UR46, URZ, UPT ;  /* 0x0000003f2e00728c */ /* 0x000fe4000bf05270 */
[----:B------:R-:W-:Y:S02]  /*0500*/  UISETP.NE.AND UP1, UPT, UR6, URZ, UPT ;  /* 0x0000003f0600728c */ /* 0x000fe4000bf25270 */
[----:B------:R-:W-:Y:S02]  /*0510*/  UP2UR UR47, UPR, URZ, 0x1 ;  /* 0x000000013f2f7883 */ /* 0x000fe40008000000 */
[----:B------:R-:W-:Y:S02]  /*0520*/  UISETP.EQ.OR UP0, UPT, UR46, 0x3, !UP0 ;  /* 0x000000032e00788c */ /* 0x000fe4000c702670 */
[----:B------:R-:W-:Y:S02]  /*0530*/  UIADD3 UR9, UR6, -0x1, URZ ;  /* 0xffffffff06097890 */ /* 0x000fe4000fffe03f */
[----:B------:R-:W-:Y:S01]  /*0540*/  UISETP.EQ.AND UP0, UPT, UR6, URZ, UP0 ;  /* 0x0000003f0600728c */ /* 0x000fe20008702270 */
[----:B-1----:R-:W-:-:S13]  /*0550*/  ISETP.NE.AND P0, PT, R2, RZ, PT ;  /* 0x000000ff0200720c */ /* 0x002fda0003f05270 */
[----:B------:R-:W-:Y:S05]  /*0560*/  @P0 BRA `(.L_x_6) ;  /* 0x0000000000680947 */ /* 0x000fea0003800000 */
[----:B------:R-:W1:Y:S01]  /*0570*/  S2UR UR8, SR_CgaCtaId ;  /* 0x00000000000879c3 */ /* 0x000e620000008800 */
[----:B------:R-:W-:Y:S01]  /*0580*/  UMOV UR4, 0x400 ;  /* 0x0000040000047882 */ /* 0x000fe20000000000 */
[----:B------:R-:W-:Y:S01]  /*0590*/  UMOV UR5, 0x1 ;  /* 0x0000000100057882 */ /* 0x000fe20000000000 */
[----:B------:R-:W-:Y:S01]  /*05a0*/  UMOV UR6, 0x4 ;  /* 0x0000000400067882 */ /* 0x000fe20000000000 */
[----:B------:R-:W-:Y:S01]  /*05b0*/  ELECT P0, URZ, PT ;  /* 0x00000000003f782f */ /* 0x000fe20003800000 */
[----:B------:R-:W-:-:S04]  /*05c0*/  UIADD3 UR6, -UR6, 0x100000, URZ ;  /* 0x0010000006067890 */ /* 0x000fc8000fffe13f */
[----:B------:R-:W-:Y:S02]  /*05d0*/  USHF.L.U32 UR7, UR6, 0xb, URZ ;  /* 0x0000000b06077899 */ /* 0x000fe4000800063f */
[----:B------:R-:W-:Y:S02]  /*05e0*/  USHF.L.U32 UR6, UR6, 0x1, URZ ;  /* 0x0000000106067899 */ /* 0x000fe4000800063f */
[----:B-1----:R-:W-:Y:S02]  /*05f0*/  ULEA UR8, UR8, UR4, 0x18 ;  /* 0x0000000408087291 */ /* 0x002fe4000f8ec03f */
[----:B------:R-:W-:-:S04]  /*0600*/  UIADD3 UR4, -UR5, 0x100000, URZ ;  /* 0x0010000005047890 */ /* 0x000fc8000fffe13f */
[----:B------:R-:W-:Y:S02]  /*0610*/  USHF.L.U32 UR5, UR4, 0xb, URZ ;  /* 0x0000000b04057899 */ /* 0x000fe4000800063f */
[----:B------:R-:W-:Y:S01]  /*0620*/  USHF.L.U32 UR4, UR4, 0x1, URZ ;  /* 0x0000000104047899 */ /* 0x000fe2000800063f */
[----:B------:R-:W1:Y:S11]  /*0630*/  FENCE.VIEW.ASYNC.S ;  /* 0x00000000000073c6 */ /* 0x000e760000000000 */
[----:B-1----:R1:W2:Y:S01]  /*0640*/  SYNCS.EXCH.64 URZ, [UR8], UR4 ;  /* 0x00000004083f75b2 */ /* 0x0022a20008000100 */
[----:B------:R1:W3:Y:S01]  /*0650*/  SYNCS.EXCH.64 URZ, [UR8+0x30], UR6 ;  /* 0x00003006083f75b2 */ /* 0x0002e20008000100 */
[----:B------:R1:W4:Y:S01]  /*0660*/  SYNCS.EXCH.64 URZ, [UR8+0x8], UR4 ;  /* 0x00000804083f75b2 */ /* 0x0003220008000100 */
[----:B------:R1:W1:Y:S01]  /*0670*/  SYNCS.EXCH.64 URZ, [UR8+0x38], UR6 ;  /* 0x00003806083f75b2 */ /* 0x0002620008000100 */
        /* <DEDUP_REMOVED lines=8> */
[----:B------:R-:W-:Y:S01]  /*0700*/  NOP ;  /* 0x0000000000007918 */ /* 0x000fe20000000000 */
.L_x_6:
[----:B------:R-:W5:Y:S01]  /*0710*/  SHFL.IDX PT, R3, R0, RZ, 0x1f ;  /* 0x00001fff00037589 */ /* 0x000f6200000e0000 */
[----:B------:R-:W-:Y:S01]  /*0720*/  NOP ;  /* 0x0000000000007918 */ /* 0x000fe20000000000 */
[----:B-----5:R-:W-:-:S13]  /*0730*/  ISETP.NE.AND P0, PT, R3, RZ, PT ;  /* 0x000000ff0300720c */ /* 0x020fda0003f05270 */
[----:B------:R-:W-:Y:S05]  /*0740*/  @P0 BRA `(.L_x_7) ;  /* 0x0000000000580947 */ /* 0x000fea0003800000 */
[----:B-1----:R-:W1:Y:S01]  /*0750*/  S2UR UR5, SR_CgaCtaId ;  /* 0x00000000000579c3 */ /* 0x002e620000008800 */
[----:B------:R-:W-:Y:S01]  /*0760*/  UMOV UR4, 0x400 ;  /* 0x0000040000047882 */ /* 0x000fe20000000000 */
[----:B------:R-:W-:Y:S01]  /*0770*/  UMOV UR6, 0x20 ;  /* 0x0000002000067882 */ /* 0x000fe20000000000 */
[----:B------:R-:W-:Y:S01]  /*0780*/  UMOV UR7, 0x100 ;  /* 0x0000010000077882 */ /* 0x000fe20000000000 */
[----:B------:R-:W-:Y:S01]  /*0790*/  ELECT P0, URZ, PT ;  /* 0x00000000003f782f */ /* 0x000fe20003800000 */
[----:B-1----:R-:W-:Y:S02]  /*07a0*/  ULEA UR8, UR5, UR4, 0x18 ;  /* 0x0000000405087291 */ /* 0x002fe4000f8ec03f */
[----:B------:R-:W-:-:S04]  /*07b0*/  UIADD3 UR4, -UR6, 0x100000, URZ ;  /* 0x0010000006047890 */ /* 0x000fc8000fffe13f */
[----:B------:R-:W-:Y:S02]  /*07c0*/  USHF.L.U32 UR5, UR4, 0xb, URZ ;  /* 0x0000000b04057899 */ /* 0x000fe4000800063f */
[----:B------:R-:W-:Y:S02]  /*07d0*/  USHF.L.U32 UR4, UR4, 0x1, URZ ;  /* 0x0000000104047899 */ /* 0x000fe4000800063f */
[----:B------:R-:W-:-:S04]  /*07e0*/  UIADD3 UR6, -UR7, 0x100000, URZ ;  /* 0x0010000007067890 */ /* 0x000fc8000fffe13f */
[----:B------:R-:W-:Y:S02]  /*07f0*/  USHF.L.U32 UR7, UR6, 0xb, URZ ;  /* 0x0000000b06077899 */ /* 0x000fe4000800063f */
[----:B------:R-:W-:Y:S01]  /*0800*/  USHF.L.U32 UR6, UR6, 0x1, URZ ;  /* 0x0000000106067899 */ /* 0x000fe2000800063f */
[----:B------:R-:W1:Y:S03]  /*0810*/  FENCE.VIEW.ASYNC.S ;  /* 0x00000000000073c6 */ /* 0x000e660000000000 */
[----:B-1----:R1:W1:Y:S08]  /*0820*/  SYNCS.EXCH.64 URZ, [UR8+0x60], UR4 ;  /* 0x00006004083f75b2 */ /* 0x0022700008000100 */
        /* <DEDUP_REMOVED lines=8> */
.L_x_7:
[----:B-1----:R-:W1:Y:S01]  /*08b0*/  S2UR UR8, SR_CTAID.X ;  /* 0x00000000000879c3 */ /* 0x002e620000002500 */
[----:B------:R-:W5:Y:S01]  /*08c0*/  SHFL.IDX PT, R0, R0, RZ, 0x1f ;  /* 0x00001fff00007589 */ /* 0x000f6200000e0000 */
[----:B------:R-:W-:Y:S02]  /*08d0*/  SHF.R.S32.HI R3, RZ, 0x1f, R5 ;  /* 0x0000001fff037819 */ /* 0x000fe40000011405 */
[----:B------:R-:W-:Y:S02]  /*08e0*/  ELECT P0, URZ, PT ;  /* 0x00000000003f782f */ /* 0x000fe40003800000 */
[----:B------:R-:W-:Y:S01]  /*08f0*/  SHF.R.S32.HI R9, RZ, 0x1f, R2 ;  /* 0x0000001fff097819 */ /* 0x000fe20000011402 */
[----:B------:R-:W2:Y:S01]  /*0900*/  S2R R6, SR_CTAID.Y ;  /* 0x0000000000067919 */ /* 0x000ea20000002600 */
[-C--:B------:R-:W-:Y:S01]  /*0910*/  LEA.HI R3, R3, R5.reuse, RZ, 0x7 ;  /* 0x0000000503037211 */ /* 0x080fe200078f38ff */
[----:B------:R-:W-:Y:S01]  /*0920*/  ULDC UR4, c[0x0][0x150] ;  /* 0x0000540000047ab9 */ /* 0x000fe20000000800 */
[----:B------:R-:W-:Y:S01]  /*0930*/  LEA.HI R9, R9, R2, RZ, 0x2 ;  /* 0x0000000209097211 */ /* 0x000fe200078f10ff */
[----:B------:R-:W3:Y:S01]  /*0940*/  LDC R11, c[0x0][0x148] ;  /* 0x00005200ff0b7b82 */ /* 0x000ee20000000800 */
[----:B------:R-:W-:Y:S01]  /*0950*/  LOP3.LUT R3, R3, 0xffffff80, RZ, 0xc0, !PT ;  /* 0xffffff8003037812 */ /* 0x000fe200078ec0ff */
[----:B------:R-:W-:Y:S01]  /*0960*/  NOP ;  /* 0x0000000000007918 */ /* 0x000fe20000000000 */
[----:B------:R-:W-:Y:S01]  /*0970*/  LOP3.LUT R9, R9, 0x3ffffffc, RZ, 0xc0, !PT ;  /* 0x3ffffffc09097812 */ /* 0x000fe200078ec0ff */
[----:B------:R-:W-:Y:S01]  /*0980*/  USEL UR45, URZ, 0x1, !UP0 ;  /* 0x000000013f2d7887 */ /* 0x000fe2000c000000 */
[----:B------:R-:W-:-:S02]  /*0990*/  IADD3 R3, -R3, R5, RZ ;  /* 0x0000000503037210 */ /* 0x000fc40007ffe1ff */
[----:B------:R-:W-:Y:S02]  /*09a0*/  IADD3 R2, R2, -R9, RZ ;  /* 0x8000000902027210 */ /* 0x000fe40007ffe0ff */
[----:B------:R-:W-:-:S04]  /*09b0*/  SHF.R.S32.HI R4, RZ, 0x1f, R3 ;  /* 0x0000001fff047819 */ /* 0x000fc80000011403 */
[----:B------:R-:W-:Y:S02]  /*09c0*/  LEA.HI R4, R4, R3, RZ, 0x3 ;  /* 0x0000000304047211 */ /* 0x000fe400078f18ff */
[----:B-1----:R-:W-:Y:S02]  /*09d0*/  I2FP.F32.U32 R8, UR8 ;  /* 0x0000000800087c45 */ /* 0x002fe40008201000 */
[----:B-----5:R-:W-:Y:S02]  /*09e0*/  ISETP.NE.OR P0, PT, R0, RZ, !P0 ;  /* 0x000000ff0000720c */ /* 0x020fe40004705670 */
[--C-:B------:R-:W-:Y:S01]  /*09f0*/  SHF.R.S32.HI R0, RZ, 0x3, R4.reuse ;  /* 0x00000003ff007819 */ /* 0x100fe20000011404 */
[----:B------:R-:W-:Y:S01]  /*0a00*/  FMUL R8, R8, UR4 ;  /* 0x0000000408087c20 */ /* 0x000fe20008400000 */
[----:B------:R-:W-:Y:S01]  /*0a10*/  SHF.R.S32.HI R5, RZ, 0x1f, R4 ;  /* 0x0000001fff057819 */ /* 0x000fe20000011404 */
[----:B------:R-:W-:Y:S01]  /*0a20*/  ULDC UR4, c[0x0][0x154] ;  /* 0x0000550000047ab9 */ /* 0x000fe20000000800 */
[----:B------:R-:W1:Y:S02]  /*0a30*/  LDC R4, c[0x0][0x144] ;  /* 0x00005100ff047b82 */ /* 0x000e640000000800 */
[----:B------:R-:W-:Y:S01]  /*0a40*/  LEA.HI R5, R5, R0, RZ, 0x2 ;  /* 0x0000000005057211 */ /* 0x000fe200078f10ff */
[----:B------:R-:W5:Y:S03]  /*0a50*/  F2I.U32.TRUNC.NTZ R8, R8 ;  /* 0x0000000800087305 */ /* 0x000f66000020f000 */
[----:B------:R-:W-:Y:S01]  /*0a60*/  LOP3.LUT R5, R5, 0xfffffffc, RZ, 0xc0, !PT ;  /* 0xfffffffc05057812 */ /* 0x000fe200078ec0ff */
[----:B------:R-:W-:Y:S01]  /*0a70*/  VOTEU.ALL UP2, P0 ;  /* 0x00000000003f7886 */ /* 0x000fe20000040000 */
[----:B------:R-:W-:-:S02]  /*0a80*/  VOTEU.ALL UP3, P0 ;  /* 0x00000000003f7886 */ /* 0x000fc40000060000 */
[----:B------:R-:W-:Y:S02]  /*0a90*/  IADD3 R5, R0, -R5, RZ ;  /* 0x8000000500057210 */ /* 0x000fe40007ffe0ff */
[----:B------:R-:W4:Y:S01]  /*0aa0*/  @!UP2 S2UR UR7, SR_CgaCtaId ;  /* 0x000000000007a9c3 */ /* 0x000f220000008800 */
[----:B------:R-:W-:Y:S01]  /*0ab0*/  @!UP2 UMOV UR6, 0x400 ;  /* 0x000004000006a882 */ /* 0x000fe20000000000 */
[----:B------:R-:W-:Y:S02]  /*0ac0*/  LEA R2, R2, R5, 0x2 ;  /* 0x0000000502027211 */ /* 0x000fe400078e10ff */
[----:B--2---:R-:W-:Y:S02]  /*0ad0*/  I2FP.F32.U32 R5, R6 ;  /* 0x0000000600057245 */ /* 0x004fe40000201000 */
[----:B------:R-:W-:Y:S02]  /*0ae0*/  LEA.HI R0, R2, R2, RZ, 0x1 ;  /* 0x0000000202007211 */ /* 0x000fe400078f08ff */
[----:B-----5:R-:W-:Y:S01]  /*0af0*/  IADD3 R9, -R8, RZ, RZ ;  /* 0x000000ff08097210 */ /* 0x020fe20007ffe1ff */
[----:B------:R-:W-:Y:S01]  /*0b00*/  FMUL R8, R5, UR4 ;  /* 0x0000000405087c20 */ /* 0x000fe20008400000 */
[----:B------:R-:W-:Y:S01]  /*0b10*/  LOP3.LUT R5, R0, 0xfffffffe, RZ, 0xc0, !PT ;  /* 0xfffffffe00057812 */ /* 0x000fe200078ec0ff */
[----:B------:R-:W-:-:S02]  /*0b20*/  UMOV UR4, 0x20 ;  /* 0x0000002000047882 */ /* 0x000fc40000000000 */
[----:B-1----:R-:W-:Y:S01]  /*0b30*/  IMAD R0, R4, R9, UR8 ;  /* 0x0000000804007e24 */ /* 0x002fe2000f8e0209 */
[----:B------:R-:W-:Y:S01]  /*0b40*/  IADD3 R5, R2, -R5, RZ ;  /* 0x8000000502057210 */ /* 0x000fe20007ffe0ff */
[----:B------:R-:W1:Y:S01]  /*0b50*/  F2I.U32.TRUNC.NTZ R8, R8 ;  /* 0x0000000800087305 */ /* 0x000e62000020f000 */
[----:B------:R-:W2:Y:S01]  /*0b60*/  LDC R4, c[0x0][0x140] ;  /* 0x00005000ff047b82 */ /* 0x000ea20000000800 */
[----:B------:R-:W-:-:S04]  /*0b70*/  @!UP2 UIADD3 UR4, -UR4, 0x100000, URZ ;  /* 0x001000000404a890 */ /* 0x000fc8000fffe13f */
[----:B------:R-:W-:Y:S02]  /*0b80*/  @!UP2 USHF.L.U32 UR5, UR4, 0xb, URZ ;  /* 0x0000000b0405a899 */ /* 0x000fe4000800063f */
[----:B------:R-:W-:Y:S01]  /*0b90*/  @!UP2 USHF.L.U32 UR4, UR4, 0x1, URZ ;  /* 0x000000010404a899 */ /* 0x000fe2000800063f */
[----:B------:R-:W-:Y:S02]  /*0ba0*/  ISETP.NE.AND P2, PT, R5, R0, PT ;  /* 0x000000000500720c */ /* 0x000fe40003f45270 */
[----:B------:R-:W-:-:S04]  /*0bb0*/  SHF.L.U32 R5, R2, 0x2, RZ ;  /* 0x0000000202057819 */ /* 0x000fc800000006ff */
[----:B------:R-:W-:Y:S01]  /*0bc0*/  LOP3.LUT R10, R2, 0xc, R5, 0x78, !PT ;  /* 0x0000000c020a7812 */ /* 0x000fe200078e7805 */
[----:B----4-:R-:W-:Y:S01]  /*0bd0*/  @!UP2 ULEA UR6, UR7, UR6, 0x18 ;  /* 0x000000060706a291 */ /* 0x010fe2000f8ec03f */
[----:B------:R-:W-:Y:S01]  /*0be0*/  VOTEU.ALL UP2, P0 ;  /* 0x00000000003f7886 */ /* 0x000fe20000040000 */
[----:B------:R-:W-:Y:S02]  /*0bf0*/  LOP3.LUT P0, RZ, R3, 0x7, RZ, 0xc0, !PT ;  /* 0x0000000703ff7812 */ /* 0x000fe4000780c0ff */
[----:B------:R4:W-:Y:S01]  /*0c00*/  STL [R1+0x4a8], R10 ;  /* 0x0004a80a01007387 */ /* 0x0009e20000100800 */
[----:B-1----:R-:W-:Y:S02]  /*0c10*/  IADD3 R12, -R8, RZ, RZ ;  /* 0x000000ff080c7210 */ /* 0x002fe40007ffe1ff */
[C---:B------:R-:W-:Y:S02]  /*0c20*/  @P2 LEA.HI R2, R10.reuse, R10, RZ, 0x1 ;  /* 0x0000000a0a022211 */ /* 0x040fe400078f08ff */
[----:B------:R-:W-:Y:S01]  /*0c30*/  ISETP.LT.U32.AND P0, PT, R10, 0x2, !P0 ;  /* 0x000000020a00780c */ /* 0x000fe20004701070 */
[----:B---3--:R-:W-:Y:S01]  /*0c40*/  IMAD R5, R11, R12, R6 ;  /* 0x0000000c0b057224 */ /* 0x008fe200078e0206 */
[----:B------:R-:W-:Y:S01]  /*0c50*/  @P2 SHF.R.S32.HI R2, RZ, 0x1, R2 ;  /* 0x00000001ff022819 */ /* 0x000fe20000011402 */
[----:B------:R-:W1:Y:S02]  /*0c60*/  FENCE.VIEW.ASYNC.S ;  /* 0x00000000000073c6 */ /* 0x000e640000000000 */
[----:B-1----:R4:W1:Y:S01]  /*0c70*/  @!UP2 SYNCS.EXCH.64 URZ, [UR6+0xa0], UR4 ;  /* 0x0000a004063fa5b2 */ /* 0x0028620008000100 */
[----:B------:R-:W-:Y:S01]  /*0c80*/  SEL R3, RZ, 0x1, !P0 ;  /* 0x00000001ff037807 */ /* 0x000fe20004000000 */
[----:B------:R-:W-:Y:S01]  /*0c90*/  UISETP.EQ.AND UP2, UPT, UR46, 0x2, !UP1 ;  /* 0x000000022e00788c */ /* 0x000fe2000cf42270 */
[----:B------:R-:W-:-:S02]  /*0ca0*/  @P2 ISETP.NE.AND P3, PT, R2, R5, PT ;  /* 0x000000050200220c */ /* 0x000fc40003f65270 */
[----:B------:R-:W-:Y:S01]  /*0cb0*/  MOV R2, 0x1 ;  /* 0x0000000100027802 */ /* 0x000fe20000000f00 */
[----:B------:R-:W-:Y:S01]  /*0cc0*/  USEL UR39, URZ, 0x1, !UP2 ;  /* 0x000000013f277887 */ /* 0x000fe2000d000000 */
[----:B------:R-:W-:Y:S02]  /*0cd0*/  @P2 SEL R2, RZ, 0x1, P3 ;  /* 0x00000001ff022807 */ /* 0x000fe40001800000 */
[----:B--2---:R-:W-:Y:S02]  /*0ce0*/  ISETP.EQ.U32.AND P4, PT, R4, 0x1, PT ;  /* 0x000000010400780c */ /* 0x004fe40003f82070 */
[----:B------:R-:W-:-:S05]  /*0cf0*/  LOP3.LUT R2, R2, R3, RZ, 0xc0, !PT ;  /* 0x0000000302027212 */ /* 0x000fca00078ec0ff */
[----:B------:R4:W-:Y:S01]  /*0d00*/  STL [R1+0x4a0], R2 ;  /* 0x0004a00201007387 */ /* 0x0009e20000100800 */
[----:B------:R4:W2:Y:S01]  /*0d10*/  @!UP3 SYNCS.EXCH.64 URZ, [UR6+0xa8], UR4 ;  /* 0x0000a804063fb5b2 */ /* 0x0008a20008000100 */
[----:B------:R-:W-:Y:S01]  /*0d20*/  UISETP.GE.U32.AND UP3, UPT, UR9, 0x2, UPT ;  /* 0x000000020900788c */ /* 0x000fe2000bf66070 */
[----:B------:R-:W-:-:S03]  /*0d30*/  NOP ;  /* 0x0000000000007918 */ /* 0x000fc60000000000 */
[----:B------:R-:W-:Y:S02]  /*0d40*/  USEL UR39, UR39, 0x2, UP3 ;  /* 0x0000000227277887 */ /* 0x000fe40009800000 */
[----:B------:R-:W-:Y:S01]  /*0d50*/  USEL UR45, UR45, 0x2, UP3 ;  /* 0x000000022d2d7887 */ /* 0x000fe20009800000 */
[----:B-1----:R-:W-:Y:S11]  /*0d60*/  @!P4 BRA `(.L_x_8) ;  /* 0x000000000008c947 */ /* 0x002ff60003800000 */
[----:B--2---:R-:W-:Y:S01]  /*0d70*/  UCGABAR_ARV ;  /* 0x00000000000079c7 */ /* 0x004fe20008000000 */
[----:B------:R-:W-:Y:S05]  /*0d80*/  BRA `(.L_x_9) ;  /* 0x0000000000047947 */ /* 0x000fea0003800000 */
.L_x_8:
[----:B--2---:R-:W-:Y:S01]  /*0d90*/  NOP ;  /* 0x0000000000007918 */ /* 0x004fe20000000000 */
.L_x_9:
[----:B----4-:R-:W1:Y:S01]  /*0da0*/  LDC R2, c[0x0][0x904] ;  /* 0x00024100ff027b82 */ /* 0x010e620000000800 */
[----:B------:R-:W-:Y:S02]  /*0db0*/  MOV R3, RZ ;  /* 0x000000ff00037202 */ /* 0x000fe40000000f00 */
[----:B-1----:R-:W-:Y:S02]  /*0dc0*/  ISETP.NE.AND P2, PT, R2, 0x1, PT ;  /* 0x000000010200780c */ /* 0x002fe40003f45270 */
[----:B------:R-:W-:-:S11]  /*0dd0*/  MOV R2, UR8 ;  /* 0x0000000800027c02 */ /* 0x000fd60008000f00 */
[----:B------:R-:W1:Y:S01]  /*0de0*/  @P2 LDC R5, c[0x0][0x10] ;  /* 0x00000400ff052b82 */ /* 0x000e620000000800 */
[----:B------:R-:W-:Y:S02]  /*0df0*/  @P2 MOV R7, RZ ;  /* 0x000000ff00072202 */ /* 0x000fe40000000f00 */
[----:B------:R-:W-:-:S05]  /*0e00*/  @P2 MOV R13, RZ ;  /* 0x000000ff000d2202 */ /* 0x000fca0000000f00 */
[----:B------:R-:W2:Y:S01]  /*0e10*/  @!P2 LDC R9, c[0x0][0xc] ;  /* 0x00000300ff09ab82 */ /* 0x000ea20000000800 */
[----:B------:R-:W-:Y:S01]  /*0e20*/  ULDC UR4, c[0x0][0xc] ;  /* 0x0000030000047ab9 */ /* 0x000fe20000000800 */
[----:B------:R-:W-:Y:S01]  /*0e30*/  ULDC UR5, c[0x0][0x10] ;  /* 0x0000040000057ab9 */ /* 0x000fe20000000800 */
[----:B------:R-:W-:Y:S01]  /*0e40*/  ULDC UR6, c[0x0][0x14] ;  /* 0x0000050000067ab9 */ /* 0x000fe20000000800 */
[----:B------:R-:W-:-:S04]  /*0e50*/  UIMAD.WIDE.U32 UR4, UR4, UR5, URZ ;  /* 0x00000005040472a5 */ /* 0x000fc8000f8e003f */
[----:B------:R-:W-:Y:S02]  /*0e60*/  UIMAD.WIDE.U32 UR54, UR4, UR6, URZ ;  /* 0x00000006043672a5 */ /* 0x000fe4000f8e003f */
[----:B------:R-:W-:-:S04]  /*0e70*/  UIMAD UR38, UR5, UR6, URZ ;  /* 0x00000006052672a4 */ /* 0x000fc8000f8e023f */
[----:B------:R-:W-:Y:S01]  /*0e80*/  UIADD3 UR38, UR55, UR38, URZ ;  /* 0x0000002637267290 */ /* 0x000fe2000fffe03f */
[----:B-1----:R-:W-:-:S03]  /*0e90*/  @P2 IMAD.WIDE.U32 R4, R5, UR8, R6 ;  /* 0x0000000805042c25 */ /* 0x002fc6000f8e0006 */
[----:B------:R-:W-:Y:S02]  /*0ea0*/  @P2 MOV R19, R4 ;  /* 0x0000000400132202 */ /* 0x000fe40000000f00 */
[----:B------:R-:W-:Y:S01]  /*0eb0*/  @P2 IADD3 R23, R5, R13, RZ ;  /* 0x0000000d05172210 */ /* 0x000fe20007ffe0ff */
[----:B--2---:R-:W-:-:S03]  /*0ec0*/  @!P2 IMAD.WIDE.U32 R2, R6, R9, R2 ;  /* 0x000000090602a225 */ /* 0x004fc600078e0002 */
[----:B------:R-:W-:Y:S02]  /*0ed0*/  @!P2 MOV R19, R2 ;  /* 0x000000020013a202 */ /* 0x000fe40000000f00 */
[----:B------:R-:W-:-:S03]  /*0ee0*/  @!P2 MOV R23, R3 ;  /* 0x000000030017a202 */ /* 0x000fc60000000f00 */
[----:B------:R1:W-:Y:S04]  /*0ef0*/  STL [R1+0x4ac], R19 ;  /* 0x0004ac1301007387 */ /* 0x0003e80000100800 */
[----:B------:R1:W-:Y:S01]  /*0f00*/  STL [R1+0x4b0], R23 ;  /* 0x0004b01701007387 */ /* 0x0003e20000100800 */
[----:B------:R-:W-:Y:S05]  /*0f10*/  @!P4 BRA `(.L_x_10) ;  /* 0x00000000000cc947 */ /* 0x000fea0003800000 */
[----:B------:R-:W-:Y:S01]  /*0f20*/  UCGABAR_WAIT ;  /* 0x0000000000007dc7 */ /* 0x000fe20008000000 */
[----:B------:R-:W-:Y:S01]  /*0f30*/  CCTL.IVALL ;  /* 0x00000000ff00798f */ /* 0x000fe20002000000 */
[----:B------:R-:W-:Y:S05]  /*0f40*/  BRA `(.L_x_11) ;  /* 0x0000000000047947 */ /* 0x000fea0003800000 */
.L_x_10:
[----:B------:R-:W-:Y:S06]  /*0f50*/  BAR.SYNC.DEFER_BLOCKING 0x0 ;  /* 0x0000000000007b1d */ /* 0x000fec0000010000 */
.L_x_11:
[----:B------:R-:W-:Y:S01]  /*0f60*/  PLOP3.LUT P0, PT, PT, PT, UP1, 0x80, 0x0 ;  /* 0x000000000000781c */ /* 0x000fe20003f0f018 */
[----:B------:R-:W2:-:S12]  /*0f70*/  S2UR UR37, SR_CgaCtaId ;  /* 0x00000000002579c3 */ /* 0x000e980000008800 */
[----:B------:R-:W-:Y:S05]  /*0f80*/  @!P0 BRA `(.L_x_12) ;  /* 0x0000033800108947 */ /* 0x000fea0003800000 */
[----:B------:R-:W-:-:S06]  /*0f90*/  UISETP.GT.U32.AND UP0, UPT, UR9, 0x1, UPT ;  /* 0x000000010900788c */ /* 0x000fcc000bf04070 */
[----:B------:R-:W-:-:S13]  /*0fa0*/  PLOP3.LUT P0, PT, PT, PT, UP0, 0x80, 0x0 ;  /* 0x000000000000781c */ /* 0x000fda0003f0f008 */
[----:B--2---:R-:W-:Y:S05]  /*0fb0*/  @P0 EXIT ;  /* 0x000000000000094d */ /* 0x004fea0003800000 */
[----:B------:R-:W-:Y:S01]  /*0fc0*/  PRMT R2, RZ, 0x7610, R2 ;  /* 0x00007610ff027816 */ /* 0x000fe20000000002 */
[----:B------:R-:W-:Y:S01]  /*0fd0*/  ULDC.64 UR4, c[0x0][0x8f8] ;  /* 0x00023e0000047ab9 */ /* 0x000fe20000000a00 */
[----:B------:R-:W-:Y:S01]  /*0fe0*/  UMOV UR41, 0xffffffff ;  /* 0xffffffff00297882 */ /* 0x000fe20000000000 */
[----:B------:R-:W-:Y:S01]  /*0ff0*/  ISETP.GE.U32.AND P0, PT, R19, UR4, PT ;  /* 0x0000000413007c0c */ /* 0x000fe2000bf06070 */
[----:B------:R-:W-:Y:S01]  /*1000*/  UMOV UR43, 0xffffffff ;  /* 0xffffffff002b7882 */ /* 0x000fe20000000000 */
[----:B------:R2:W-:Y:S01]  /*1010*/  STL.S16 [R1+0x4b8], R2 ;  /* 0x0004b80201007387 */ /* 0x0005e20000100600 */
[----:B------:R-:W-:Y:S02]  /*1020*/  MOV R5, 0xffffffff ;  /* 0xffffffff00057802 */ /* 0x000fe40000000f00 */
[----:B------:R-:W-:Y:S02]  /*1030*/  ISETP.GE.U32.AND.EX P0, PT, R23, UR5, PT, P0 ;  /* 0x0000000517007c0c */ /* 0x000fe4000bf06100 */
[----:B------:R-:W-:-:S11]  /*1040*/  PRMT R4, RZ, 0x7610, R4 ;  /* 0x00007610ff047816 */ /* 0x000fd60000000004 */
[----:B--2---:R-:W-:Y:S05]  /*1050*/  @P0 BRA `(.L_x_13) ;  /* 0x0000000400340947 */ /* 0x004fea0003800000 */
[----:B------:R-:W2:Y:S01]  /*1060*/  LDC.64 R14, c[0x0][0x8d0] ;  /* 0x00023400ff0e7b82 */ /* 0x000ea20000000a00 */
[----:B------:R-:W-:Y:S02]  /*1070*/  MOV R2, R19 ;  /* 0x0000001300027202 */ /* 0x000fe40000000f00 */
[----:B------:R-:W-:-:S05]  /*1080*/  MOV R3, R23 ;  /* 0x0000001700037202 */ /* 0x000fca0000000f00 */
[----:B------:R-:W3:Y:S08]  /*1090*/  LDC R10, c[0x0][0x8d8] ;  /* 0x00023600ff0a7b82 */ /* 0x000ef00000000800 */
[----:B------:R-:W4:Y:S01]  /*10a0*/  LDC.64 R16, c[0x0][0x8c8] ;  /* 0x00023200ff107b82 */ /* 0x000f220000000a00 */
[----:B--2---:R-:W-:-:S04]  /*10b0*/  ISETP.NE.U32.AND P0, PT, R14, RZ, PT ;  /* 0x000000ff0e00720c */ /* 0x004fc80003f05070 */
[----:B------:R-:W-:-:S13]  /*10c0*/  ISETP.NE.AND.EX P0, PT, R15, RZ, PT, P0 ;  /* 0x000000ff0f00720c */ /* 0x000fda0003f05300 */
[----:B---34-:R-:W-:Y:S05]  /*10d0*/  @!P0 BRA `(.L_x_14) ;  /* 0x0000000000288947 */ /* 0x018fea0003800000 */
[----:B------:R-:W2:Y:S02]  /*10e0*/  LDC R9, c[0x0][0x8dc] ;  /* 0x00023700ff097b82 */ /* 0x000ea40000000800 */
[----:B--2---:R-:W-:-:S04]  /*10f0*/  IADD3 R9, P0, R19, R9, RZ ;  /* 0x0000000913097210 */ /* 0x004fc80007f1e0ff */
[----:B------:R-:W-:-:S05]  /*1100*/  IADD3.X R13, RZ, R23, RZ, P0, !PT ;  /* 0x00000017ff0d7210 */ /* 0x000fca00007fe4ff */
[----:B------:R-:W-:-:S04]  /*1110*/  IMAD.WIDE.U32 R2, R13, R14, RZ ;  /* 0x0000000e0d027225 */ /* 0x000fc800078e00ff */
[----:B------:R-:W-:-:S04]  /*1120*/  IMAD.WIDE.U32 R4, P0, R9, R15, R2 ;  /* 0x0000000f09047225 */ /* 0x000fc80007800002 */
[----:B------:R-:W-:Y:S01]  /*1130*/  IMAD.WIDE.U32 R2, R9, R14, RZ ;  /* 0x0000000e09027225 */ /* 0x000fe200078e00ff */
[----:B------:R-:W-:Y:S02]  /*1140*/  IADD3.X R9, RZ, RZ, RZ, P0, !PT ;  /* 0x000000ffff097210 */ /* 0x000fe400007fe4ff */
[----:B------:R-:W-:Y:S02]  /*1150*/  MOV R8, R5 ;  /* 0x0000000500087202 */ /* 0x000fe40000000f00 */
[----:B------:R-:W-:-:S05]  /*1160*/  IADD3 RZ, P0, R3, R4, RZ ;  /* 0x0000000403ff7210 */ /* 0x000fca0007f1e0ff */
[----:B------:R-:W-:-:S08]  /*1170*/  IMAD.WIDE.U32.X R2, R13, R15, R8, P0 ;  /* 0x0000000f0d027225 */ /* 0x000fd000000e0408 */
.L_x_14:
[-CC-:B------:R-:W-:Y:S01]  /*1180*/  SHF.R.U64 R22, R2, R10.reuse, R3.reuse ;  /* 0x0000000a02167219 */ /* 0x180fe20000001203 */
[----:B------:R-:W2:Y:S01]  /*1190*/  LDC.64 R20, c[0x0][0x8e8] ;  /* 0x00023a00ff147b82 */ /* 0x000ea20000000a00 */
[----:B------:R-:W-:Y:S01]  /*11a0*/  SHF.R.U32.HI R2, RZ, R10, R3 ;  /* 0x0000000aff027219 */ /* 0x000fe20000011603 */
[----:B------:R-:W-:Y:S01]  /*11b0*/  IMAD R11, R11, R12, R6 ;  /* 0x0000000c0b0b7224 */ /* 0x000fe200078e0206 */
[----:B------:R-:W-:-:S04]  /*11c0*/  IADD3 R5, P0, RZ, -R22, RZ ;  /* 0x80000016ff057210 */ /* 0x000fc80007f1e0ff */
[----:B------:R-:W-:Y:S01]  /*11d0*/  IADD3.X R3, RZ, ~R2, RZ, P0, !PT ;  /* 0x80000002ff037210 */ /* 0x000fe200007fe4ff */
[----:B------:R-:W3:Y:S01]  /*11e0*/  LDC R8, c[0x0][0x8c0] ;  /* 0x00023000ff087b82 */ /* 0x000ee20000000800 */
[----:B------:R-:W-:-:S03]  /*11f0*/  MOV R2, R19 ;  /* 0x0000001300027202 */ /* 0x000fc60000000f00 */
[-C--:B------:R-:W-:Y:S01]  /*1200*/  IMAD R4, R3, R16.reuse, RZ ;  /* 0x0000001003047224 */ /* 0x080fe200078e02ff */
[----:B------:R-:W-:Y:S02]  /*1210*/  MOV R3, R23 ;  /* 0x0000001700037202 */ /* 0x000fe40000000f00 */
[----:B-1----:R-:W-:Y:S01]  /*1220*/  MOV R23, 0x1 ;  /* 0x0000000100177802 */ /* 0x002fe20000000f00 */
[----:B------:R-:W1:Y:S01]  /*1230*/  LDC R14, c[0x0][0x8b0] ;  /* 0x00022c00ff0e7b82 */ /* 0x000e620000000800 */
[----:B------:R-:W-:-:S04]  /*1240*/  IMAD.WIDE.U32 R2, R5, R16, R2 ;  /* 0x0000001005027225 */ /* 0x000fc800078e0002 */
[----:B------:R-:W-:-:S03]  /*1250*/  IMAD R5, R5, R17, R4 ;  /* 0x0000001105057224 */ /* 0x000fc600078e0204 */
[----:B------:R-:W4:Y:S01]  /*1260*/  LDC R18, c[0x0][0x900] ;  /* 0x00024000ff127b82 */ /* 0x000f220000000800 */
[----:B--2---:R-:W-:Y:S02]  /*1270*/  ISETP.NE.U32.AND P0, PT, R20, RZ, PT ;  /* 0x000000ff1400720c */ /* 0x004fe40003f05070 */
[----:B------:R-:W-:Y:S02]  /*1280*/  IADD3 R3, R3, R5, RZ ;  /* 0x0000000503037210 */ /* 0x000fe40007ffe0ff */
[----:B------:R-:W-:Y:S02]  /*1290*/  ISETP.NE.AND.EX P0, PT, R21, RZ, PT, P0 ;  /* 0x000000ff1500720c */ /* 0x000fe40003f05300 */
[----:B------:R-:W-:Y:S01]  /*12a0*/  MOV R5, 0xffffffff ;  /* 0xffffffff00057802 */ /* 0x000fe20000000f00 */
[----:B------:R-:W2:Y:S01]  /*12b0*/  LDC R13, c[0x0][0x8a8] ;  /* 0x00022a00ff0d7b82 */ /* 0x000ea20000000800 */
[-CC-:B---3--:R-:W-:Y:S02]  /*12c0*/  SHF.R.U64 R10, R2, R8.reuse, R3.reuse ;  /* 0x00000008020a7219 */ /* 0x188fe40000001203 */
[----:B------:R-:W-:-:S05]  /*12d0*/  SHF.R.U32.HI R3, RZ, R8, R3 ;  /* 0x00000008ff037219 */ /* 0x000fca0000011603 */
[----:B------:R-:W3:Y:S01]  /*12e0*/  LDC R15, c[0x0][0x8f0] ;  /* 0x00023c00ff0f7b82 */ /* 0x000ee20000000800 */
[-CC-:B-1----:R-:W-:Y:S02]  /*12f0*/  SHF.R.U64 R19, R10, R14.reuse, R3.reuse ;  /* 0x0000000e0a137219 */ /* 0x182fe40000001203 */
[----:B------:R-:W-:-:S05]  /*1300*/  SHF.R.U32.HI R3, RZ, R14, R3 ;  /* 0x0000000eff037219 */ /* 0x000fca0000011603 */
[----:B------:R-:W1:Y:S01]  /*1310*/  LDC R17, c[0x0][0x8e0] ;  /* 0x00023800ff117b82 */ /* 0x000e620000000800 */
[-C--:B----4-:R-:W-:Y:S02]  /*1320*/  SHF.L.U32 R2, R5, R18.reuse, RZ ;  /* 0x0000001205027219 */ /* 0x090fe400000006ff */
[--C-:B------:R-:W-:Y:S02]  /*1330*/  SHF.R.U64 R12, R19, R18, R3.reuse ;  /* 0x00000012130c7219 */ /* 0x100fe40000001203 */
[----:B------:R-:W-:Y:S02]  /*1340*/  LOP3.LUT R8, RZ, R2, RZ, 0x33, !PT ;  /* 0x00000002ff087212 */ /* 0x000fe400078e33ff */
[----:B------:R-:W-:Y:S01]  /*1350*/  SHF.R.U32.HI R3, RZ, R18, R3 ;  /* 0x00000012ff037219 */ /* 0x000fe20000011603 */
[----:B------:R-:W4:Y:S01]  /*1360*/  LDC R16, c[0x0][0x8b8] ;  /* 0x00022e00ff107b82 */ /* 0x000f220000000800 */
[----:B------:R-:W-:Y:S01]  /*1370*/  MOV R2, R12 ;  /* 0x0000000c00027202 */ /* 0x000fe20000000f00 */
[----:B------:R-:W-:Y:S06]  /*1380*/  @!P0 BRA `(.L_x_15) ;  /* 0x0000000000288947 */ /* 0x000fec0003800000 */
[----:B------:R-:W5:Y:S02]  /*1390*/  LDC R7, c[0x0][0x8f4] ;  /* 0x00023d00ff077b82 */ /* 0x000f640000000800 */
[----:B-----5:R-:W-:-:S04]  /*13a0*/  IADD3 R7, P0, R12, R7, RZ ;  /* 0x000000070c077210 */ /* 0x020fc80007f1e0ff */
        /* <DEDUP_REMOVED lines=8> */
.L_x_15:
[----:B---3--:R-:W-:Y:S02]  /*1430*/  SHF.R.U64 R4, R2, R15, R3 ;  /* 0x0000000f02047219 */ /* 0x008fe40000001203 */
[----:B------:R-:W-:Y:S02]  /*1440*/  SHF.L.U32 R2, R23, R18, RZ ;  /* 0x0000001217027219 */ /* 0x000fe400000006ff */
[----:B------:R-:W-:Y:S02]  /*1450*/  LOP3.LUT R3, R19, R8, RZ, 0xc0, !PT ;  /* 0x0000000813037212 */ /* 0x000fe400078ec0ff */
[----:B--2---:R-:W-:Y:S02]  /*1460*/  IADD3 R5, R13, -0x1, RZ ;  /* 0xffffffff0d057810 */ /* 0x004fe40007ffe0ff */
[----:B------:R-:W-:Y:S01]  /*1470*/  IADD3 R6, -R4, RZ, RZ ;  /* 0x000000ff04067210 */ /* 0x000fe20007ffe1ff */
[----:B------:R-:W-:Y:S01]  /*1480*/  IMAD R3, R2, R4, R3 ;  /* 0x0000000402037224 */ /* 0x000fe200078e0203 */
[----:B------:R-:W-:-:S02]  /*1490*/  SEL R0, R0, R11, !P2 ;  /* 0x0000000b00007207 */ /* 0x000fc40005000000 */
[----:B------:R-:W-:Y:S01]  /*14a0*/  LOP3.LUT R5, R10, R5, RZ, 0xc0, !PT ;  /* 0x000000050a057212 */ /* 0x000fe200078ec0ff */
[----:B-1----:R-:W-:Y:S01]  /*14b0*/  IMAD R2, R6, R17, R12 ;  /* 0x0000001106027224 */ /* 0x002fe200078e020c */
[----:B------:R-:W-:Y:S01]  /*14c0*/  R2UR UR43, R22 ;  /* 0x00000000162b72ca */ /* 0x000fe200000e0000 */
[----:B----4-:R-:W-:Y:S01]  /*14d0*/  IMAD R0, R3, R16, R0 ;  /* 0x0000001003007224 */ /* 0x010fe200078e0200 */
[----:B------:R-:W-:Y:S01]  /*14e0*/  MOV R4, 0x1 ;  /* 0x0000000100047802 */ /* 0x000fe20000000f00 */
[----:B------:R-:W-:-:S05]  /*14f0*/  IMAD R5, R2, R13, R5 ;  /* 0x0000000d02057224 */ /* 0x000fca00078e0205 */
[----:B------:R-:W-:Y:S02]  /*1500*/  SEL R2, R5, R0, !P2 ;  /* 0x0000000005027207 */ /* 0x000fe40005000000 */
[----:B------:R-:W-:Y:S02]  /*1510*/  SEL R5, R0, R5, !P2 ;  /* 0x0000000500057207 */ /* 0x000fe40005000000 */
[----:B------:R-:W-:-:S15]  /*1520*/  R2UR UR41, R2 ;  /* 0x00000000022972ca */ /* 0x000fde00000e0000 */
.L_x_13:
[----:B------:R-:W-:-:S08]  /*1530*/  NOP ;  /* 0x0000000000007918 */ /* 0x000fd00000000000 */
[----:B------:R-:W2:Y:S02]  /*1540*/  USETMAXREG.TRY_ALLOC.CTAPOOL UP0, 0xf0 ;  /* 0x000000f0000079c8 */ /* 0x000ea40008000600 */
[----:B--2---:R-:W-:-:S13]  /*1550*/  PLOP3.LUT P0, PT, PT, PT, UP0, 0x80, 0x0 ;  /* 0x000000000000781c */ /* 0x004fda0003f0f008 */
[----:B------:R-:W-:Y:S05]  /*1560*/  @!P0 BRA `(.L_x_13) ;  /* 0xfffffffc00f08947 */ /* 0x000fea000383ffff */
[----:B------:R-:W-:Y:S02]  /*1570*/  ULDC.64 UR4, c[0x0][0x590] ;  /* 0x0001640000047ab9 */ /* 0x000fe40000000a00 */
[----:B------:R-:W-:-:S04]  /*1580*/  ISETP.NE.U32.AND P0, PT, RZ, UR4, PT ;  /* 0x00000004ff007c0c */ /* 0x000fc8000bf05070 */
[----:B------:R-:W-:-:S13]  /*1590*/  ISETP.NE.AND.EX P0, PT, RZ, UR5, PT, P0 ;  /* 0x00000005ff007c0c */ /* 0x000fda000bf05300 */
[----:B------:R-:W-:Y:S05]  /*15a0*/  @P0 BRA `(.L_x_16) ;  /* 0x0000000000340947 */ /* 0x000fea0003800000 */
[----:B------:R-:W-:Y:S02]  /*15b0*/  ULDC.64 UR4, c[0x0][0x588] ;  /* 0x0001620000047ab9 */ /* 0x000fe40000000a00 */
[----:B------:R-:W-:-:S04]  /*15c0*/  ISETP.NE.U32.AND P0, PT, RZ, UR4, PT ;  /* 0x00000004ff007c0c */ /* 0x000fc8000bf05070 */
[----:B------:R-:W-:-:S13]  /*15d0*/  ISETP.NE.AND.EX P0, PT, RZ, UR5, PT, P0 ;  /* 0x00000005ff007c0c */ /* 0x000fda000bf05300 */
[----:B------:R-:W-:Y:S05]  /*15e0*/  @!P0 BRA `(.L_x_17) ;  /* 0x0000000000148947 */ /* 0x000fea0003800000 */
[----:B------:R-:W2:Y:S02]  /*15f0*/  LDC.64 R2, c[0x0][0x588] ;  /* 0x00016200ff027b82 */ /* 0x000ea40000000a00 */
[----:B--2---:R2:W5:Y:S01]  /*1600*/  LDG.E R2, desc[UR56][R2.64] ;  /* 0x0000003802027981 */ /* 0x004562000c1e1900 */
[----:B------:R-:W-:-:S05]  /*1610*/  MOV R0, 0x1 ;  /* 0x0000000100007802 */ /* 0x000fca0000000f00 */
[----:B------:R2:W-:Y:S01]  /*1620*/  STL.S16 [R1+0x4b8], R0 ;  /* 0x0004b80001007387 */ /* 0x0005e20000100600 */
[----:B------:R-:W-:Y:S05]  /*1630*/  BRA `(.L_x_16) ;  /* 0x0000000000107947 */ /* 0x000fea0003800000 */
.L_x_17:
[----:B------:R-:W-:Y:S01]  /*1640*/  MOV R0, 0x1 ;  /* 0x0000000100007802 */ /* 0x000fe20000000f00 */
[----:B------:R-:W-:Y:S02]  /*1650*/  ULDC UR4, c[0x0][0x580] ;  /* 0x0001600000047ab9 */ /* 0x000fe40000000800 */
[----:B------:R-:W-:Y:S02]  /*1660*/  MOV R2, UR4 ;  /* 0x0000000400027c02 */ /* 0x000fe40008000f00 */
[----:B------:R3:W-:Y:S05]  /*1670*/  STL.S16 [R1+0x4b8], R0 ;  /* 0x0004b80001007387 */ /* 0x0007ea0000100600 */
.L_x_16:
        /* <DEDUP_REMOVED lines=8> */
[----:B------:R-:W4:Y:S02]  /*1700*/  LDC.64 R16, c[0x0][0x5a8] ;  /* 0x00016a00ff107b82 */ /* 0x000f240000000a00 */
[----:B----4-:R4:W5:Y:S01]  /*1710*/  LDG.E R16, desc[UR56][R16.64] ;  /* 0x0000003810107981 */ /* 0x010962000c1e1900 */
[----:B------:R-:W-:Y:S05]  /*1720*/  BRA `(.L_x_18) ;  /* 0x0000000000087947 */ /* 0x000fea0003800000 */
.L_x_19:
[----:B------:R-:W-:Y:S02]  /*1730*/  ULDC UR4, c[0x0][0x5a0] ;  /* 0x0001680000047ab9 */ /* 0x000fe40000000800 */
[----:B------:R-:W-:-:S07]  /*1740*/  MOV R16, UR4 ;  /* 0x0000000400107c02 */ /* 0x000fce0008000f00 */
.L_x_18:
[----:B------:R-:W-:-:S13]  /*1750*/  LOP3.LUT P0, RZ, R4, 0xff, RZ, 0xc0, !PT ;  /* 0x000000ff04ff7812 */ /* 0x000fda000780c0ff */
[----:B------:R-:W-:Y:S05]  /*1760*/  @!P0 EXIT ;  /* 0x000000000000894d */ /* 0x000fea0003800000 */
[----:B------:R-:W2:Y:S01]  /*1770*/  S2R R6, SR_TID.X ;  /* 0x0000000000067919 */ /* 0x000ea20000002100 */
[----:B------:R-:W-:Y:S01]  /*1780*/  ULDC UR4, c[0x0][0x28c] ;  /* 0x0000a30000047ab9 */ /* 0x000fe20000000800 */
[----:B-1----:R-:W-:Y:S01]  /*1790*/  CS2R R18, SRZ ;  /* 0x0000000000127805 */ /* 0x002fe2000001ff00 */
[----:B------:R-:W-:Y:S02]  /*17a0*/  UIADD3 UR4, UR4, 0x3f, URZ ;  /* 0x0000003f04047890 */ /* 0x000fe4000fffe03f */
[----:B------:R-:W-:Y:S02]  /*17b0*/  ULOP3.LUT UR49, UR45, 0x1, URZ, 0xfc, !UPT ;  /* 0x000000012d317892 */ /* 0x000fe4000f8efc3f */
[----:B------:R-:W-:Y:S02]  /*17c0*/  USHF.R.S32.HI UR5, URZ, 0x1f, UR4 ;  /* 0x0000001f3f057899 */ /* 0x000fe40008011404 */
[----:B------:R-:W-:Y:S02]  /*17d0*/  ULOP3.LUT UR44, UR39, 0x1, URZ, 0xfc, !UPT ;  /* 0x00000001272c7892 */ /* 0x000fe4000f8efc3f */
[----:B------:R-:W-:Y:S01]  /*17e0*/  ULEA.HI UR5, UR5, UR4, URZ, 0x6 ;  /* 0x0000000405057291 */ /* 0x000fe2000f8f303f */
[----:B------:R-:W-:Y:S01]  /*17f0*/  ULDC.64 UR58, c[0x0][0x198] ;  /* 0x00006600003a7ab9 */ /* 0x000fe20000000a00 */
[----:B------:R-:W-:-:S02]  /*1800*/  UMOV UR36, URZ ;  /* 0x0000003f00247c82 */ /* 0x000fc40008000000 */
[----:B------:R-:W-:Y:S01]  /*1810*/  USHF.R.S32.HI UR50, URZ, 0x6, UR5 ;  /* 0x000000063f327899 */ /* 0x000fe20008011405 */
[----:B------:R-:W-:Y:S01]  /*1820*/  UMOV UR51, URZ ;  /* 0x0000003f00337c82 */ /* 0x000fe20008000000 */
[C---:B--23--:R-:W-:Y:S02]  /*1830*/  SHF.L.U32 R0, R6.reuse, 0x4, RZ ;  /* 0x0000000406007819 */ /* 0x04cfe400000006ff */
[----:B------:R-:W-:Y:S02]  /*1840*/  SHF.L.U32 R3, R6, 0x1, RZ ;  /* 0x0000000106037819 */ /* 0x000fe400000006ff */
[----:B------:R-:W-:Y:S02]  /*1850*/  LOP3.LUT R4, R0, 0xe00, RZ, 0xc0, !PT ;  /* 0x00000e0000047812 */ /* 0x000fe400078ec0ff */
[----:B------:R-:W-:Y:S02]  /*1860*/  SHF.L.U32 R0, R6, 0x3, RZ ;  /* 0x0000000306007819 */ /* 0x000fe400000006ff */
[----:B------:R-:W-:-:S02]  /*1870*/  LOP3.LUT R7, R4, 0x6, R3, 0xf8, !PT ;  /* 0x0000000604077812 */ /* 0x000fc400078ef803 */
[----:B------:R-:W-:Y:S02]  /*1880*/  LOP3.LUT R3, R0, 0x80, RZ, 0xc0, !PT ;  /* 0x0000008000037812 */ /* 0x000fe400078ec0ff */
[----:B------:R-:W-:Y:S02]  /*1890*/  LOP3.LUT R0, R7, 0x60, R0, 0xf8, !PT ;  /* 0x0000006007007812 */ /* 0x000fe400078ef800 */
[--C-:B------:R-:W-:Y:S02]  /*18a0*/  LOP3.LUT R3, R3, 0x10, R6.reuse, 0xf8, !PT ;  /* 0x0000001003037812 */ /* 0x100fe400078ef806 */
[----:B------:R-:W-:Y:S02]  /*18b0*/  SHF.R.U32.HI R4, RZ, 0x4, R6 ;  /* 0x00000004ff047819 */ /* 0x000fe40000011606 */
[----:B----4-:R-:W-:Y:S02]  /*18c0*/  LOP3.LUT R17, R0, R3, RZ, 0xfc, !PT ;  /* 0x0000000300117212 */ /* 0x010fe400078efcff */
[----:B------:R-:W-:-:S02]  /*18d0*/  LOP3.LUT P0, RZ, R4, 0x1, RZ, 0xc0, !PT ;  /* 0x0000000104ff7812 */ /* 0x000fc4000780c0ff */
[----:B------:R-:W-:-:S04]  /*18e0*/  MOV R3, 0x8 ;  /* 0x0000000800037802 */ /* 0x000fc80000000f00 */
[----:B------:R-:W-:-:S07]  /*18f0*/  SEL R0, R3, 0xfffffff8, !P0 ;  /* 0xfffffff803007807 */ /* 0x000fce0004000000 */
.L_x_999:
[----:B------:R-:W-:Y:S01]  /*1900*/  STL [R1+0x49c], RZ ;  /* 0x00049cff01007387 */ /* 0x000fe20000100800 */
[----:B------:R-:W1:Y:S01]  /*1910*/  S2UR UR9, SR_CgaCtaId ;  /* 0x00000000000979c3 */ /* 0x000e620000008800 */
[----:B------:R-:W-:Y:S01]  /*1920*/  UMOV UR48, 0x400 ;  /* 0x0000040000307882 */ /* 0x000fe20000000000 */
[----:B------:R-:W-:Y:S01]  /*1930*/  UMOV UR4, URZ ;  /* 0x0000003f00047c82 */ /* 0x000fe20008000000 */
[----:B------:R-:W-:Y:S01]  /*1940*/  STL [R1+0x498], RZ ;  /* 0x000498ff01007387 */ /* 0x000fe20000100800 */
[----:B------:R-:W-:Y:S01]  /*1950*/  UMOV UR8, URZ ;  /* 0x0000003f00087c82 */ /* 0x000fe20008000000 */
[----:B------:R-:W-:Y:S01]  /*1960*/  UMOV UR5, URZ ;  /* 0x0000003f00057c82 */ /* 0x000fe20008000000 */
[----:B------:R-:W-:Y:S01]  /*1970*/  UMOV UR10, UR51 ;  /* 0x00000033000a7c82 */ /* 0x000fe20008000000 */
[----:B------:R-:W-:Y:S01]  /*1980*/  STL [R1+0x494], RZ ;  /* 0x000494ff01007387 */ /* 0x000fe20000100800 */
[----:B------:R-:W2:Y:S01]  /*1990*/  LDC R3, c[0x0][0x28c] ;  /* 0x0000a300ff037b82 */ /* 0x000ea20000000800 */
[----:B------:R-:W-:-:S02]  /*19a0*/  CS2R R236, SRZ ;  /* 0x0000000000ec7805 */ /* 0x000fc4000001ff00 */
[----:B------:R-:W-:Y:S01]  /*19b0*/  CS2R R234, SRZ ;  /* 0x0000000000ea7805 */ /* 0x000fe2000001ff00 */
[----:B------:R-:W-:Y:S01]  /*19c0*/  STL [R1+0x490], RZ ;  /* 0x000490ff01007387 */ /* 0x000fe20000100800 */
[----:B------:R-:W-:Y:S02]  /*19d0*/  CS2R R232, SRZ ;  /* 0x0000000000e87805 */ /* 0x000fe4000001ff00 */
[----:B------:R-:W-:Y:S02]  /*19e0*/  CS2R R230, SRZ ;  /* 0x0000000000e67805 */ /* 0x000fe4000001ff00 */
[----:B------:R-:W-:Y:S01]  /*19f0*/  CS2R R228, SRZ ;  /* 0x0000000000e47805 */ /* 0x000fe2000001ff00 */
[----:B------:R-:W-:Y:S01]  /*1a00*/  STL [R1+0x48c], RZ ;  /* 0x00048cff01007387 */ /* 0x000fe20000100800 */
[----:B------:R-:W-:Y:S02]  /*1a10*/  CS2R R226, SRZ ;  /* 0x0000000000e27805 */ /* 0x000fe4000001ff00 */
[----:B------:R-:W-:-:S02]  /*1a20*/  CS2R R224, SRZ ;  /* 0x0000000000e07805 */ /* 0x000fc4000001ff00 */
[----:B------:R-:W-:Y:S01]  /*1a30*/  CS2R R222, SRZ ;  /* 0x0000000000de7805 */ /* 0x000fe2000001ff00 */
[----:B------:R-:W-:Y:S01]  /*1a40*/  STL [R1+0x488], RZ ;  /* 0x000488ff01007387 */ /* 0x000fe20000100800 */
[----:B------:R-:W-:Y:S02]  /*1a50*/  CS2R R220, SRZ ;  /* 0x0000000000dc7805 */ /* 0x000fe4000001ff00 */
[----:B------:R-:W-:Y:S02]  /*1a60*/  CS2R R218, SRZ ;  /* 0x0000000000da7805 */ /* 0x000fe4000001ff00 */
[----:B------:R-:W-:Y:S01]  /*1a70*/  CS2R R216, SRZ ;  /* 0x0000000000d87805 */ /* 0x000fe2000001ff00 */
[----:B------:R-:W-:Y:S01]  /*1a80*/  STL [R1+0x484], RZ ;  /* 0x000484ff01007387 */ /* 0x000fe20000100800 */
[----:B-1----:R-:W-:Y:S01]  /*1a90*/  ULEA UR48, UR9, UR48, 0x18 ;  /* 0x0000003009307291 */ /* 0x002fe2000f8ec03f */
[----:B------:R-:W-:Y:S02]  /*1aa0*/  CS2R R214, SRZ ;  /* 0x0000000000d67805 */ /* 0x000fe4000001ff00 */
[----:B------:R-:W-:Y:S01]  /*1ab0*/  CS2R R212, SRZ ;  /* 0x0000000000d47805 */ /* 0x000fe2000001ff00 */
[----:B------:R-:W-:Y:S01]  /*1ac0*/  STL [R1+0x480], RZ ;  /* 0x000480ff01007387 */ /* 0x000fe20000100800 */
[----:B------:R-:W-:-:S02]  /*1ad0*/  CS2R R210, SRZ ;  /* 0x0000000000d27805 */ /* 0x000fc4000001ff00 */
[----:B------:R-:W-:Y:S02]  /*1ae0*/  CS2R R208, SRZ ;  /* 0x0000000000d07805 */ /* 0x000fe4000001ff00 */
[----:B------:R-:W-:Y:S01]  /*1af0*/  CS2R R206, SRZ ;  /* 0x0000000000ce7805 */ /* 0x000fe2000001ff00 */
[----:B------:R-:W-:Y:S01]  /*1b00*/  STL [R1+0x47c], RZ ;  /* 0x00047cff01007387 */ /* 0x000fe20000100800 */
[----:B--2---:R-:W-:Y:S02]  /*1b10*/  ISETP.GE.AND P0, PT, R3, 0x1, PT ;  /* 0x000000010300780c */ /* 0x004fe40003f06270 */
[----:B------:R-:W-:Y:S02]  /*1b20*/  CS2R R204, SRZ ;  /* 0x0000000000cc7805 */ /* 0x000fe4000001ff00 */
[----:B------:R-:W-:Y:S01]  /*1b30*/  CS2R R202, SRZ ;  /* 0x0000000000ca7805 */ /* 0x000fe2000001ff00 */
[----:B------:R-:W-:Y:S01]  /*1b40*/  STL [R1+0x478], RZ ;  /* 0x000478ff01007387 */ /* 0x000fe20000100800 */
[----:B------:R-:W-:-:S02]  /*1b50*/  CS2R R200, SRZ ;  /* 0x0000000000c87805 */ /* 0x000fc4000001ff00 */
[----:B------:R-:W-:Y:S02]  /*1b60*/  CS2R R198, SRZ ;  /* 0x0000000000c67805 */ /* 0x000fe4000001ff00 */
[----:B------:R-:W-:Y:S01]  /*1b70*/  CS2R R196, SRZ ;  /* 0x0000000000c47805 */ /* 0x000fe2000001ff00 */
[----:B------:R-:W-:Y:S01]  /*1b80*/  STL [R1+0x474], RZ ;  /* 0x000474ff01007387 */ /* 0x000fe20000100800 */
[----:B------:R-:W-:Y:S02]  /*1b90*/  CS2R R194, SRZ ;  /* 0x0000000000c27805 */ /* 0x000fe4000001ff00 */
        /* <DEDUP_REMOVED lines=114> */
[----:B------:R-:W-:Y:S04]  /*22c0*/  STL [R1+0x400], RZ ;  /* 0x000400ff01007387 */ /* 0x000fe80000100800 */
        /* <DEDUP_REMOVED lines=128> */
[----:B------:R-:W-:Y:S04]  /*2ad0*/  STL [R1], RZ ;  /* 0x000000ff01007387 */ /* 0x000fe80000100800 */
        /* <DEDUP_REMOVED lines=39> */
[----:B------:R-:W-:Y:S01]  /*2d50*/  STL [R1+0xa0], RZ ;  /* 0x0000a0ff01007387 */ /* 0x000fe20000100800 */
[----:B------:R-:W1:Y:S03]  /*2d60*/  S2R R0, SR_TID.X ;  /* 0x0000000000007919 */ /* 0x000e660000002100 */
        /* <DEDUP_REMOVED lines=8> */
[----:B-1----:R-:W-:-:S03]  /*2df0*/  LOP3.LUT R0, R0, 0x80, RZ, 0xc0, !PT ;  /* 0x0000008000007812 */ /* 0x002fc600078ec0ff */
[----:B------:R-:W-:Y:S01]  /*2e00*/  STL [R1+0xc4], RZ ;  /* 0x0000c4ff01007387 */ /* 0x000fe20000100800 */
[----:B------:R-:W-:-:S03]  /*2e10*/  SHF.R.U32.HI R0, RZ, 0x7, R0 ;  /* 0x00000007ff007819 */ /* 0x000fc60000011600 */
        /* <DEDUP_REMOVED lines=33> */
[----:B------:R-:W1:Y:S04]  /*3030*/  SHFL.IDX PT, R0, R0, RZ, 0x1f ;  /* 0x00001fff00007589 */ /* 0x000e6800000e0000 */
[----:B------:R2:W-:Y:S04]  /*3040*/  STL [R1+0x14c], RZ ;  /* 0x00014cff01007387 */ /* 0x0005e80000100800 */
[----:B------:R2:W-:Y:S04]  /*3050*/  STL [R1+0x150], RZ ;  /* 0x000150ff01007387 */ /* 0x0005e80000100800 */
[----:B------:R2:W-:Y:S04]  /*3060*/  STL [R1+0x154], RZ ;  /* 0x000154ff01007387 */ /* 0x0005e80000100800 */
[----:B------:R2:W-:Y:S04]  /*3070*/  STL [R1+0x158], RZ ;  /* 0x000158ff01007387 */ /* 0x0005e80000100800 */
[----:B------:R2:W-:Y:S04]  /*3080*/  STL [R1+0x15c], RZ ;  /* 0x00015cff01007387 */ /* 0x0005e80000100800 */
[----:B------:R2:W-:Y:S01]  /*3090*/  STL [R1+0x160], RZ ;  /* 0x000160ff01007387 */ /* 0x0005e20000100800 */
[----:B-1----:R-:W-:-:S02]  /*30a0*/  R2UR UR6, R0 ;  /* 0x00000000000672ca */ /* 0x002fc400000e0000 */
[----:B------:R-:W-:Y:S01]  /*30b0*/  MOV R0, UR36 ;  /* 0x0000002400007c02 */ /* 0x000fe20008000f00 */
[----:B------:R2:W-:Y:S04]  /*30c0*/  STL [R1+0x164], RZ ;  /* 0x000164ff01007387 */ /* 0x0005e80000100800 */
[----:B------:R2:W-:Y:S04]  /*30d0*/  STL [R1+0x168], RZ ;  /* 0x000168ff01007387 */ /* 0x0005e80000100800 */
[----:B------:R2:W-:Y:S02]  /*30e0*/  STL [R1+0x16c], RZ ;  /* 0x00016cff01007387 */ /* 0x0005e40000100800 */
[----:B------:R-:W-:-:S02]  /*30f0*/  ULEA.HI UR7, UR6, UR6, URZ, 0x1 ;  /* 0x0000000606077291 */ /* 0x000fc4000f8f083f */
[----:B------:R2:W-:Y:S02]  /*3100*/  STL [R1+0x170], RZ ;  /* 0x000170ff01007387 */ /* 0x0005e40000100800 */
[----:B------:R-:W-:Y:S02]  /*3110*/  ULOP3.LUT UR7, UR7, 0xffffe, URZ, 0xc0, !UPT ;  /* 0x000ffffe07077892 */ /* 0x000fe4000f8ec03f */
[----:B------:R2:W-:Y:S02]  /*3120*/  STL [R1+0x174], RZ ;  /* 0x000174ff01007387 */ /* 0x0005e40000100800 */
[----:B------:R-:W-:Y:S02]  /*3130*/  UIADD3 UR7, UR6, -UR7, URZ ;  /* 0x8000000706077290 */ /* 0x000fe4000fffe03f */
[----:B------:R2:W-:Y:S02]  /*3140*/  STL [R1+0x178], RZ ;  /* 0x000178ff01007387 */ /* 0x0005e40000100800 */
[----:B------:R-:W-:-:S02]  /*3150*/  ULEA UR7, UR7, UR48, 0xc ;  /* 0x0000003007077291 */ /* 0x000fc4000f8e603f */
[----:B------:R2:W-:Y:S02]  /*3160*/  STL [R1+0x17c], RZ ;  /* 0x00017cff01007387 */ /* 0x0005e40000100800 */
[----:B------:R-:W-:Y:S02]  /*3170*/  UIADD3 UR7, UR7, 0x6200, URZ ;  /* 0x0000620007077890 */ /* 0x000fe4000fffe03f */
[----:B------:R2:W-:Y:S02]  /*3180*/  STL [R1+0x180], RZ ;  /* 0x000180ff01007387 */ /* 0x0005e40000100800 */
[----:B------:R-:W-:Y:S02]  /*3190*/  USHF.R.U32.HI UR7, URZ, 0x4, UR7 ;  /* 0x000000043f077899 */ /* 0x000fe40008011607 */
[----:B------:R2:W-:Y:S02]  /*31a0*/  STL [R1+0x184], RZ ;  /* 0x000184ff01007387 */ /* 0x0005e40000100800 */
[----:B------:R-:W-:-:S02]  /*31b0*/  ULOP3.LUT UR9, UR7, 0x3fff, URZ, 0xc0, !UPT ;  /* 0x00003fff07097892 */ /* 0x000fc4000f8ec03f */
[----:B------:R2:W-:Y:S04]  /*31c0*/  STL [R1+0x188], RZ ;  /* 0x000188ff01007387 */ /* 0x0005e80000100800 */
        /* <DEDUP_REMOVED lines=28> */
[----:B------:R2:W-:Y:S01]  /*3390*/  STL [R1+0x1fc], RZ ;  /* 0x0001fcff01007387 */ /* 0x0005e20000100800 */
[----:B------:R-:W-:Y:S05]  /*33a0*/  @!P0 BRA `(.L_x_20) ;  /* 0x0000004400608947 */ /* 0x000fea0003800000 */
[----:B------:R-:W-:-:S06]  /*33b0*/  UISETP.NE.AND UP0, UPT, UR49, 0x3, UPT ;  /* 0x000000033100788c */ /* 0x000fcc000bf05270 */
[----:B------:R-:W-:-:S13]  /*33c0*/  PLOP3.LUT P1, PT, PT, PT, UP0, 0x80, 0x0 ;  /* 0x000000000000781c */ /* 0x000fda0003f2f008 */
[----:B------:R-:W-:Y:S05]  /*33d0*/  @!P1 BRA `(.L_x_21) ;  /* 0x0000000000049947 */ /* 0x000fea0003800000 */
[----:B------:R-:W-:Y:S01]  /*33e0*/  BPT.TRAP 0x1 ;  /* 0x000000040000795c */ /* 0x000fe20000300000 */
.L_x_21:
[----:B------:R-:W-:Y:S01]  /*33f0*/  ULEA UR4, UR51, UR48, 0x3 ;  /* 0x0000003033047291 */ /* 0x000fe2000f8e183f */
[----:B------:R-:W-:-:S04]  /*3400*/  MOV R0, UR36 ;  /* 0x0000002400007c02 */ /* 0x000fc80008000f00 */
[----:B------:R-:W-:-:S04]  /*3410*/  SHF.L.U32 R0, R0, 0x1f, RZ ;  /* 0x0000001f00007819 */ /* 0x000fc800000006ff */
[----:B------:R1:W3:Y:S01]  /*3420*/  SYNCS.PHASECHK.TRANS64.TRYWAIT P0, [UR4], R0 ;  /* 0x00000000ff0075a7 */ /* 0x0002e20008000144 */
[----:B------:R-:W-:Y:S05]  /*3430*/  @!P1 BRA `(.L_x_22) ;  /* 0x0000000000049947 */ /* 0x000fea0003800000 */
[----:B------:R-:W-:Y:S01]  /*3440*/  BPT.TRAP 0x1 ;  /* 0x000000040000795c */ /* 0x000fe20000300000 */
.L_x_22:
[----:B---3--:R-:W-:Y:S05]  /*3450*/  @P0 BRA `(.L_x_23) ;  /* 0x0000000000080947 */ /* 0x008fea0003800000 */
[----:B------:R-:W3:Y:S02]  /*3460*/  SYNCS.PHASECHK.TRANS64.TRYWAIT P0, [UR4], R0 ;  /* 0x00000000ff0075a7 */ /* 0x000ee40008000144 */
[----:B---3--:R-:W-:Y:S05]  /*3470*/  @!P0 BRA `(.L_x_24) ;  /* 0x0000034c00dc8947 */ /* 0x008fea0003800000 */
.L_x_23:
[----:B------:R-:W-:Y:S01]  /*3480*/  UIADD3 UR4, UR48, 0x1e200, URZ ;  /* 0x0001e20030047890 */ /* 0x000fe2000fffe03f */
[----:B------:R-:W-:Y:S01]  /*3490*/  WARPGROUP.ARRIVE ;  /* 0x00000000000079c5 */ /* 0x000fe20000000000 */
[----:B------:R-:W-:Y:S02]  /*34a0*/  ULOP3.LUT UR10, UR9, 0x10000, URZ, 0xfc, !UPT ;  /* 0x00010000090a7892 */ /* 0x000fe4000f8efc3f */
[----:B------:R-:W-:Y:S02]  /*34b0*/  USHF.R.U32.HI UR4, URZ, 0x4, UR4 ;  /* 0x000000043f047899 */ /* 0x000fe40008011604 */
[----:B------:R-:W-:Y:S02]  /*34c0*/  ULEA UR10, UR51, UR10, 0xa ;  /* 0x0000000a330a7291 */ /* 0x000fe4000f8e503f */
[----:B------:R-:W-:Y:S01]  /*34d0*/  ULOP3.LUT UR4, UR4, 0x3fff, URZ, 0xc0, !UPT ;  /* 0x00003fff04047892 */ /* 0x000fe2000f8ec03f */
[----:B------:R-:W-:Y:S01]  /*34e0*/  UMOV UR5, 0x80000020 ;  /* 0x8000002000057882 */ /* 0x000fe20000000000 */
[----:B------:R-:W-:-:S02]  /*34f0*/  UMOV UR7, 0x80000020 ;  /* 0x8000002000077882 */ /* 0x000fc40000000000 */
[----:B------:R-:W-:Y:S01]  /*3500*/  ULOP3.LUT UR4, UR4, 0x10000, URZ, 0xfc, !UPT ;  /* 0x0001000004047892 */ /* 0x000fe2000f8efc3f */
[----:B------:R-:W-:-:S03]  /*3510*/  UMOV UR8, 0x2 ;  /* 0x0000000200087882 */ /* 0x000fc60000000000 */
[----:B------:R-:W-:-:S03]  /*3520*/  ULEA UR11, UR51, UR4, 0xa ;  /* 0x00000004330b7291 */ /* 0x000fc6000f8e503f */
[----:B------:R-:W-:-:S04]  /*3530*/  UMOV UR4, UR10 ;  /* 0x0000000a00047c82 */ /* 0x000fc80008000000 */
[----:B------:R-:W-:Y:S02]  /*3540*/  UMOV UR6, UR11 ;  /* 0x0000000b00067c82 */ /* 0x000fe40008000000 */
[----:B------:R-:W-:Y:S01]  /*3550*/  QGMMA.64x256x32.F32.E4M3.E4M3 R24, gdesc[UR4], RZ, !UPT, gsb0 ;  /* 0x03e00000041879f3 */ /* 0x000fe2000c0008ff */
[----:B------:R-:W-:Y:S01]  /*3560*/  UIADD3 UR4, UR10, 0x200, URZ ;  /* 0x000002000a047890 */ /* 0x000fe2000fffe03f */
[----:B------:R-:W-:Y:S01]  /*3570*/  UMOV UR5, 0x80000020 ;  /* 0x8000002000057882 */ /* 0x000fe20000000000 */
[----:B------:R-:W-:Y:S02]  /*3580*/  WARPGROUP.DEPBAR.LE gsb0, 0x0 ;  /* 0x00008000000079c5 */ /* 0x000fe40000010000 */
[----:B------:R-:W-:Y:S04]  /*3590*/  STL.64 [R1], R24 ;  /* 0x0000001801007387 */ /* 0x000fe80000100a00 */
[----:B------:R-:W-:Y:S04]  /*35a0*/  STL.64 [R1+0x8], R26 ;  /* 0x0000081a01007387 */ /* 0x000fe80000100a00 */
        /* <DEDUP_REMOVED lines=61> */
[----:B------:R4:W-:Y:S02]  /*3980*/  STL.64 [R1+0x1f8], R150 ;  /* 0x0001f89601007387 */ /* 0x0009e40000100a00 */
[----:B----4-:R-:W-:-:S06]  /*3990*/  WARPGROUP.ARRIVE ;  /* 0x00000000000079c5 */ /* 0x010fcc0000000000 */
[----:B------:R-:W-:Y:S03]  /*39a0*/  QGMMA.64x256x32.F32.E4M3.E4M3 R24, gdesc[UR4], RZ, !UPT, gsb0 ;  /* 0x03e00000041879f3 */ /* 0x000fe6000c0008ff */
[----:B------:R-:W-:Y:S02]  /*39b0*/  WARPGROUP.DEPBAR.LE gsb0, 0x0 ;  /* 0x00008000000079c5 */ /* 0x000fe40000010000 */
        /* <DEDUP_REMOVED lines=21> */
[----:B------:R4:W-:Y:S04]  /*3b10*/  STL.64 [R1+0x4c0], R108 ;  /* 0x0004c06c01007387 */ /* 0x0009e80000100a00 */
        /* <DEDUP_REMOVED lines=70> */
[----:B----4-:R-:W4:Y:S04]  /*3f80*/  LDL.LU.64 R108, [R1] ;  /* 0x00000000016c7983 */ /* 0x010f280000300a00 */
[----:B------:R-:W4:Y:S04]  /*3f90*/  LDL.LU.64 R110, [R1+0x8] ;  /* 0x00000800016e7983 */ /* 0x000f280000300a00 */
        /* <DEDUP_REMOVED lines=61> */
[----:B------:R-:W4:Y:S01]  /*4370*/  LDL.LU.64 R234, [R1+0x1f8] ;  /* 0x0001f80001ea7983 */ /* 0x000f220000300a00 */
[----:B------:R-:W-:-:S02]  /*4380*/  UIADD3 UR4, UR10, 0x2, URZ ;  /* 0x000000020a047890 */ /* 0x000fc4000fffe03f */
[----:B------:R-:W-:Y:S01]  /*4390*/  UIADD3 UR6, UR11, 0x2, URZ ;  /* 0x000000020b067890 */ /* 0x000fe2000fffe03f */
[----:B------:R-:W-:Y:S01]  /*43a0*/  STL [R1+0x384], RZ ;  /* 0x000384ff01007387 */ /* 0x000fe20000100800 */
[----:B------:R-:W-:Y:S01]  /*43b0*/  UMOV UR5, 0x80000020 ;  /* 0x8000002000057882 */ /* 0x000fe20000000000 */
[----:B------:R-:W-:Y:S02]  /*43c0*/  UMOV UR7, 0x80000020 ;  /* 0x8000002000077882 */ /* 0x000fe40000000000 */
        /* <DEDUP_REMOVED lines=25> */
[----:B----4-:R-:W-:-:S06]  /*4560*/  WARPGROUP.ARRIVE ;  /* 0x00000000000079c5 */ /* 0x010fcc0000000000 */
[----:B------:R-:W-:Y:S03]  /*4570*/  QGMMA.64x256x32.F32.E4M3.E4M3 R108, gdesc[UR4], R108, gsb0 ;  /* 0x03e00000046c79f3 */ /* 0x000fe6000800086c */
[----:B------:R-:W-:Y:S02]  /*4580*/  WARPGROUP.DEPBAR.LE gsb0, 0x0 ;  /* 0x00008000000079c5 */ /* 0x000fe40000010000 */
[----:B------:R-:W-:Y:S01]  /*4590*/  STL.64 [R1], R108 ;  /* 0x0000006c01007387 */ /* 0x000fe20000100a00 */
[----:B------:R-:W-:Y:S01]  /*45a0*/  UIADD3 UR4, UR10, 0x202, URZ ;  /* 0x000002020a047890 */ /* 0x000fe2000fffe03f */
[----:B------:R-:W-:Y:S02]  /*45b0*/  MOV R21, R221 ;  /* 0x000000dd00157202 */ /* 0x000fe40000000f00 */
[----:B------:R-:W-:Y:S01]  /*45c0*/  STL.64 [R1+0x8], R110 ;  /* 0x0000086e01007387 */ /* 0x000fe20000100a00 */
[----:B------:R-:W-:Y:S01]  /*45d0*/  UMOV UR5, 0x80000020 ;  /* 0x8000002000057882 */ /* 0x000fe20000000000 */
[----:B------:R-:W-:-:S02]  /*45e0*/  MOV R20, R222 ;  /* 0x000000de00147202 */ /* 0x000fc40000000f00 */
[----:B------:R-:W-:Y:S01]  /*45f0*/  STL.64 [R1+0x10], R112 ;  /* 0x0000107001007387 */ /* 0x000fe20000100a00 */
[----:B------:R-:W-:Y:S02]  /*4600*/  MOV R15, R223 ;  /* 0x000000df000f7202 */ /* 0x000fe40000000f00 */
[----:B------:R-:W-:Y:S02]  /*4610*/  CS2R R236, SRZ ;  /* 0x0000000000ec7805 */ /* 0x000fe4000001ff00 */
[----:B------:R-:W-:Y:S01]  /*4620*/  MOV R14, R224 ;  /* 0x000000e0000e7202 */ /* 0x000fe20000000f00 */
[----:B------:R-:W-:Y:S01]  /*4630*/  STL.64 [R1+0x18], R114 ;  /* 0x0000187201007387 */ /* 0x000fe20000100a00 */
[----:B------:R-:W-:Y:S02]  /*4640*/  MOV R13, R225 ;  /* 0x000000e1000d7202 */ /* 0x000fe40000000f00 */
[----:B------:R-:W-:Y:S02]  /*4650*/  CS2R R22, SRZ ;  /* 0x0000000000167805 */ /* 0x000fe4000001ff00 */
[----:B------:R-:W-:Y:S01]  /*4660*/  MOV R12, R226 ;  /* 0x000000e2000c7202 */ /* 0x000fe20000000f00 */
[----:B------:R-:W-:Y:S01]  /*4670*/  STL.64 [R1+0x20], R116 ;  /* 0x0000207401007387 */ /* 0x000fe20000100a00 */
[----:B------:R-:W-:-:S02]  /*4680*/  MOV R11, R227 ;  /* 0x000000e3000b7202 */ /* 0x000fc40000000f00 */
[----:B------:R-:W-:Y:S01]  /*4690*/  MOV R10, R228 ;  /* 0x000000e4000a7202 */ /* 0x000fe20000000f00 */
[----:B------:R-:W-:Y:S01]  /*46a0*/  STL.64 [R1+0x28], R118 ;  /* 0x0000287601007387 */ /* 0x000fe20000100a00 */
[----:B------:R-:W-:Y:S02]  /*46b0*/  MOV R9, R229 ;  /* 0x000000e500097202 */ /* 0x000fe40000000f00 */
[----:B------:R-:W-:Y:S01]  /*46c0*/  MOV R8, R230 ;  /* 0x000000e600087202 */ /* 0x000fe20000000f00 */
[----:B------:R-:W-:Y:S01]  /*46d0*/  STL.64 [R1+0x30], R120 ;  /* 0x0000307801007387 */ /* 0x000fe20000100a00 */
[----:B------:R-:W-:Y:S02]  /*46e0*/  MOV R7, R231 ;  /* 0x000000e700077202 */ /* 0x000fe40000000f00 */
[----:B------:R-:W-:Y:S01]  /*46f0*/  MOV R6, R232 ;  /* 0x000000e800067202 */ /* 0x000fe20000000f00 */
[----:B------:R-:W-:Y:S01]  /*4700*/  STL.64 [R1+0x38], R122 ;  /* 0x0000387a01007387 */ /* 0x000fe20000100a00 */
[----:B------:R-:W-:-:S02]  /*4710*/  MOV R4, R233 ;  /* 0x000000e900047202 */ /* 0x000fc40000000f00 */
[----:B---3--:R-:W-:Y:S01]  /*4720*/  MOV R3, R234 ;  /* 0x000000ea00037202 */ /* 0x008fe20000000f00 */
[----:B------:R-:W-:Y:S01]  /*4730*/  STL.64 [R1+0x40], R124 ;  /* 0x0000407c01007387 */ /* 0x000fe20000100a00 */
[----:B-1----:R-:W-:-:S03]  /*4740*/  MOV R0, R235 ;  /* 0x000000eb00007202 */ /* 0x002fc60000000f00 */
        /* <DEDUP_REMOVED lines=55> */
[----:B-1----:R-:W4:Y:S04]  /*4ac0*/  LDL.LU.64 R150, [R1+0x568] ;  /* 0x0005680001967983 */ /* 0x002f280000300a00 */
        /* <DEDUP_REMOVED lines=21> */
[----:B---3--:R-:W-:-:S02]  /*4c20*/  CS2R R234, SRZ ;  /* 0x0000000000ea7805 */ /* 0x008fc4000001ff00 */
[----:B------:R-:W-:Y:S02]  /*4c30*/  CS2R R232, SRZ ;  /* 0x0000000000e87805 */ /* 0x000fe4000001ff00 */
[----:B------:R-:W-:Y:S01]  /*4c40*/  CS2R R230, SRZ ;  /* 0x0000000000e67805 */ /* 0x000fe2000001ff00 */
[----:B------:R1:W-:Y:S01]  /*4c50*/  STL [R1+0x31c], RZ ;  /* 0x00031cff01007387 */ /* 0x0003e20000100800 */
[----:B------:R-:W-:Y:S02]  /*4c60*/  CS2R R228, SRZ ;  /* 0x0000000000e47805 */ /* 0x000fe4000001ff00 */
[----:B------:R-:W-:Y:S02]  /*4c70*/  CS2R R226, SRZ ;  /* 0x0000000000e27805 */ /* 0x000fe4000001ff00 */
[----:B------:R-:W-:Y:S01]  /*4c80*/  CS2R R224, SRZ ;  /* 0x0000000000e07805 */ /* 0x000fe2000001ff00 */
[----:B------:R1:W-:Y:S01]  /*4c90*/  STL [R1+0x318], RZ ;  /* 0x000318ff01007387 */ /* 0x0003e20000100800 */
[----:B------:R-:W-:-:S02]  /*4ca0*/  CS2R R222, SRZ ;  /* 0x0000000000de7805 */ /* 0x000fc4000001ff00 */
        /* <DEDUP_REMOVED lines=105> */
[----:B----4-:R-:W-:-:S06]  /*5340*/  WARPGROUP.ARRIVE ;  /* 0x00000000000079c5 */ /* 0x010fcc0000000000 */
[----:B------:R-:W-:Y:S01]  /*5350*/  QGMMA.64x256x32.F32.E4M3.E4M3 R24, gdesc[UR4], R24, gsb0 ;  /* 0x03e00000041879f3 */ /* 0x000fe20008000818 */
[----:B------:R-:W-:Y:S02]  /*5360*/  ULDC UR4, c[0x0][0x50c] ;  /* 0x0001430000047ab9 */ /* 0x000fe40000000800 */
[----:B------:R-:W-:-:S04]  /*5370*/  UISETP.NE.AND UP0, UPT, UR4, 0x2, UPT ;  /* 0x000000020400788c */ /* 0x000fc8000bf05270 */
[----:B------:R-:W-:-:S06]  /*5380*/  USEL UR4, URZ, 0x1, UP0 ;  /* 0x000000013f047887 */ /* 0x000fcc0008000000 */
[----:B------:R-:W-:Y:S01]  /*5390*/  ISETP.NE.AND P0, PT, RZ, UR4, PT ;  /* 0x00000004ff007c0c */ /* 0x000fe2000bf05270 */
[----:B------:R-:W-:-:S12]  /*53a0*/  WARPGROUP.DEPBAR.LE gsb0, 0x0 ;  /* 0x00008000000079c5 */ /* 0x000fd80000010000 */
[----:B-1----:R-:W-:Y:S05]  /*53b0*/  @!P0 BRA `(.L_x_25) ;  /* 0x0000002400408947 */ /* 0x002fea0003800000 */
[----:B------:R-:W3:Y:S04]  /*53c0*/  LDL R22, [R1] ;  /* 0x0000000001167983 */ /* 0x000ee80000100800 */
[----:B------:R-:W4:Y:S04]  /*53d0*/  LDL R23, [R1+0x4] ;  /* 0x0000040001177983 */ /* 0x000f280000100800 */
[----:B------:R-:W2:Y:S04]  /*53e0*/  LDL R152, [R1+0x8] ;  /* 0x0000080001987983 */ /* 0x000ea80000100800 */
        /* <DEDUP_REMOVED lines=83> */
[----:B------:R1:W-:Y:S04]  /*5920*/  STL [R1+0x524], R131 ;  /* 0x0005248301007387 */ /* 0x0003e80000100800 */
[----:B-1----:R-:W3:Y:S04]  /*5930*/  LDL R131, [R1+0x158] ;  /* 0x0001580001837983 */ /* 0x002ee80000100800 */
[----:B------:R1:W-:Y:S04]  /*5940*/  STL [R1+0x520], R132 ;  /* 0x0005208401007387 */ /* 0x0003e80000100800 */
[----:B-1----:R-:W4:Y:S04]  /*5950*/  LDL R132, [R1+0x15c] ;  /* 0x00015c0001847983 */ /* 0x002f280000100800 */
[----:B------:R1:W-:Y:S04]  /*5960*/  STL [R1+0x51c], R133 ;  /* 0x00051c8501007387 */ /* 0x0003e80000100800 */
[----:B-1----:R-:W2:Y:S04]  /*5970*/  LDL R133, [R1+0x160] ;  /* 0x0001600001857983 */ /* 0x002ea80000100800 */
[----:B------:R1:W-:Y:S04]  /*5980*/  STL [R1+0x518], R134 ;  /* 0x0005188601007387 */ /* 0x0003e80000100800 */
[----:B-1----:R-:W4:Y:S04]  /*5990*/  LDL R134, [R1+0x164] ;  /* 0x0001640001867983 */ /* 0x002f280000100800 */
        /* <DEDUP_REMOVED lines=40> */
[----:B-----5:R1:W-:Y:S04]  /*5c20*/  STL [R1+0x4c4], R16 ;  /* 0x0004c41001007387 */ /* 0x0203e80000100800 */
[----:B-1----:R-:W4:Y:S04]  /*5c30*/  LDL R16, [R1+0x1b8] ;  /* 0x0001b80001107983 */ /* 0x002f280000100800 */
[----:B------:R1:W-:Y:S04]  /*5c40*/  STL [R1+0x4c0], R5 ;  /* 0x0004c00501007387 */ /* 0x0003e80000100800 */
[----:B-1----:R-:W4:Y:S04]  /*5c50*/  LDL R5, [R1+0x1bc] ;  /* 0x0001bc0001057983 */ /* 0x002f280000100800 */
[----:B------:R1:W-:Y:S04]  /*5c60*/  STL [R1+0x4bc], R2 ;  /* 0x0004bc0201007387 */ /* 0x0003e80000100800 */
[----:B-1----:R-:W4:Y:S01]  /*5c70*/  LDL R2, [R1+0x1c0] ;  /* 0x0001c00001027983 */ /* 0x002f220000100800 */
[----:B--2---:R-:W-:-:S01]  /*5c80*/  FADD R133, RZ, R133 ;  /* 0x00000085ff857221 */ /* 0x004fc20000000000 */
[----:B---3--:R-:W-:Y:S01]  /*5c90*/  FADD R236, RZ, R131 ;  /* 0x00000083ffec7221 */ /* 0x008fe20000000000 */
[----:B----4-:R-:W-:-:S01]  /*5ca0*/  FADD R134, RZ, R134 ;  /* 0x00000086ff867221 */ /* 0x010fc20000000000 */
[----:B------:R-:W2:Y:S01]  /*5cb0*/  LDL.LU R131, [R1+0x524] ;  /* 0x0005240001837983 */ /* 0x000ea20000300800 */
[----:B------:R-:W-:-:S01]  /*5cc0*/  FADD R237, RZ, R132 ;  /* 0x00000084ffed7221 */ /* 0x000fc20000000000 */
[----:B------:R-:W-:Y:S01]  /*5cd0*/  FADD R135, RZ, R135 ;  /* 0x00000087ff877221 */ /* 0x000fe20000000000 */
[----:B------:R-:W-:-:S01]  /*5ce0*/  FADD R21, RZ, R21 ;  /* 0x00000015ff157221 */ /* 0x000fc20000000000 */
[----:B------:R-:W3:Y:S01]  /*5cf0*/  LDL.LU R132, [R1+0x520] ;  /* 0x0005200001847983 */ /* 0x000ee20000300800 */
[----:B------:R-:W-:-:S01]  /*5d00*/  FADD R136, RZ, R136 ;  /* 0x00000088ff887221 */ /* 0x000fc20000000000 */
[----:B------:R-:W-:Y:S01]  /*5d10*/  FADD R20, RZ, R20 ;  /* 0x00000014ff147221 */ /* 0x000fe20000000000 */
[----:B------:R-:W-:-:S01]  /*5d20*/  FADD R22, RZ, R22 ;  /* 0x00000016ff167221 */ /* 0x000fc20000000000 */
[----:B------:R1:W-:Y:S01]  /*5d30*/  STL [R1+0x200], R133 ;  /* 0x0002008501007387 */ /* 0x0003e20000100800 */
[----:B------:R-:W-:-:S01]  /*5d40*/  FADD R23, RZ, R23 ;  /* 0x00000017ff177221 */ /* 0x000fc20000000000 */
[----:B------:R-:W-:Y:S01]  /*5d50*/  FADD R152, RZ, R152 ;  /* 0x00000098ff987221 */ /* 0x000fe20000000000 */
[----:B------:R-:W-:-:S01]  /*5d60*/  FADD R153, RZ, R153 ;  /* 0x00000099ff997221 */ /* 0x000fc20000000000 */
[----:B------:R-:W-:Y:S01]  /*5d70*/  FADD R154, RZ, R154 ;  /* 0x0000009aff9a7221 */ /* 0x000fe20000000000 */
[----:B------:R-:W-:-:S01]  /*5d80*/  FADD R155, RZ, R155 ;  /* 0x0000009bff9b7221 */ /* 0x000fc20000000000 */
[----:B------:R-:W-:Y:S01]  /*5d90*/  FADD R156, RZ, R156 ;  /* 0x0000009cff9c7221 */ /* 0x000fe20000000000 */
[----:B------:R-:W-:-:S01]  /*5da0*/  FADD R157, RZ, R157 ;  /* 0x0000009dff9d7221 */ /* 0x000fc20000000000 */
[----:B------:R-:W-:Y:S01]  /*5db0*/  FADD R137, RZ, R137 ;  /* 0x00000089ff897221 */ /* 0x000fe20000000000 */
[----:B------:R-:W-:-:S01]  /*5dc0*/  FADD R158, RZ, R158 ;  /* 0x0000009eff9e7221 */ /* 0x000fc20000000000 */
[----:B-1----:R-:W4:Y:S01]  /*5dd0*/  LDL.LU R133, [R1+0x51c] ;  /* 0x00051c0001857983 */ /* 0x002f220000300800 */
        /* <DEDUP_REMOVED lines=97> */
[----:B-1----:R-:W4:Y:S04]  /*63f0*/  LDL.LU R140, [R1+0x500] ;  /* 0x00050000018c7983 */ /* 0x002f280000300800 */
[----:B------:R1:W-:Y:S01]  /*6400*/  STL [R1+0x220], R141 ;  /* 0x0002208d01007387 */ /* 0x0003e20000100800 */
[----:B------:R-:W-:-:S03]  /*6410*/  FADD R145, RZ, R145 ;  /* 0x00000091ff917221 */ /* 0x000fc60000000000 */
        /* <DEDUP_REMOVED lines=19> */
[----:B------:R1:W-:Y:S04]  /*6550*/  STL [R1+0x23c], R148 ;  /* 0x00023c9401007387 */ /* 0x0003e80000100800 */
[----:B-1----:R-:W4:Y:S04]  /*6560*/  LDL.LU R148, [R1+0x4e0] ;  /* 0x0004e00001947983 */ /* 0x002f280000300800 */
[----:B------:R1:W-:Y:S04]  /*6570*/  STL [R1+0x240], R149 ;  /* 0x0002409501007387 */ /* 0x0003e80000100800 */
[----:B-1----:R-:W4:Y:S04]  /*6580*/  LDL.LU R149, [R1+0x4dc] ;  /* 0x0004dc0001957983 */ /* 0x002f280000300800 */
[----:B------:R1:W-:Y:S04]  /*6590*/  STL [R1+0x244], R150 ;  /* 0x0002449601007387 */ /* 0x0003e80000100800 */
[----:B-1----:R-:W4:Y:S04]  /*65a0*/  LDL.LU R150, [R1+0x4d8] ;  /* 0x0004d80001967983 */ /* 0x002f280000300800 */
[----:B------:R1:W-:Y:S04]  /*65b0*/  STL [R1+0x248], R151 ;  /* 0x0002489701007387 */ /* 0x0003e80000100800 */
[----:B-1----:R-:W4:Y:S01]  /*65c0*/  LDL.LU R151, [R1+0x4d4] ;  /* 0x0004d40001977983 */ /* 0x002f220000300800 */
[----:B------:R-:W-:-:S01]  /*65d0*/  FADD R19, RZ, R19 ;  /* 0x00000013ff137221 */ /* 0x000fc20000000000 */
[----:B------:R-:W-:Y:S01]  /*65e0*/  FADD R18, RZ, R18 ;  /* 0x00000012ff127221 */ /* 0x000fe20000000000 */
[----:B------:R-:W-:-:S01]  /*65f0*/  FADD R17, RZ, R17 ;  /* 0x00000011ff117221 */ /* 0x000fc20000000000 */
[----:B------:R-:W-:-:S02]  /*6600*/  FADD R16, RZ, R16 ;  /* 0x00000010ff107221 */ /* 0x000fc40000000000 */
[----:B------:R1:W-:Y:S01]  /*6610*/  STL [R1+0x24c], R19 ;  /* 0x00024c1301007387 */ /* 0x0003e20000100800 */
[----:B------:R-:W-:-:S03]  /*6620*/  FADD R5, RZ, R5 ;  /* 0x00000005ff057221 */ /* 0x000fc60000000000 */
[----:B-1----:R1:W5:Y:S04]  /*6630*/  LDL.LU R19, [R1+0x4d0] ;  /* 0x0004d00001137983 */ /* 0x0023680000300800 */
[----:B------:R1:W-:Y:S01]  /*6640*/  STL [R1+0x250], R18 ;  /* 0x0002501201007387 */ /* 0x0003e20000100800 */
[----:B------:R-:W-:-:S03]  /*6650*/  FADD R2, RZ, R2 ;  /* 0x00000002ff027221 */ /* 0x000fc60000000000 */
[----:B-1----:R1:W5:Y:S04]  /*6660*/  LDL.LU R18, [R1+0x4cc] ;  /* 0x0004cc0001127983 */ /* 0x0023680000300800 */
[----:B------:R2:W-:Y:S04]  /*6670*/  STL [R1+0x254], R17 ;  /* 0x0002541101007387 */ /* 0x0005e80000100800 */
[----:B--2---:R1:W5:Y:S04]  /*6680*/  LDL.LU R17, [R1+0x4c8] ;  /* 0x0004c80001117983 */ /* 0x0043680000300800 */
[----:B------:R2:W-:Y:S04]  /*6690*/  STL [R1+0x258], R16 ;  /* 0x0002581001007387 */ /* 0x0005e80000100800 */
[----:B--2---:R1:W5:Y:S04]  /*66a0*/  LDL.LU R16, [R1+0x4c4] ;  /* 0x0004c40001107983 */ /* 0x0043680000300800 */
[----:B------:R2:W-:Y:S04]  /*66b0*/  STL [R1+0x25c], R5 ;  /* 0x00025c0501007387 */ /* 0x0005e80000100800 */
[----:B--2---:R1:W5:Y:S04]  /*66c0*/  LDL.LU R5, [R1+0x4c0] ;  /* 0x0004c00001057983 */ /* 0x0043680000300800 */
[----:B------:R2:W-:Y:S04]  /*66d0*/  STL [R1+0x260], R2 ;  /* 0x0002600201007387 */ /* 0x0005e80000100800 */
[----:B--2---:R1:W5:Y:S04]  /*66e0*/  LDL.LU R2, [R1+0x4bc] ;  /* 0x0004bc0001027983 */ /* 0x0043680000300800 */
[----:B------:R2:W-:Y:S04]  /*66f0*/  STL [R1+0x264], R21 ;  /* 0x0002641501007387 */ /* 0x0005e80000100800 */
[----:B------:R3:W-:Y:S01]  /*6700*/  STL [R1+0x268], R20 ;  /* 0x0002681401007387 */ /* 0x0007e20000100800 */
[----:B--2---:R-:W-:-:S01]  /*6710*/  FADD R21, RZ, R15 ;  /* 0x0000000fff157221 */ /* 0x004fc20000000000 */
[----:B------:R-:W-:Y:S01]  /*6720*/  FADD R15, RZ, R13 ;  /* 0x0000000dff0f7221 */ /* 0x000fe20000000000 */
[----:B---3--:R-:W-:-:S01]  /*6730*/  FADD R20, RZ, R14 ;  /* 0x0000000eff147221 */ /* 0x008fc20000000000 */
[----:B------:R-:W-:Y:S01]  /*6740*/  FADD R14, RZ, R12 ;  /* 0x0000000cff0e7221 */ /* 0x000fe20000000000 */
[----:B------:R-:W-:-:S01]  /*6750*/  FADD R13, RZ, R11 ;  /* 0x0000000bff0d7221 */ /* 0x000fc20000000000 */
[----:B------:R-:W-:Y:S01]  /*6760*/  STL [R1+0x26c], R21 ;  /* 0x00026c1501007387 */ /* 0x000fe20000100800 */
[----:B------:R-:W-:-:S01]  /*6770*/  FADD R12, RZ, R10 ;  /* 0x0000000aff0c7221 */ /* 0x000fc20000000000 */
[----:B------:R-:W-:Y:S01]  /*6780*/  FADD R11, RZ, R9 ;  /* 0x00000009ff0b7221 */ /* 0x000fe20000000000 */
[----:B------:R-:W-:-:S01]  /*6790*/  FADD R10, RZ, R8 ;  /* 0x00000008ff0a7221 */ /* 0x000fc20000000000 */
[----:B------:R-:W-:Y:S01]  /*67a0*/  STL [R1+0x270], R20 ;  /* 0x0002701401007387 */ /* 0x000fe20000100800 */
[----:B------:R-:W-:-:S01]  /*67b0*/  FADD R9, RZ, R7 ;  /* 0x00000007ff097221 */ /* 0x000fc20000000000 */
[----:B------:R-:W-:-:S02]  /*67c0*/  FADD R8, RZ, R6 ;  /* 0x00000006ff087221 */ /* 0x000fc40000000000 */
[----:B------:R-:W-:Y:S01]  /*67d0*/  STL [R1+0x274], R15 ;  /* 0x0002740f01007387 */ /* 0x000fe20000100800 */
[----:B------:R-:W-:-:S03]  /*67e0*/  FADD R7, RZ, R4 ;  /* 0x00000004ff077221 */ /* 0x000fc60000000000 */
        /* <DEDUP_REMOVED lines=8> */
[----:B------:R-:W-:Y:S04]  /*6870*/  STL [R1+0x288], R10 ;  /* 0x0002880a01007387 */ /* 0x000fe80000100800 */
[----:B------:R-:W-:Y:S04]  /*6880*/  STL [R1+0x28c], R9 ;  /* 0x00028c0901007387 */ /* 0x000fe80000100800 */
[----:B------:R-:W-:Y:S04]  /*6890*/  STL [R1+0x290], R8 ;  /* 0x0002900801007387 */ /* 0x000fe80000100800 */
[----:B------:R-:W-:Y:S04]  /*68a0*/  STL [R1+0x294], R7 ;  /* 0x0002940701007387 */ /* 0x000fe80000100800 */
[----:B------:R-:W-:Y:S04]  /*68b0*/  STL [R1+0x298], R6 ;  /* 0x0002980601007387 */ /* 0x000fe80000100800 */
[----:B------:R2:W-:Y:S04]  /*68c0*/  STL [R1+0x29c], R4 ;  /* 0x00029c0401007387 */ /* 0x0005e80000100800 */
[----:B------:R3:W-:Y:S04]  /*68d0*/  STL [R1+0x2a0], R3 ;  /* 0x0002a00301007387 */ /* 0x0007e80000100800 */
[----:B------:R1:W-:Y:S01]  /*68e0*/  STL [R1+0x2a4], R0 ;  /* 0x0002a40001007387 */ /* 0x0003e20000100800 */
[----:B--2---:R-:W-:-:S01]  /*68f0*/  FADD R4, RZ, R26 ;  /* 0x0000001aff047221 */ /* 0x004fc20000000000 */
[----:B---3--:R-:W-:-:S04]  /*6900*/  FADD R3, RZ, R27 ;  /* 0x0000001bff037221 */ /* 0x008fc80000000000 */
[----:B------:R2:W-:Y:S01]  /*6910*/  STL [R1+0x2a8], R4 ;  /* 0x0002a80401007387 */ /* 0x0005e20000100800 */
[----:B-1----:R-:W-:-:S03]  /*6920*/  FADD R0, RZ, R28 ;  /* 0x0000001cff007221 */ /* 0x002fc60000000000 */
[----:B------:R1:W-:Y:S04]  /*6930*/  STL [R1+0x2ac], R3 ;  /* 0x0002ac0301007387 */ /* 0x0003e80000100800 */
[----:B------:R3:W-:Y:S01]  /*6940*/  STL [R1+0x2b0], R0 ;  /* 0x0002b00001007387 */ /* 0x0007e20000100800 */
[----:B--2---:R-:W-:-:S01]  /*6950*/  FADD R4, RZ, R29 ;  /* 0x0000001dff047221 */ /* 0x004fc20000000000 */
[----:B-1----:R-:W-:-:S04]  /*6960*/  FADD R3, RZ, R30 ;  /* 0x0000001eff037221 */ /* 0x002fc80000000000 */
[----:B------:R1:W-:Y:S01]  /*6970*/  STL [R1+0x2b4], R4 ;  /* 0x0002b40401007387 */ /* 0x0003e20000100800 */
[----:B---3--:R-:W-:-:S03]  /*6980*/  FADD R0, RZ, R31 ;  /* 0x0000001fff007221 */ /* 0x008fc60000000000 */
[----:B------:R2:W-:Y:S04]  /*6990*/  STL [R1+0x2b8], R3 ;  /* 0x0002b80301007387 */ /* 0x0005e80000100800 */
[----:B------:R3:W-:Y:S01]  /*69a0*/  STL [R1+0x2bc], R0 ;  /* 0x0002bc0001007387 */ /* 0x0007e20000100800 */
[----:B-1----:R-:W-:-:S01]  /*69b0*/  FADD R4, RZ, R32 ;  /* 0x00000020ff047221 */ /* 0x002fc20000000000 */
[----:B--2---:R-:W-:-:S04]  /*69c0*/  FADD R3, RZ, R33 ;  /* 0x00000021ff037221 */ /* 0x004fc80000000000 */
        /* <DEDUP_REMOVED lines=199> */
[----:B----4-:R-:W-:-:S03]  /*7640*/  FADD R0, RZ, R133 ;  /* 0x00000085ff007221 */ /* 0x010fc60000000000 */
        /* <DEDUP_REMOVED lines=38> */
[----:B------:R-:W-:-:S05]  /*78b0*/  UMOV UR8, URZ ;  /* 0x0000003f00087c82 */ /* 0x000fca0008000000 */
.L_x_25:
[----:B------:R-:W-:-:S04]  /*78c0*/  UIADD3 UR10, UR51, 0x1, URZ ;  /* 0x00000001330a7890 */ /* 0x000fc8000fffe03f */
[----:B------:R-:W-:-:S04]  /*78d0*/  UISETP.NE.AND UP0, UPT, UR10, 0x6, UPT ;  /* 0x000000060a00788c */ /* 0x000fc8000bf05270 */
[----:B------:R-:W-:Y:S02]  /*78e0*/  USEL UR5, URZ, 0x1, UP0 ;  /* 0x000000013f057887 */ /* 0x000fe40008000000 */
[----:B------:R-:W-:Y:S02]  /*78f0*/  USEL UR10, UR10, URZ, UP0 ;  /* 0x0000003f0a0a7287 */ /* 0x000fe40008000000 */
[----:B------:R-:W-:-:S06]  /*7900*/  ULOP3.LUT UR5, UR36, UR5, URZ, 0x3c, !UPT ;  /* 0x0000000524057292 */ /* 0x000fcc000f8e3c3f */
[----:B-1----:R-:W-:Y:S01]  /*7910*/  MOV R0, UR5 ;  /* 0x0000000500007c02 */ /* 0x002fe20008000f00 */
[----:B------:R-:W-:-:S06]  /*7920*/  UMOV UR5, 0x1 ;  /* 0x0000000100057882 */ /* 0x000fcc0000000000 */
.L_x_20:
[----:B------:R-:W-:-:S04]  /*7930*/  UISETP.LT.AND UP0, UPT, UR50, 0x1, UPT ;  /* 0x000000013200788c */ /* 0x000fc8000bf01270 */
[----:B------:R-:W-:-:S04]  /*7940*/  USEL UR6, UR50, 0x1, UP0 ;  /* 0x0000000132067887 */ /* 0x000fc80008000000 */
[----:B------:R-:W-:-:S04]  /*7950*/  UIADD3 UR6, UR50, -UR6, URZ ;  /* 0x8000000632067290 */ /* 0x000fc8000fffe03f */
[----:B------:R-:W-:-:S06]  /*7960*/  UISETP.GE.AND UP0, UPT, UR6, 0x1, UPT ;  /* 0x000000010600788c */ /* 0x000fcc000bf06270 */
[----:B------:R-:W-:-:S13]  /*7970*/  PLOP3.LUT P0, PT, PT, PT, UP0, 0x80, 0x0 ;  /* 0x000000000000781c */ /* 0x000fda0003f0f008 */
[----:B------:R-:W-:Y:S05]  /*7980*/  @!P0 BRA `(.L_x_26) ;  /* 0x0000005c00f08947 */ /* 0x000fea0003800000 */
[----:B------:R-:W-:Y:S01]  /*7990*/  MOV R3, UR6 ;  /* 0x0000000600037c02 */ /* 0x000fe20008000f00 */
[----:B------:R-:W-:Y:S01]  /*79a0*/  UMOV UR11, UR51 ;  /* 0x00000033000b7c82 */ /* 0x000fe20008000000 */
[----:B------:R-:W-:-:S05]  /*79b0*/  ULDC UR14, c[0x0][0x50c] ;  /* 0x00014300000e7ab9 */ /* 0x000fca0000000800 */
.L_x_34:
[----:B------:R-:W-:-:S06]  /*79c0*/  UISETP.NE.AND UP0, UPT, UR49, 0x3, UPT ;  /* 0x000000033100788c */ /* 0x000fcc000bf05270 */
[----:B------:R-:W-:-:S13]  /*79d0*/  PLOP3.LUT P1, PT, PT, PT, UP0, 0x80, 0x0 ;  /* 0x000000000000781c */ /* 0x000fda0003f2f008 */
[----:B------:R-:W-:Y:S05]  /*79e0*/  @!P1 BRA `(.L_x_27) ;  /* 0x0000000000049947 */ /* 0x000fea0003800000 */
[----:B------:R-:W-:Y:S01]  /*79f0*/  BPT.TRAP 0x1 ;  /* 0x000000040000795c */ /* 0x000fe20000300000 */
.L_x_27:
[----:B------:R-:W-:Y:S01]  /*7a00*/  ULEA UR6, UR10, UR48, 0x3 ;  /* 0x000000300a067291 */ /* 0x000fe2000f8e183f */
[----:B------:R-:W-:-:S08]  /*7a10*/  SHF.L.U32 R4, R0, 0x1f, RZ ;  /* 0x0000001f00047819 */ /* 0x000fd000000006ff */
[----:B------:R1:W3:Y:S01]  /*7a20*/  SYNCS.PHASECHK.TRANS64.TRYWAIT P0, [UR6], R4 ;  /* 0x00000004ff0075a7 */ /* 0x0002e20008000146 */
[----:B------:R-:W-:Y:S05]  /*7a30*/  @!P1 BRA `(.L_x_28) ;  /* 0x0000000000049947 */ /* 0x000fea0003800000 */
[----:B------:R-:W-:Y:S01]  /*7a40*/  BPT.TRAP 0x1 ;  /* 0x000000040000795c */ /* 0x000fe20000300000 */
.L_x_28:
[----:B---3--:R-:W-:Y:S05]  /*7a50*/  @P0 BRA `(.L_x_29) ;  /* 0x0000000000080947 */ /* 0x008fea0003800000 */
[----:B------:R-:W3:Y:S02]  /*7a60*/  SYNCS.PHASECHK.TRANS64.TRYWAIT P0, [UR6], R4 ;  /* 0x00000004ff0075a7 */ /* 0x000ee40008000146 */
[----:B---3--:R-:W-:Y:S05]  /*7a70*/  @!P0 BRA `(.L_x_30) ;  /* 0x0000030800748947 */ /* 0x008fea0003800000 */
.L_x_29:
        /* <DEDUP_REMOVED lines=129> */
[----:B------:R-:W-:Y:S02]  /*8290*/  UISETP.NE.AND UP0, UPT, UR4, URZ, UPT ;  /* 0x0000003f0400728c */ /* 0x000fe4000bf05270 */
[----:B------:R-:W-:Y:S02]  /*82a0*/  USHF.R.U32.HI UR6, URZ, 0x4, UR6 ;  /* 0x000000043f067899 */ /* 0x000fe40008011606 */
[----:B------:R-:W-:Y:S02]  /*82b0*/  USEL UR5, UR5, URZ, !UP0 ;  /* 0x0000003f05057287 */ /* 0x000fe4000c000000 */
[----:B------:R-:W-:Y:S02]  /*82c0*/  ULOP3.LUT UR6, UR6, 0x3fff, URZ, 0xc0, !UPT ;  /* 0x00003fff06067892 */ /* 0x000fe4000f8ec03f */
[----:B------:R-:W-:Y:S02]  /*82d0*/  ULOP3.LUT UR12, UR9, 0x10000, URZ, 0xfc, !UPT ;  /* 0x00010000090c7892 */ /* 0x000fe4000f8efc3f */
[----:B------:R-:W-:-:S02]  /*82e0*/  ULOP3.LUT UR6, UR6, 0x10000, URZ, 0xfc, !UPT ;  /* 0x0001000006067892 */ /* 0x000fc4000f8efc3f */
[----:B------:R-:W-:Y:S02]  /*82f0*/  UISETP.NE.U32.AND UP0, UPT, UR5, URZ, UPT ;  /* 0x0000003f0500728c */ /* 0x000fe4000bf05070 */
[----:B------:R-:W-:Y:S02]  /*8300*/  ULEA UR12, UR10, UR12, 0xa ;  /* 0x0000000c0a0c7291 */ /* 0x000fe4000f8e503f */
[----:B------:R-:W-:Y:S01]  /*8310*/  ULEA UR13, UR10, UR6, 0xa ;  /* 0x000000060a0d7291 */ /* 0x000fe2000f8e503f */
[----:B------:R-:W-:Y:S01]  /*8320*/  UMOV UR5, 0x80000020 ;  /* 0x8000002000057882 */ /* 0x000fe20000000000 */
[----:B------:R-:W-:-:S03]  /*8330*/  UMOV UR7, 0x80000020 ;  /* 0x8000002000077882 */ /* 0x000fc60000000000 */
[----:B------:R-:W-:Y:S02]  /*8340*/  UMOV UR4, UR12 ;  /* 0x0000000c00047c82 */ /* 0x000fe40008000000 */
[----:B------:R-:W-:Y:S01]  /*8350*/  UMOV UR6, UR13 ;  /* 0x0000000d00067c82 */ /* 0x000fe20008000000 */
[----:B----4-:R-:W-:-:S06]  /*8360*/  WARPGROUP.ARRIVE ;  /* 0x00000000000079c5 */ /* 0x010fcc0000000000 */
[----:B------:R-:W-:Y:S03]  /*8370*/  QGMMA.64x256x32.F32.E4M3.E4M3 R108, gdesc[UR4], R108, UP0, gsb0 ;  /* 0x03e00000046c79f3 */ /* 0x000fe6000b80086c */
        /* <DEDUP_REMOVED lines=65> */
[----:B----4-:R-:W4:Y:S04]  /*8790*/  LDL.LU.64 R234, [R1+0x8b8] ;  /* 0x0008b80001ea7983 */ /* 0x010f280000300a00 */
[----:B------:R-:W2:Y:S04]  /*87a0*/  LDL.LU.64 R232, [R1+0x8b0] ;  /* 0x0008b00001e87983 */ /* 0x000ea80000300a00 */
[----:B------:R-:W3:Y:S04]  /*87b0*/  LDL.LU.64 R230, [R1+0x8a8] ;  /* 0x0008a80001e67983 */ /* 0x000ee80000300a00 */
        /* <DEDUP_REMOVED lines=60> */
[----:B------:R-:W3:Y:S01]  /*8b80*/  LDL.LU.64 R108, [R1+0x6c0] ;  /* 0x0006c000016c7983 */ /* 0x000ee20000300a00 */
[----:B------:R-:W-:Y:S01]  /*8b90*/  UIADD3 UR4, UR12, 0x200, URZ ;  /* 0x000002000c047890 */ /* 0x000fe2000fffe03f */
[----:B------:R-:W-:-:S02]  /*8ba0*/  UMOV UR5, 0x80000020 ;  /* 0x8000002000057882 */ /* 0x000fc40000000000 */
[----:B----4-:R-:W-:Y:S04]  /*8bb0*/  STL.64 [R1+0x6b8], R234 ;  /* 0x0006b8ea01007387 */ /* 0x010fe80000100a00 */
[----:B--2---:R-:W-:Y:S04]  /*8bc0*/  STL.64 [R1+0x6b0], R232 ;  /* 0x0006b0e801007387 */ /* 0x004fe80000100a00 */
[----:B---3--:R-:W-:Y:S04]  /*8bd0*/  STL.64 [R1+0x6a8], R230 ;  /* 0x0006a8e601007387 */ /* 0x008fe80000100a00 */
        /* <DEDUP_REMOVED lines=38> */
[----:B------:R-:W-:Y:S01]  /*8e40*/  STL.64 [R1+0x570], R152 ;  /* 0x0005709801007387 */ /* 0x000fe20000100a00 */
[----:B------:R-:W-:-:S06]  /*8e50*/  WARPGROUP.ARRIVE ;  /* 0x00000000000079c5 */ /* 0x000fcc0000000000 */
[----:B------:R-:W-:Y:S03]  /*8e60*/  QGMMA.64x256x32.F32.E4M3.E4M3 R24, gdesc[UR4], R24, UP0, gsb0 ;  /* 0x03e00000041879f3 */ /* 0x000fe6000b800818 */
        /* <DEDUP_REMOVED lines=23> */
[----:B--2---:R-:W2:Y:S04]  /*8fe0*/  LDL.LU.64 R108, [R1] ;  /* 0x00000000016c7983 */ /* 0x004ea80000300a00 */
[----:B------:R-:W2:Y:S04]  /*8ff0*/  LDL.LU.64 R110, [R1+0x8] ;  /* 0x00000800016e7983 */ /* 0x000ea80000300a00 */
        /* <DEDUP_REMOVED lines=61> */
[----:B------:R-:W2:Y:S01]  /*93d0*/  LDL.LU.64 R234, [R1+0x1f8] ;  /* 0x0001f80001ea7983 */ /* 0x000ea20000300a00 */
[----:B------:R-:W-:-:S02]  /*93e0*/  UIADD3 UR4, UR12, 0x2, URZ ;  /* 0x000000020c047890 */ /* 0x000fc4000fffe03f */
[----:B------:R-:W-:Y:S01]  /*93f0*/  UIADD3 UR6, UR13, 0x2, URZ ;  /* 0x000000020d067890 */ /* 0x000fe2000fffe03f */
[----:B------:R-:W-:Y:S01]  /*9400*/  UMOV UR5, 0x80000020 ;  /* 0x8000002000057882 */ /* 0x000fe20000000000 */
[----:B------:R-:W-:Y:S01]  /*9410*/  UMOV UR7, 0x80000020 ;  /* 0x8000002000077882 */ /* 0x000fe20000000000 */
[----:B--2---:R-:W-:-:S06]  /*9420*/  WARPGROUP.ARRIVE ;  /* 0x00000000000079c5 */ /* 0x004fcc0000000000 */
[----:B------:R-:W-:Y:S03]  /*9430*/  QGMMA.64x256x32.F32.E4M3.E4M3 R108, gdesc[UR4], R108, gsb0 ;  /* 0x03e00000046c79f3 */ /* 0x000fe6000800086c */
[----:B------:R-:W-:Y:S02]  /*9440*/  WARPGROUP.DEPBAR.LE gsb0, 0x0 ;  /* 0x00008000000079c5 */ /* 0x000fe40000010000 */
[----:B------:R-:W-:Y:S01]  /*9450*/  STL.64 [R1], R108 ;  /* 0x0000006c01007387 */ /* 0x000fe20000100a00 */
[----:B------:R-:W-:Y:S02]  /*9460*/  MOV R13, R234 ;  /* 0x000000ea000d7202 */ /* 0x000fe40000000f00 */
[----:B------:R-:W-:Y:S01]  /*9470*/  MOV R11, R235 ;  /* 0x000000eb000b7202 */ /* 0x000fe20000000f00 */
[----:B------:R-:W-:Y:S01]  /*9480*/  STL.64 [R1+0x8], R110 ;  /* 0x0000086e01007387 */ /* 0x000fe20000100a00 */
[----:B------:R-:W-:-:S02]  /*9490*/  MOV R21, R232 ;  /* 0x000000e800157202 */ /* 0x000fc40000000f00 */
[----:B------:R-:W-:Y:S01]  /*94a0*/  MOV R15, R233 ;  /* 0x000000e9000f7202 */ /* 0x000fe20000000f00 */
[----:B------:R-:W-:Y:S01]  /*94b0*/  STL.64 [R1+0x10], R112 ;  /* 0x0000107001007387 */ /* 0x000fe20000100a00 */
[----:B------:R-:W-:Y:S02]  /*94c0*/  MOV R6, R226 ;  /* 0x000000e200067202 */ /* 0x000fe40000000f00 */
[----:B-1----:R-:W-:Y:S01]  /*94d0*/  MOV R4, R227 ;  /* 0x000000e300047202 */ /* 0x002fe20000000f00 */
[----:B------:R-:W-:Y:S01]  /*94e0*/  STL.64 [R1+0x18], R114 ;  /* 0x0000187201007387 */ /* 0x000fe20000100a00 */
[----:B------:R-:W-:Y:S02]  /*94f0*/  MOV R8, R224 ;  /* 0x000000e000087202 */ /* 0x000fe40000000f00 */
        /* <DEDUP_REMOVED lines=8> */
[----:B------:R-:W-:-:S03]  /*9580*/  MOV R12, R211 ;  /* 0x000000d3000c7202 */ /* 0x000fc60000000f00 */
        /* <DEDUP_REMOVED lines=57> */
[----:B-1----:R1:W5:Y:S04]  /*9920*/  LDL.LU.64 R234, [R1+0x6b8] ;  /* 0x0006b80001ea7983 */ /* 0x0023680000300a00 */
[----:B------:R1:W5:Y:S04]  /*9930*/  LDL.LU.64 R232, [R1+0x6b0] ;  /* 0x0006b00001e87983 */ /* 0x0003680000300a00 */
        /* <DEDUP_REMOVED lines=62> */
[----:B------:R-:W-:Y:S01]  /*9d20*/  UIADD3 UR4, UR12, 0x202, URZ ;  /* 0x000002020c047890 */ /* 0x000fe2000fffe03f */
[----:B------:R-:W-:Y:S01]  /*9d30*/  UMOV UR5, 0x80000020 ;  /* 0x8000002000057882 */ /* 0x000fe20000000000 */
[----:B------:R-:W-:-:S04]  /*9d40*/  UIADD3 UR8, UR8, 0x2, URZ ;  /* 0x0000000208087890 */ /* 0x000fc8000fffe03f */
[----:B------:R-:W-:Y:S01]  /*9d50*/  UISETP.NE.AND UP0, UPT, UR8, UR14, UPT ;  /* 0x0000000e0800728c */ /* 0x000fe2000bf05270 */
[----:B--2---:R-:W-:-:S06]  /*9d60*/  WARPGROUP.ARRIVE ;  /* 0x00000000000079c5 */ /* 0x004fcc0000000000 */
[----:B------:R-:W-:Y:S01]  /*9d70*/  QGMMA.64x256x32.F32.E4M3.E4M3 R24, gdesc[UR4], R24, gsb0 ;  /* 0x03e00000041879f3 */ /* 0x000fe20008000818 */
[----:B------:R-:W-:-:S06]  /*9d80*/  USEL UR4, URZ, 0x1, UP0 ;  /* 0x000000013f047887 */ /* 0x000fcc0008000000 */
[----:B------:R-:W-:Y:S01]  /*9d90*/  ISETP.NE.AND P0, PT, RZ, UR4, PT ;  /* 0x00000004ff007c0c */ /* 0x000fe2000bf05270 */
[----:B------:R-:W-:-:S12]  /*9da0*/  WARPGROUP.DEPBAR.LE gsb0, 0x0 ;  /* 0x00008000000079c5 */ /* 0x000fd80000010000 */
[----:B-1----:R-:W-:Y:S05]  /*9db0*/  @!P0 BRA `(.L_x_31) ;  /* 0x0000003800788947 */ /* 0x002fea0003800000 */
[----:B------:R1:W-:Y:S04]  /*9dc0*/  STL [R1+0x66c], R51 ;  /* 0x00066c3301007387 */ /* 0x0003e80000100800 */
[----:B-1----:R-:W2:Y:S04]  /*9dd0*/  LDL R51, [R1] ;  /* 0x0000000001337983 */ /* 0x002ea80000100800 */
[----:B------:R1:W-:Y:S04]  /*9de0*/  STL [R1+0x668], R52 ;  /* 0x0006683401007387 */ /* 0x0003e80000100800 */
[----:B-1----:R-:W3:Y:S04]  /*9df0*/  LDL R52, [R1+0x4] ;  /* 0x0000040001347983 */ /* 0x002ee80000100800 */
        /* <DEDUP_REMOVED lines=161> */
[----:B-1----:R-:W4:Y:S04]  /*a810*/  LDL.LU R133, [R1+0x214] ;  /* 0x0002140001857983 */ /* 0x002f280000300800 */
        /* <DEDUP_REMOVED lines=33> */
[----:B-1----:R-:W4:Y:S04]  /*aa30*/  LDL.LU R150, [R1+0x200] ;  /* 0x0002000001967983 */ /* 0x002f280000300800 */
[----:B------:R1:W-:Y:S04]  /*aa40*/  STL [R1+0x4dc], R151 ;  /* 0x0004dc9701007387 */ /* 0x0003e80000100800 */
[----:B-1----:R-:W4:Y:S04]  /*aa50*/  LDL R151, [R1+0x188] ;  /* 0x0001880001977983 */ /* 0x002f280000100800 */
[----:B-----5:R1:W-:Y:S04]  /*aa60*/  STL [R1+0x4d8], R19 ;  /* 0x0004d81301007387 */ /* 0x0203e80000100800 */
        /* <DEDUP_REMOVED lines=14> */
[----:B-1----:R-:W4:Y:S01]  /*ab50*/  LDL R0, [R1+0x144] ;  /* 0x0001440001007983 */ /* 0x002f220000100800 */
[----:B--2---:R-:W-:-:S01]  /*ab60*/  FADD R22, R51, R22 ;  /* 0x0000001633167221 */ /* 0x004fc20000000000 */
[----:B---3--:R-:W-:Y:S01]  /*ab70*/  FADD R23, R52, R23 ;  /* 0x0000001734177221 */ /* 0x008fe20000000000 */
[----:B----4-:R-:W-:-:S01]  /*ab80*/  FADD R152, R53, R152 ;  /* 0x0000009835987221 */ /* 0x010fc20000000000 */
[----:B------:R-:W2:Y:S01]  /*ab90*/  LDL.LU R51, [R1+0x66c] ;  /* 0x00066c0001337983 */ /* 0x000ea20000300800 */
[----:B------:R-:W-:-:S01]  /*aba0*/  FADD R153, R54, R153 ;  /* 0x0000009936997221 */ /* 0x000fc20000000000 */
[----:B------:R-:W-:-:S02]  /*abb0*/  FADD R154, R55, R154 ;  /* 0x0000009a379a7221 */ /* 0x000fc40000000000 */
[----:B------:R-:W3:Y:S01]  /*abc0*/  LDL.LU R52, [R1+0x668] ;  /* 0x0006680001347983 */ /* 0x000ee20000300800 */
[----:B------:R-:W-:-:S03]  /*abd0*/  FADD R155, R56, R155 ;  /* 0x0000009b389b7221 */ /* 0x000fc60000000000 */
[----:B------:R-:W4:Y:S01]  /*abe0*/  LDL.LU R53, [R1+0x664] ;  /* 0x0006640001357983 */ /* 0x000f220000300800 */
        /* <DEDUP_REMOVED lines=142> */
[----:B------:R-:W-:-:S01]  /*b4d0*/  FADD R227, R128, R227 ;  /* 0x000000e380e37221 */ /* 0x000fc20000000000 */
[----:B------:R-:W-:Y:S02]  /*b4e0*/  FADD R150, R19, R150 ;  /* 0x0000009613967221 */ /* 0x000fe40000000000 */
[----:B------:R-:W4:Y:S01]  /*b4f0*/  LDL.LU R125, [R1+0x544] ;  /* 0x00054400017d7983 */ /* 0x000f220000300800 */
[----:B------:R-:W-:-:S01]  /*b500*/  FADD R228, R129, R228 ;  /* 0x000000e481e47221 */ /* 0x000fc20000000000 */
[----:B------:R-:W-:Y:S02]  /*b510*/  FADD R148, R149, R148 ;  /* 0x0000009495947221 */ /* 0x000fe40000000000 */
[----:B------:R-:W4:Y:S01]  /*b520*/  LDL.LU R126, [R1+0x540] ;  /* 0x00054000017e7983 */ /* 0x000f220000300800 */
[----:B------:R-:W-:-:S03]  /*b530*/  FADD R229, R130, R229 ;  /* 0x000000e582e57221 */ /* 0x000fc60000000000 */
[----:B------:R-:W4:Y:S01]  /*b540*/  LDL.LU R127, [R1+0x53c] ;  /* 0x00053c00017f7983 */ /* 0x000f220000300800 */
[----:B------:R-:W-:-:S01]  /*b550*/  FADD R230, R131, R230 ;  /* 0x000000e683e67221 */ /* 0x000fc20000000000 */
[----:B------:R-:W-:Y:S02]  /*b560*/  FADD R145, R147, R145 ;  /* 0x0000009193917221 */ /* 0x000fe40000000000 */
        /* <DEDUP_REMOVED lines=9> */
[----:B------:R-:W-:Y:S01]  /*b600*/  FADD R236, R17, R236 ;  /* 0x000000ec11ec7221 */ /* 0x000fe20000000000 */
[----:B------:R-:W-:-:S01]  /*b610*/  FADD R235, R16, R235 ;  /* 0x000000eb10eb7221 */ /* 0x000fc20000000000 */
[----:B------:R-:W-:Y:S01]  /*b620*/  STL [R1+0x200], R150 ;  /* 0x0002009601007387 */ /* 0x000fe20000100800 */
[----:B------:R-:W-:-:S01]  /*b630*/  FADD R234, R5, R234 ;  /* 0x000000ea05ea7221 */ /* 0x000fc20000000000 */
[----:B------:R-:W-:Y:S01]  /*b640*/  FADD R231, R0, R231 ;  /* 0x000000e700e77221 */ /* 0x000fe20000000000 */
[----:B------:R-:W-:-:S01]  /*b650*/  FADD R232, R2, R232 ;  /* 0x000000e802e87221 */ /* 0x000fc20000000000 */
[----:B------:R-:W-:Y:S04]  /*b660*/  STL [R1+0x204], R148 ;  /* 0x0002049401007387 */ /* 0x000fe80000100800 */
[----:B------:R-:W2:Y:S04]  /*b670*/  LDL.LU R3, [R1+0x238] ;  /* 0x0002380001037983 */ /* 0x000ea80000300800 */
[----:B------:R-:W-:Y:S04]  /*b680*/  STL [R1+0x208], R145 ;  /* 0x0002089101007387 */ /* 0x000fe80000100800 */
[----:B------:R-:W-:Y:S04]  /*b690*/  STL [R1+0x20c], R141 ;  /* 0x00020c8d01007387 */ /* 0x000fe80000100800 */
[----:B------:R1:W-:Y:S04]  /*b6a0*/  STL [R1+0x214], R133 ;  /* 0x0002148501007387 */ /* 0x0003e80000100800 */
[----:B------:R3:W-:Y:S04]  /*b6b0*/  STL [R1+0x210], R137 ;  /* 0x0002108901007387 */ /* 0x0007e80000100800 */
[----:B-1----:R-:W4:Y:S04]  /*b6c0*/  LDL.LU R133, [R1+0x218] ;  /* 0x0002180001857983 */ /* 0x002f280000300800 */
[----:B------:R-:W4:Y:S04]  /*b6d0*/  LDL.LU R135, [R1+0x21c] ;  /* 0x00021c0001877983 */ /* 0x000f280000300800 */
[----:B---3--:R-:W3:Y:S04]  /*b6e0*/  LDL.LU R137, [R1+0x220] ;  /* 0x0002200001897983 */ /* 0x008ee80000300800 */
[----:B------:R-:W3:Y:S04]  /*b6f0*/  LDL.LU R19, [R1+0x224] ;  /* 0x0002240001137983 */ /* 0x000ee80000300800 */
[----:B------:R-:W3:Y:S04]  /*b700*/  LDL.LU R18, [R1+0x228] ;  /* 0x0002280001127983 */ /* 0x000ee80000300800 */
[----:B------:R-:W3:Y:S04]  /*b710*/  LDL.LU R17, [R1+0x22c] ;  /* 0x00022c0001117983 */ /* 0x000ee80000300800 */
[----:B------:R-:W3:Y:S04]  /*b720*/  LDL.LU R16, [R1+0x230] ;  /* 0x0002300001107983 */ /* 0x000ee80000300800 */
[----:B------:R-:W3:Y:S04]  /*b730*/  LDL.LU R5, [R1+0x234] ;  /* 0x0002340001057983 */ /* 0x000ee80000300800 */
[----:B------:R-:W3:Y:S04]  /*b740*/  LDL.LU R0, [R1+0x23c] ;  /* 0x00023c0001007983 */ /* 0x000ee80000300800 */
[----:B------:R-:W3:Y:S04]  /*b750*/  LDL.LU R2, [R1+0x240] ;  /* 0x0002400001027983 */ /* 0x000ee80000300800 */
[----:B------:R-:W3:Y:S04]  /*b760*/  LDL R150, [R1+0x1a4] ;  /* 0x0001a40001967983 */ /* 0x000ee80000100800 */
[----:B------:R-:W3:Y:S04]  /*b770*/  LDL R148, [R1+0x1a8] ;  /* 0x0001a80001947983 */ /* 0x000ee80000100800 */
[----:B------:R-:W3:Y:S04]  /*b780*/  LDL R139, [R1+0x1ac] ;  /* 0x0001ac00018b7983 */ /* 0x000ee80000100800 */
[----:B------:R-:W3:Y:S04]  /*b790*/  LDL R141, [R1+0x1b0] ;  /* 0x0001b000018d7983 */ /* 0x000ee80000100800 */
[----:B------:R-:W3:Y:S04]  /*b7a0*/  LDL R143, [R1+0x1b4] ;  /* 0x0001b400018f7983 */ /* 0x000ee80000100800 */
[----:B------:R-:W3:Y:S04]  /*b7b0*/  LDL R145, [R1+0x1b8] ;  /* 0x0001b80001917983 */ /* 0x000ee80000100800 */
[----:B------:R-:W3:Y:S04]  /*b7c0*/  LDL R147, [R1+0x1bc] ;  /* 0x0001bc0001937983 */ /* 0x000ee80000100800 */
[----:B------:R-:W3:Y:S01]  /*b7d0*/  LDL R149, [R1+0x1c0] ;  /* 0x0001c00001957983 */ /* 0x000ee20000100800 */
[----:B--2---:R-:W-:-:S01]  /*b7e0*/  FADD R3, R140, R3 ;  /* 0x000000038c037221 */ /* 0x004fc20000000000 */
[----:B----4-:R-:W-:-:S02]  /*b7f0*/  FADD R133, R132, R133 ;  /* 0x0000008584857221 */ /* 0x010fc40000000000 */
[----:B------:R-:W2:Y:S01]  /*b800*/  LDL.LU R132, [R1+0x528] ;  /* 0x0005280001847983 */ /* 0x000ea20000300800 */
[----:B------:R-:W-:-:S03]  /*b810*/  FADD R135, R134, R135 ;  /* 0x0000008786877221 */ /* 0x000fc60000000000 */
[----:B------:R1:W-:Y:S01]  /*b820*/  STL [R1+0x218], R133 ;  /* 0x0002188501007387 */ /* 0x0003e20000100800 */
[----:B---3--:R-:W-:-:S01]  /*b830*/  FADD R137, R136, R137 ;  /* 0x0000008988897221 */ /* 0x008fc20000000000 */
[----:B------:R-:W-:Y:S02]  /*b840*/  FADD R19, R138, R19 ;  /* 0x000000138a137221 */ /* 0x000fe40000000000 */
[----:B-1----:R-:W3:Y:S01]  /*b850*/  LDL.LU R133, [R1+0x524] ;  /* 0x0005240001857983 */ /* 0x002ee20000300800 */
[----:B------:R-:W-:-:S03]  /*b860*/  FADD R18, R151, R18 ;  /* 0x0000001297127221 */ /* 0x000fc60000000000 */
[----:B------:R-:W4:Y:S01]  /*b870*/  LDL.LU R134, [R1+0x520] ;  /* 0x0005200001867983 */ /* 0x000f220000300800 */
[----:B------:R-:W-:-:S03]  /*b880*/  FADD R17, R146, R17 ;  /* 0x0000001192117221 */ /* 0x000fc60000000000 */
[----:B------:R1:W-:Y:S01]  /*b890*/  STL [R1+0x21c], R135 ;  /* 0x00021c8701007387 */ /* 0x0003e20000100800 */
[----:B------:R-:W-:-:S01]  /*b8a0*/  FADD R16, R144, R16 ;  /* 0x0000001090107221 */ /* 0x000fc20000000000 */
[----:B------:R-:W-:Y:S02]  /*b8b0*/  FADD R5, R142, R5 ;  /* 0x000000058e057221 */ /* 0x000fe40000000000 */
[----:B-1----:R-:W4:Y:S04]  /*b8c0*/  LDL.LU R135, [R1+0x51c] ;  /* 0x00051c0001877983 */ /* 0x002f280000300800 */
[----:B------:R-:W4:Y:S04]  /*b8d0*/  LDL.LU R136, [R1+0x518] ;  /* 0x0005180001887983 */ /* 0x000f280000300800 */
[----:B------:R1:W-:Y:S01]  /*b8e0*/  STL [R1+0x220], R137 ;  /* 0x0002208901007387 */ /* 0x0003e20000100800 */
[----:B------:R-:W-:-:S03]  /*b8f0*/  FADD R0, R12, R0 ;  /* 0x000000000c007221 */ /* 0x000fc60000000000 */
[----:B-1----:R-:W4:Y:S04]  /*b900*/  LDL.LU R137, [R1+0x514] ;  /* 0x0005140001897983 */ /* 0x002f280000300800 */
[----:B------:R-:W4:Y:S04]  /*b910*/  LDL.LU R138, [R1+0x510] ;  /* 0x00051000018a7983 */ /* 0x000f280000300800 */
[----:B------:R1:W-:Y:S04]  /*b920*/  STL [R1+0x224], R19 ;  /* 0x0002241301007387 */ /* 0x0003e80000100800 */
[----:B------:R-:W-:Y:S04]  /*b930*/  STL [R1+0x228], R18 ;  /* 0x0002281201007387 */ /* 0x000fe80000100800 */
[----:B------:R1:W-:Y:S04]  /*b940*/  STL [R1+0x22c], R17 ;  /* 0x00022c1101007387 */ /* 0x0003e80000100800 */
[----:B-1----:R-:W2:Y:S04]  /*b950*/  LDL.LU R19, [R1+0x244] ;  /* 0x0002440001137983 */ /* 0x002ea80000300800 */
[----:B------:R-:W-:Y:S04]  /*b960*/  STL [R1+0x230], R16 ;  /* 0x0002301001007387 */ /* 0x000fe80000100800 */
[----:B------:R-:W3:Y:S04]  /*b970*/  LDL.LU R17, [R1+0x248] ;  /* 0x0002480001117983 */ /* 0x000ee80000300800 */
[----:B------:R-:W-:Y:S04]  /*b980*/  STL [R1+0x234], R5 ;  /* 0x0002340501007387 */ /* 0x000fe80000100800 */
[----:B------:R-:W-:Y:S04]  /*b990*/  STL [R1+0x238], R3 ;  /* 0x0002380301007387 */ /* 0x000fe80000100800 */
[----:B------:R1:W-:Y:S01]  /*b9a0*/  STL [R1+0x23c], R0 ;  /* 0x00023c0001007387 */ /* 0x0003e20000100800 */
[----:B------:R-:W-:-:S03]  /*b9b0*/  FADD R2, R9, R2 ;  /* 0x0000000209027221 */ /* 0x000fc60000000000 */
[----:B-1----:R-:W4:Y:S04]  /*b9c0*/  LDL.LU R0, [R1+0x27c] ;  /* 0x00027c0001007983 */ /* 0x002f280000300800 */
[----:B------:R-:W4:Y:S04]  /*b9d0*/  LDL.LU R140, [R1+0x24c] ;  /* 0x00024c00018c7983 */ /* 0x000f280000300800 */
[----:B------:R-:W4:Y:S04]  /*b9e0*/  LDL.LU R142, [R1+0x250] ;  /* 0x00025000018e7983 */ /* 0x000f280000300800 */
[----:B------:R-:W4:Y:S04]  /*b9f0*/  LDL.LU R144, [R1+0x254] ;  /* 0x0002540001907983 */ /* 0x000f280000300800 */
[----:B------:R1:W-:Y:S04]  /*ba00*/  STL [R1+0x240], R2 ;  /* 0x0002400201007387 */ /* 0x0003e80000100800 */
[----:B------:R-:W4:Y:S04]  /*ba10*/  LDL.LU R146, [R1+0x258] ;  /* 0x0002580001927983 */ /* 0x000f280000300800 */
[----:B------:R-:W4:Y:S04]  /*ba20*/  LDL.LU R151, [R1+0x25c] ;  /* 0x00025c0001977983 */ /* 0x000f280000300800 */
[----:B------:R-:W4:Y:S04]  /*ba30*/  LDL.LU R18, [R1+0x260] ;  /* 0x0002600001127983 */ /* 0x000f280000300800 */
[----:B------:R-:W4:Y:S04]  /*ba40*/  LDL.LU R16, [R1+0x264] ;  /* 0x0002640001107983 */ /* 0x000f280000300800 */
[----:B------:R-:W4:Y:S04]  /*ba50*/  LDL.LU R12, [R1+0x268] ;  /* 0x00026800010c7983 */ /* 0x000f280000300800 */
[----:B------:R-:W4:Y:S04]  /*ba60*/  LDL.LU R9, [R1+0x26c] ;  /* 0x00026c0001097983 */ /* 0x000f280000300800 */
[----:B------:R-:W4:Y:S04]  /*ba70*/  LDL.LU R5, [R1+0x270] ;  /* 0x0002700001057983 */ /* 0x000f280000300800 */
[----:B------:R-:W4:Y:S04]  /*ba80*/  LDL.LU R3, [R1+0x274] ;  /* 0x0002740001037983 */ /* 0x000f280000300800 */
[----:B-1----:R-:W4:Y:S01]  /*ba90*/  LDL.LU R2, [R1+0x278] ;  /* 0x0002780001027983 */ /* 0x002f220000300800 */
[----:B--2---:R-:W-:-:S03]  /*baa0*/  FADD R19, R150, R19 ;  /* 0x0000001396137221 */ /* 0x004fc60000000000 */
[----:B------:R-:W2:Y:S01]  /*bab0*/  LDL R150, [R1+0x1e4] ;  /* 0x0001e40001967983 */ /* 0x000ea20000100800 */
[----:B---3--:R-:W-:-:S03]  /*bac0*/  FADD R17, R148, R17 ;  /* 0x0000001194117221 */ /* 0x008fc60000000000 */
[----:B------:R-:W3:Y:S04]  /*bad0*/  LDL R148, [R1+0x1e0] ;  /* 0x0001e00001947983 */ /* 0x000ee80000100800 */
[----:B------:R1:W-:Y:S04]  /*bae0*/  STL [R1+0x244], R19 ;  /* 0x0002441301007387 */ /* 0x0003e80000100800 */
[----:B-1----:R-:W2:Y:S04]  /*baf0*/  LDL R19, [R1+0x1e8] ;  /* 0x0001e80001137983 */ /* 0x002ea80000100800 */
[----:B------:R1:W-:Y:S01]  /*bb00*/  STL [R1+0x248], R17 ;  /* 0x0002481101007387 */ /* 0x0003e20000100800 */
[----:B----4-:R-:W-:-:S03]  /*bb10*/  FADD R140, R139, R140 ;  /* 0x0000008c8b8c7221 */ /* 0x010fc60000000000 */
[----:B-1----:R-:W4:Y:S01]  /*bb20*/  LDL R17, [R1+0x1ec] ;  /* 0x0001ec0001117983 */ /* 0x002f220000100800 */
[----:B------:R-:W-:-:S03]  /*bb30*/  FADD R142, R141, R142 ;  /* 0x0000008e8d8e7221 */ /* 0x000fc60000000000 */
[----:B------:R-:W4:Y:S01]  /*bb40*/  LDL.LU R139, [R1+0x50c] ;  /* 0x00050c00018b7983 */ /* 0x000f220000300800 */
[----:B------:R-:W-:-:S03]  /*bb50*/  FADD R144, R143, R144 ;  /* 0x000000908f907221 */ /* 0x000fc60000000000 */
[----:B------:R1:W-:Y:S01]  /*bb60*/  STL [R1+0x24c], R140 ;  /* 0x00024c8c01007387 */ /* 0x0003e20000100800 */
[----:B------:R-:W-:-:S03]  /*bb70*/  FADD R146, R145, R146 ;  /* 0x0000009291927221 */ /* 0x000fc60000000000 */
[----:B-1----:R-:W4:Y:S04]  /*bb80*/  LDL.LU R140, [R1+0x508] ;  /* 0x00050800018c7983 */ /* 0x002f280000300800 */
[----:B------:R-:W4:Y:S04]  /*bb90*/  LDL.LU R141, [R1+0x504] ;  /* 0x00050400018d7983 */ /* 0x000f280000300800 */
[----:B------:R1:W-:Y:S01]  /*bba0*/  STL [R1+0x250], R142 ;  /* 0x0002508e01007387 */ /* 0x0003e20000100800 */
[----:B------:R-:W-:-:S01]  /*bbb0*/  FADD R151, R147, R151 ;  /* 0x0000009793977221 */ /* 0x000fc20000000000 */
[----:B------:R-:W-:Y:S01]  /*bbc0*/  FADD R18, R149, R18 ;  /* 0x0000001295127221 */ /* 0x000fe20000000000 */
[----:B------:R-:W-:-:S01]  /*bbd0*/  FADD R16, R20, R16 ;  /* 0x0000001014107221 */ /* 0x000fc20000000000 */
[----:B------:R-:W-:Y:S01]  /*bbe0*/  FADD R12, R14, R12 ;  /* 0x0000000c0e0c7221 */ /* 0x000fe20000000000 */
[----:B-1----:R-:W4:Y:S04]  /*bbf0*/  LDL.LU R142, [R1+0x500] ;  /* 0x00050000018e7983 */ /* 0x002f280000300800 */
[----:B------:R-:W4:Y:S04]  /*bc00*/  LDL.LU R143, [R1+0x4fc] ;  /* 0x0004fc00018f7983 */ /* 0x000f280000300800 */
[----:B------:R1:W-:Y:S01]  /*bc10*/  STL [R1+0x254], R144 ;  /* 0x0002549001007387 */ /* 0x0003e20000100800 */
[----:B------:R-:W-:-:S01]  /*bc20*/  FADD R9, R10, R9 ;  /* 0x000000090a097221 */ /* 0x000fc20000000000 */
[----:B------:R-:W-:-:S02]  /*bc30*/  FADD R5, R8, R5 ;  /* 0x0000000508057221 */ /* 0x000fc40000000000 */
[----:B-1----:R-:W4:Y:S04]  /*bc40*/  LDL.LU R144, [R1+0x4f8] ;  /* 0x0004f80001907983 */ /* 0x002f280000300800 */
[----:B------:R-:W4:Y:S04]  /*bc50*/  LDL.LU R145, [R1+0x4f4] ;  /* 0x0004f40001917983 */ /* 0x000f280000300800 */
[----:B------:R1:W-:Y:S01]  /*bc60*/  STL [R1+0x258], R146 ;  /* 0x0002589201007387 */ /* 0x0003e20000100800 */
[----:B------:R-:W-:-:S01]  /*bc70*/  FADD R3, R7, R3 ;  /* 0x0000000307037221 */ /* 0x000fc20000000000 */
[----:B------:R-:W-:-:S02]  /*bc80*/  FADD R2, R6, R2 ;  /* 0x0000000206027221 */ /* 0x000fc40000000000 */
[----:B-1----:R-:W4:Y:S04]  /*bc90*/  LDL.LU R146, [R1+0x4f0] ;  /* 0x0004f00001927983 */ /* 0x002f280000300800 */
[----:B------:R-:W4:Y:S04]  /*bca0*/  LDL.LU R147, [R1+0x4ec] ;  /* 0x0004ec0001937983 */ /* 0x000f280000300800 */
[----:B------:R1:W-:Y:S04]  /*bcb0*/  STL [R1+0x25c], R151 ;  /* 0x00025c9701007387 */ /* 0x0003e80000100800 */
[----:B------:R1:W-:Y:S04]  /*bcc0*/  STL [R1+0x260], R18 ;  /* 0x0002601201007387 */ /* 0x0003e80000100800 */
[----:B------:R1:W-:Y:S04]  /*bcd0*/  STL [R1+0x264], R16 ;  /* 0x0002641001007387 */ /* 0x0003e80000100800 */
[----:B------:R1:W-:Y:S04]  /*bce0*/  STL [R1+0x268], R12 ;  /* 0x0002680c01007387 */ /* 0x0003e80000100800 */
[----:B------:R1:W-:Y:S04]  /*bcf0*/  STL [R1+0x26c], R9 ;  /* 0x00026c0901007387 */ /* 0x0003e80000100800 */
[----:B------:R1:W-:Y:S01]  /*bd00*/  STL [R1+0x270], R5 ;  /* 0x0002700501007387 */ /* 0x0003e20000100800 */
[----:B------:R-:W-:-:S03]  /*bd10*/  FADD R0, R4, R0 ;  /* 0x0000000004007221 */ /* 0x000fc60000000000 */
[----:B------:R-:W3:Y:S04]  /*bd20*/  LDL.LU R149, [R1+0x280] ;  /* 0x0002800001957983 */ /* 0x000ee80000300800 */
[----:B------:R1:W-:Y:S04]  /*bd30*/  STL [R1+0x274], R3 ;  /* 0x0002740301007387 */ /* 0x0003e80000100800 */
[----:B-1----:R-:W2:Y:S04]  /*bd40*/  LDL.LU R151, [R1+0x284] ;  /* 0x0002840001977983 */ /* 0x002ea80000300800 */
[----:B------:R1:W-:Y:S04]  /*bd50*/  STL [R1+0x278], R2 ;  /* 0x0002780201007387 */ /* 0x0003e80000100800 */
        /* <DEDUP_REMOVED lines=14> */
[----:B-1----:R-:W4:Y:S04]  /*be40*/  LDL.LU R2, [R1+0x2bc] ;  /* 0x0002bc0001027983 */ /* 0x002f280000300800 */
[----:B------:R-:W4:Y:S01]  /*be50*/  LDL.LU R0, [R1+0x2c0] ;  /* 0x0002c00001007983 */ /* 0x000f220000300800 */
[----:B---3--:R-:W-:-:S03]  /*be60*/  FADD R149, R148, R149 ;  /* 0x0000009594957221 */ /* 0x008fc60000000000 */
[----:B------:R-:W3:Y:S04]  /*be70*/  LDL.LU R148, [R1+0x4e8] ;  /* 0x0004e80001947983 */ /* 0x000ee80000300800 */
[----:B------:R1:W-:Y:S01]  /*be80*/  STL [R1+0x280], R149 ;  /* 0x0002809501007387 */ /* 0x0003e20000100800 */
[----:B--2---:R-:W-:-:S03]  /*be90*/  FADD R151, R150, R151 ;  /* 0x0000009796977221 */ /* 0x004fc60000000000 */
[----:B-1----:R-:W2:Y:S01]  /*bea0*/  LDL.LU R149, [R1+0x4e4] ;  /* 0x0004e40001957983 */ /* 0x002ea20000300800 */
[----:B----4-:R-:W-:-:S03]  /*beb0*/  FADD R18, R19, R18 ;  /* 0x0000001213127221 */ /* 0x010fc60000000000 */
[----:B------:R-:W4:Y:S04]  /*bec0*/  LDL.LU R150, [R1+0x4e0] ;  /* 0x0004e00001967983 */ /* 0x000f280000300800 */
[----:B------:R1:W-:Y:S01]  /*bed0*/  STL [R1+0x284], R151 ;  /* 0x0002849701007387 */ /* 0x0003e20000100800 */
[----:B------:R-:W-:-:S01]  /*bee0*/  FADD R16, R17, R16 ;  /* 0x0000001011107221 */ /* 0x000fc20000000000 */
[----:B------:R-:W-:Y:S02]  /*bef0*/  FADD R20, R21, R20 ;  /* 0x0000001415147221 */ /* 0x000fe40000000000 */
[----:B-1----:R-:W4:Y:S01]  /*bf00*/  LDL.LU R151, [R1+0x4dc] ;  /* 0x0004dc0001977983 */ /* 0x002f220000300800 */
[----:B------:R-:W-:-:S03]  /*bf10*/  FADD R14, R15, R14 ;  /* 0x0000000e0f0e7221 */ /* 0x000fc60000000000 */
[----:B------:R1:W5:Y:S01]  /*bf20*/  LDL.LU R19, [R1+0x4d8] ;  /* 0x0004d80001137983 */ /* 0x0003620000300800 */
[----:B------:R-:W-:-:S03]  /*bf30*/  FADD R12, R13, R12 ;  /* 0x0000000c0d0c7221 */ /* 0x000fc60000000000 */
[----:B------:R1:W-:Y:S01]  /*bf40*/  STL [R1+0x288], R18 ;  /* 0x0002881201007387 */ /* 0x0003e20000100800 */
[----:B------:R-:W-:-:S01]  /*bf50*/  FADD R10, R11, R10 ;  /* 0x0000000a0b0a7221 */ /* 0x000fc20000000000 */
[----:B------:R-:W-:Y:S01]  /*bf60*/  FADD R9, R24, R9 ;  /* 0x0000000918097221 */ /* 0x000fe20000000000 */
[----:B------:R-:W-:-:S01]  /*bf70*/  FADD R8, R25, R8 ;  /* 0x0000000819087221 */ /* 0x000fc20000000000 */
[----:B-1----:R1:W5:Y:S04]  /*bf80*/  LDL.LU R18, [R1+0x4d4] ;  /* 0x0004d40001127983 */ /* 0x0023680000300800 */
[----:B------:R1:W5:Y:S01]  /*bf90*/  LDL.LU R17, [R1+0x4d0] ;  /* 0x0004d00001117983 */ /* 0x0003620000300800 */
[----:B------:R-:W-:-:S03]  /*bfa0*/  FADD R7, R26, R7 ;  /* 0x000000071a077221 */ /* 0x000fc60000000000 */
[----:B------:R1:W-:Y:S01]  /*bfb0*/  STL [R1+0x28c], R16 ;  /* 0x00028c1001007387 */ /* 0x0003e20000100800 */
[----:B------:R-:W-:-:S01]  /*bfc0*/  FADD R6, R27, R6 ;  /* 0x000000061b067221 */ /* 0x000fc20000000000 */
[----:B------:R-:W-:Y:S01]  /*bfd0*/  FADD R5, R28, R5 ;  /* 0x000000051c057221 */ /* 0x000fe20000000000 */
[----:B------:R-:W-:-:S01]  /*bfe0*/  FADD R4, R29, R4 ;  /* 0x000000041d047221 */ /* 0x000fc20000000000 */
[----:B-1----:R1:W5:Y:S04]  /*bff0*/  LDL.LU R16, [R1+0x4cc] ;  /* 0x0004cc0001107983 */ /* 0x0023680000300800 */
[----:B------:R1:W-:Y:S04]  /*c000*/  STL [R1+0x290], R20 ;  /* 0x0002901401007387 */ /* 0x0003e80000100800 */
[----:B------:R1:W-:Y:S04]  /*c010*/  STL [R1+0x294], R14 ;  /* 0x0002940e01007387 */ /* 0x0003e80000100800 */
[----:B------:R1:W-:Y:S01]  /*c020*/  STL [R1+0x298], R12 ;  /* 0x0002980c01007387 */ /* 0x0003e20000100800 */
[----:B------:R-:W-:-:S03]  /*c030*/  FADD R3, R30, R3 ;  /* 0x000000031e037221 */ /* 0x000fc60000000000 */
[----:B------:R1:W-:Y:S04]  /*c040*/  STL [R1+0x29c], R10 ;  /* 0x00029c0a01007387 */ /* 0x0003e80000100800 */
[----:B------:R1:W-:Y:S01]  /*c050*/  STL [R1+0x2a0], R9 ;  /* 0x0002a00901007387 */ /* 0x0003e20000100800 */
[----:B------:R-:W-:-:S03]  /*c060*/  FADD R2, R31, R2 ;  /* 0x000000021f027221 */ /* 0x000fc60000000000 */
[----:B------:R1:W-:Y:S04]  /*c070*/  STL [R1+0x2a4], R8 ;  /* 0x0002a40801007387 */ /* 0x0003e80000100800 */
[----:B------:R1:W-:Y:S01]  /*c080*/  STL [R1+0x2a8], R7 ;  /* 0x0002a80701007387 */ /* 0x0003e20000100800 */
[----:B------:R-:W-:-:S03]  /*c090*/  FADD R0, R32, R0 ;  /* 0x0000000020007221 */ /* 0x000fc60000000000 */
[----:B------:R1:W-:Y:S04]  /*c0a0*/  STL [R1+0x2ac], R6 ;  /* 0x0002ac0601007387 */ /* 0x0003e80000100800 */
[----:B------:R1:W-:Y:S04]  /*c0b0*/  STL [R1+0x2b0], R5 ;  /* 0x0002b00501007387 */ /* 0x0003e80000100800 */
[----:B------:R1:W-:Y:S04]  /*c0c0*/  STL [R1+0x2b4], R4 ;  /* 0x0002b40401007387 */ /* 0x0003e80000100800 */
        /* <DEDUP_REMOVED lines=20> */
[----:B---3--:R-:W-:-:S01]  /*c210*/  FADD R21, R33, R21 ;  /* 0x0000001521157221 */ /* 0x008fc20000000000 */
[----:B--2---:R-:W-:-:S04]  /*c220*/  FADD R20, R34, R20 ;  /* 0x0000001422147221 */ /* 0x004fc80000000000 */
[----:B------:R1:W-:Y:S01]  /*c230*/  STL [R1+0x2c4], R21 ;  /* 0x0002c41501007387 */ /* 0x0003e20000100800 */
[----:B----4-:R-:W-:-:S03]  /*c240*/  FADD R15, R35, R15 ;  /* 0x0000000f230f7221 */ /* 0x010fc60000000000 */
[----:B------:R2:W-:Y:S01]  /*c250*/  STL [R1+0x2c8], R20 ;  /* 0x0002c81401007387 */ /* 0x0005e20000100800 */
[----:B------:R-:W-:-:S03]  /*c260*/  FADD R14, R36, R14 ;  /* 0x0000000e240e7221 */ /* 0x000fc60000000000 */
        /* <DEDUP_REMOVED lines=24> */
[----:B-1----:R-:W4:Y:S01]  /*c3f0*/  LDL.LU R21, [R1+0x308] ;  /* 0x0003080001157983 */ /* 0x002f220000300800 */
[----:B------:R-:W-:-:S03]  /*c400*/  FADD R0, R49, R0 ;  /* 0x0000000031007221 */ /* 0x000fc60000000000 */
[----:B------:R1:W-:Y:S04]  /*c410*/  STL [R1+0x2fc], R3 ;  /* 0x0002fc0301007387 */ /* 0x0003e80000100800 */
[----:B--2---:R-:W2:Y:S04]  /*c420*/  LDL.LU R20, [R1+0x30c] ;  /* 0x00030c0001147983 */ /* 0x004ea80000300800 */
[----:B------:R1:W-:Y:S04]  /*c430*/  STL [R1+0x300], R2 ;  /* 0x0003000201007387 */ /* 0x0003e80000100800 */
[----:B---3--:R-:W3:Y:S04]  /*c440*/  LDL.LU R15, [R1+0x310] ;  /* 0x00031000010f7983 */ /* 0x008ee80000300800 */
[----:B------:R1:W-:Y:S04]  /*c450*/  STL [R1+0x304], R0 ;  /* 0x0003040001007387 */ /* 0x0003e80000100800 */
[----:B----4-:R-:W4:Y:S04]  /*c460*/  LDL.LU R14, [R1+0x314] ;  /* 0x00031400010e7983 */ /* 0x010f280000300800 */
        /* <DEDUP_REMOVED lines=11> */
[----:B------:R-:W4:Y:S04]  /*c520*/  LDL.LU R2, [R1+0x344] ;  /* 0x0003440001027983 */ /* 0x000f280000300800 */
[----:B------:R-:W4:Y:S01]  /*c530*/  LDL.LU R0, [R1+0x348] ;  /* 0x0003480001007983 */ /* 0x000f220000300800 */
[----:B------:R-:W-:-:S01]  /*c540*/  FADD R21, R50, R21 ;  /* 0x0000001532157221 */ /* 0x000fc20000000000 */
[----:B--2---:R-:W-:-:S04]  /*c550*/  FADD R20, R51, R20 ;  /* 0x0000001433147221 */ /* 0x004fc80000000000 */
[----:B------:R1:W-:Y:S01]  /*c560*/  STL [R1+0x308], R21 ;  /* 0x0003081501007387 */ /* 0x0003e20000100800 */
[----:B---3--:R-:W-:-:S03]  /*c570*/  FADD R15, R52, R15 ;  /* 0x0000000f340f7221 */ /* 0x008fc60000000000 */
        /* <DEDUP_REMOVED lines=202> */
[----:B------:R-:W-:Y:S01]  /*d220*/  STL [R1+0x418], R21 ;  /* 0x0004181501007387 */ /* 0x000fe20000100800 */
[----:B---3--:R-:W-:-:S03]  /*d230*/  FADD R15, R120, R15 ;  /* 0x0000000f780f7221 */ /* 0x008fc60000000000 */
[----:B------:R-:W-:Y:S01]  /*d240*/  STL [R1+0x41c], R20 ;  /* 0x00041c1401007387 */ /* 0x000fe20000100800 */
[----:B----4-:R-:W-:-:S03]  /*d250*/  FADD R14, R121, R14 ;  /* 0x0000000e790e7221 */ /* 0x010fc60000000000 */
[----:B------:R-:W-:Y:S01]  /*d260*/  STL [R1+0x420], R15 ;  /* 0x0004200f01007387 */ /* 0x000fe20000100800 */
[----:B------:R-:W-:-:S03]  /*d270*/  FADD R13, R122, R13 ;  /* 0x0000000d7a0d7221 */ /* 0x000fc60000000000 */
        /* <DEDUP_REMOVED lines=18> */
[----:B------:R1:W-:Y:S01]  /*d3a0*/  STL [R1+0x448], R5 ;  /* 0x0004480501007387 */ /* 0x0003e20000100800 */
[----:B------:R-:W-:-:S03]  /*d3b0*/  FADD R3, R132, R3 ;  /* 0x0000000384037221 */ /* 0x000fc60000000000 */
[----:B------:R-:W-:Y:S01]  /*d3c0*/  STL [R1+0x44c], R4 ;  /* 0x00044c0401007387 */ /* 0x000fe20000100800 */
[----:B------:R-:W-:-:S03]  /*d3d0*/  FADD R2, R133, R2 ;  /* 0x0000000285027221 */ /* 0x000fc60000000000 */
[----:B-1----:R-:W2:Y:S01]  /*d3e0*/  LDL.LU R5, [R1+0x45c] ;  /* 0x00045c0001057983 */ /* 0x002ea20000300800 */
[----:B------:R-:W-:-:S03]  /*d3f0*/  FADD R0, R134, R0 ;  /* 0x0000000086007221 */ /* 0x000fc60000000000 */
[----:B------:R1:W-:Y:S04]  /*d400*/  STL [R1+0x450], R3 ;  /* 0x0004500301007387 */ /* 0x0003e80000100800 */
[----:B-1----:R-:W3:Y:S04]  /*d410*/  LDL.LU R3, [R1+0x460] ;  /* 0x0004600001037983 */ /* 0x002ee80000300800 */
[----:B------:R1:W-:Y:S04]  /*d420*/  STL [R1+0x454], R2 ;  /* 0x0004540201007387 */ /* 0x0003e80000100800 */
[----:B-1----:R-:W4:Y:S04]  /*d430*/  LDL.LU R2, [R1+0x464] ;  /* 0x0004640001027983 */ /* 0x002f280000300800 */
[----:B------:R1:W-:Y:S04]  /*d440*/  STL [R1+0x458], R0 ;  /* 0x0004580001007387 */ /* 0x0003e80000100800 */
[----:B-1----:R-:W4:Y:S04]  /*d450*/  LDL.LU R0, [R1+0x468] ;  /* 0x0004680001007983 */ /* 0x002f280000300800 */
        /* <DEDUP_REMOVED lines=12> */
[----:B------:R-:W4:Y:S01]  /*d520*/  LDL.LU R4, [R1+0x49c] ;  /* 0x00049c0001047983 */ /* 0x000f220000300800 */
[----:B------:R-:W-:Y:S01]  /*d530*/  UMOV UR8, URZ ;  /* 0x0000003f00087c82 */ /* 0x000fe20008000000 */
[----:B--2---:R-:W-:-:S05]  /*d540*/  FADD R5, R135, R5 ;  /* 0x0000000587057221 */ /* 0x004fca0000000000 */
[----:B------:R1:W-:Y:S01]  /*d550*/  STL [R1+0x45c], R5 ;  /* 0x00045c0501007387 */ /* 0x0003e20000100800 */
[----:B---3--:R-:W-:-:S03]  /*d560*/  FADD R3, R136, R3 ;  /* 0x0000000388037221 */ /* 0x008fc60000000000 */
[----:B-1----:R1:W5:Y:S04]  /*d570*/  LDL.LU R5, [R1+0x4c8] ;  /* 0x0004c80001057983 */ /* 0x0023680000300800 */
[----:B------:R2:W-:Y:S01]  /*d580*/  STL [R1+0x460], R3 ;  /* 0x0004600301007387 */ /* 0x0005e20000100800 */
[----:B----4-:R-:W-:-:S03]  /*d590*/  FADD R2, R137, R2 ;  /* 0x0000000289027221 */ /* 0x010fc60000000000 */
[----:B--2---:R1:W5:Y:S04]  /*d5a0*/  LDL.LU R3, [R1+0x4c4] ;  /* 0x0004c40001037983 */ /* 0x0043680000300800 */
[----:B------:R2:W-:Y:S01]  /*d5b0*/  STL [R1+0x464], R2 ;  /* 0x0004640201007387 */ /* 0x0005e20000100800 */
[----:B------:R-:W-:-:S03]  /*d5c0*/  FADD R0, R138, R0 ;  /* 0x000000008a007221 */ /* 0x000fc60000000000 */
[----:B--2---:R1:W5:Y:S01]  /*d5d0*/  LDL.LU R2, [R1+0x4c0] ;  /* 0x0004c00001027983 */ /* 0x0043620000300800 */
[----:B------:R-:W-:-:S03]  /*d5e0*/  FADD R21, R139, R21 ;  /* 0x000000158b157221 */ /* 0x000fc60000000000 */
[----:B------:R2:W-:Y:S01]  /*d5f0*/  STL [R1+0x468], R0 ;  /* 0x0004680001007387 */ /* 0x0005e20000100800 */
[----:B------:R-:W-:-:S01]  /*d600*/  FADD R20, R140, R20 ;  /* 0x000000148c147221 */ /* 0x000fc20000000000 */
[----:B------:R-:W-:Y:S02]  /*d610*/  FADD R15, R141, R15 ;  /* 0x0000000f8d0f7221 */ /* 0x000fe40000000000 */
[----:B--2---:R1:W5:Y:S01]  /*d620*/  LDL.LU R0, [R1+0x4bc] ;  /* 0x0004bc0001007983 */ /* 0x0043620000300800 */
        /* <DEDUP_REMOVED lines=16> */
[----:B------:R-:W-:-:S01]  /*d730*/  FADD R6, R150, R6 ;  /* 0x0000000696067221 */ /* 0x000fc20000000000 */
[----:B------:R-:W-:Y:S02]  /*d740*/  FADD R4, R4, R151 ;  /* 0x0000009704047221 */ /* 0x000fe40000000000 */
[----:B------:R1:W-:Y:S04]  /*d750*/  STL [R1+0x48c], R9 ;  /* 0x00048c0901007387 */ /* 0x0003e80000100800 */
[----:B------:R1:W-:Y:S04]  /*d760*/  STL [R1+0x490], R8 ;  /* 0x0004900801007387 */ /* 0x0003e80000100800 */
[----:B------:R1:W-:Y:S04]  /*d770*/  STL [R1+0x494], R7 ;  /* 0x0004940701007387 */ /* 0x0003e80000100800 */
[----:B------:R1:W-:Y:S04]  /*d780*/  STL [R1+0x49c], R4 ;  /* 0x00049c0401007387 */ /* 0x0003e80000100800 */
[----:B------:R1:W-:Y:S02]  /*d790*/  STL [R1+0x498], R6 ;  /* 0x0004980601007387 */ /* 0x0003e40000100800 */
.L_x_31:
[----:B------:R-:W-:Y:S05]  /*d7a0*/  @!P1 BRA `(.L_x_32) ;  /* 0x0000000000049947 */ /* 0x000fea0003800000 */
[----:B------:R-:W-:Y:S01]  /*d7b0*/  BPT.TRAP 0x1 ;  /* 0x000000040000795c */ /* 0x000fe20000300000 */
.L_x_32:
[----:B-1----:R-:W2:Y:S04]  /*d7c0*/  LDL R4, [R1+0x4a0] ;  /* 0x0004a00001047983 */ /* 0x002ea80000100800 */
[----:B------:R-:W3:Y:S01]  /*d7d0*/  LDL R6, [R1+0x4a8] ;  /* 0x0004a80001067983 */ /* 0x000ee20000100800 */
[----:B--2---:R-:W-:-:S13]  /*d7e0*/  ISETP.NE.AND P0, PT, R4, RZ, PT ;  /* 0x000000ff0400720c */ /* 0x004fda0003f05270 */
[----:B------:R-:W-:-:S05]  /*d7f0*/  VOTEU.ANY UP0, P0 ;  /* 0x00000000003f7886 */ /* 0x000fca0000000100 */
[----:B------:R-:W-:-:S04]  /*d800*/  @UP0 ULEA UR5, UR11, UR48, 0x3 ;  /* 0x000000300b050291 */ /* 0x000fc8000f8e183f */
[----:B------:R-:W-:Y:S02]  /*d810*/  @UP0 UIADD3 UR5, UR5, 0x30, URZ ;  /* 0x0000003005050890 */ /* 0x000fe4000fffe03f */
[----:B------:R-:W-:-:S04]  /*d820*/  UISETP.GT.U32.AND UP0, UPT, UR45, 0x1, UPT ;  /* 0x000000012d00788c */ /* 0x000fc8000bf04070 */
[----:B------:R-:W-:-:S04]  /*d830*/  MOV R4, UR5 ;  /* 0x0000000500047c02 */ /* 0x000fc80008000f00 */
[----:B---3--:R-:W-:-:S04]  /*d840*/  @P0 PRMT R4, R6, 0x654, R4 ;  /* 0x0000065406040816 */ /* 0x008fc80000000004 */
[----:B------:R1:W-:Y:S01]  /*d850*/  @P0 SYNCS.ARRIVE.TRANS64.RED.A1T0 RZ, [R4+URZ], RZ ;  /* 0x000000ff04ff09a7 */ /* 0x0003e2000810043f */
[----:B------:R-:W-:-:S13]  /*d860*/  PLOP3.LUT P0, PT, PT, PT, UP0, 0x80, 0x0 ;  /* 0x000000000000781c */ /* 0x000fda0003f0f008 */
[----:B-1----:R-:W-:Y:S05]  /*d870*/  @P0 BRA `(.L_x_33) ;  /* 0x0000000000040947 */ /* 0x002fea0003800000 */
[----:B------:R-:W-:Y:S01]  /*d880*/  BPT.TRAP 0x1 ;  /* 0x000000040000795c */ /* 0x000fe20000300000 */
.L_x_33:
[----:B------:R-:W-:Y:S01]  /*d890*/  UIADD3 UR10, UR10, 0x1, URZ ;  /* 0x000000010a0a7890 */ /* 0x000fe2000fffe03f */
[C---:B-----5:R-:W-:Y:S01]  /*d8a0*/  ISETP.GT.AND P0, PT, R3.reuse, 0x1, PT ;  /* 0x000000010300780c */ /* 0x060fe20003f04270 */
[----:B------:R-:W-:Y:S01]  /*d8b0*/  UIADD3 UR11, UR11, 0x1, URZ ;  /* 0x000000010b0b7890 */ /* 0x000fe2000fffe03f */
[----:B------:R-:W-:Y:S01]  /*d8c0*/  IADD3 R3, R3, -0x1, RZ ;  /* 0xffffffff03037810 */ /* 0x000fe20007ffe0ff */
[----:B------:R-:W-:Y:S02]  /*d8d0*/  UISETP.NE.AND UP0, UPT, UR10, 0x6, UPT ;  /* 0x000000060a00788c */ /* 0x000fe4000bf05270 */
[----:B------:R-:W-:Y:S02]  /*d8e0*/  UISETP.NE.AND UP1, UPT, UR11, 0x6, UPT ;  /* 0x000000060b00788c */ /* 0x000fe4000bf25270 */
[----:B------:R-:W-:Y:S02]  /*d8f0*/  USEL UR5, URZ, 0x1, UP0 ;  /* 0x000000013f057887 */ /* 0x000fe40008000000 */
[----:B------:R-:W-:-:S02]  /*d900*/  USEL UR10, UR10, URZ, UP0 ;  /* 0x0000003f0a0a7287 */ /* 0x000fc40008000000 */
[----:B------:R-:W-:Y:S02]  /*d910*/  USEL UR11, UR11, URZ, UP1 ;  /* 0x0000003f0b0b7287 */ /* 0x000fe40008800000 */
[----:B------:R-:W-:Y:S01]  /*d920*/  LOP3.LUT R0, R0, UR5, RZ, 0x3c, !PT ;  /* 0x0000000500007c12 */ /* 0x000fe2000f8e3cff */
[----:B------:R-:W-:Y:S01]  /*d930*/  UMOV UR5, 0x1 ;  /* 0x0000000100057882 */ /* 0x000fe20000000000 */
[----:B------:R-:W-:Y:S08]  /*d940*/  @P0 BRA `(.L_x_34) ;  /* 0xffffffa0001c0947 */ /* 0x000ff0000383ffff */
.L_x_26:
[----:B------:R-:W-:-:S04]  /*d950*/  UISETP.NE.AND UP0, UPT, UR8, URZ, UPT ;  /* 0x0000003f0800728c */ /* 0x000fc8000bf05270 */
[----:B------:R-:W-:-:S06]  /*d960*/  USEL UR4, URZ, 0x1, !UP0 ;  /* 0x000000013f047887 */ /* 0x000fcc000c000000 */
[----:B------:R-:W-:-:S13]  /*d970*/  ISETP.NE.AND P0, PT, RZ, UR4, PT ;  /* 0x00000004ff007c0c */ /* 0x000fda000bf05270 */
[----:B------:R-:W-:Y:S05]  /*d980*/  @!P0 BRA `(.L_x_35) ;  /* 0x0000003800788947 */ /* 0x000fea0003800000 */
[----:B------:R1:W-:Y:S04]  /*d990*/  STL [R1+0x654], R55 ;  /* 0x0006543701007387 */ /* 0x0003e80000100800 */
[----:B-1----:R-:W3:Y:S04]  /*d9a0*/  LDL.LU R55, [R1] ;  /* 0x0000000001377983 */ /* 0x002ee80000300800 */
[----:B------:R1:W-:Y:S04]  /*d9b0*/  STL [R1+0x650], R56 ;  /* 0x0006503801007387 */ /* 0x0003e80000100800 */
[----:B-1----:R-:W4:Y:S04]  /*d9c0*/  LDL.LU R56, [R1+0x4] ;  /* 0x0000040001387983 */ /* 0x002f280000300800 */
[----:B------:R1:W-:Y:S04]  /*d9d0*/  STL [R1+0x64c], R57 ;  /* 0x00064c3901007387 */ /* 0x0003e80000100800 */
[----:B-1----:R-:W2:Y:S04]  /*d9e0*/  LDL.LU R57, [R1+0x8] ;  /* 0x0000080001397983 */ /* 0x002ea80000300800 */
        /* <DEDUP_REMOVED lines=130> */
[----:B------:R-:W2:Y:S04]  /*e210*/  LDL.LU R0, [R1+0x21c] ;  /* 0x00021c0001007983 */ /* 0x000ea80000300800 */
        /* <DEDUP_REMOVED lines=72> */
[----:B-----5:R1:W-:Y:S04]  /*e6a0*/  STL [R1+0x4d0], R19 ;  /* 0x0004d01301007387 */ /* 0x0203e80000100800 */
[----:B-1----:R-:W2:Y:S04]  /*e6b0*/  LDL.LU R19, [R1+0x124] ;  /* 0x0001240001137983 */ /* 0x002ea80000300800 */
[----:B------:R1:W-:Y:S01]  /*e6c0*/  STL [R1+0x4cc], R18 ;  /* 0x0004cc1201007387 */ /* 0x0003e20000100800 */
[----:B---3--:R-:W-:-:S03]  /*e6d0*/  FADD R22, R55, R22 ;  /* 0x0000001637167221 */ /* 0x008fc60000000000 */
[----:B-1----:R-:W3:Y:S04]  /*e6e0*/  LDL.LU R18, [R1+0x120] ;  /* 0x0001200001127983 */ /* 0x002ee80000300800 */
[----:B------:R1:W-:Y:S01]  /*e6f0*/  STL [R1+0x4c8], R17 ;  /* 0x0004c81101007387 */ /* 0x0003e20000100800 */
[----:B----4-:R-:W-:Y:S01]  /*e700*/  FADD R23, R56, R23 ;  /* 0x0000001738177221 */ /* 0x010fe20000000000 */
[----:B--2---:R-:W-:Y:S02]  /*e710*/  FADD R152, R57, R152 ;  /* 0x0000009839987221 */ /* 0x004fe40000000000 */
[----:B-1----:R-:W2:Y:S04]  /*e720*/  LDL.LU R17, [R1+0x11c] ;  /* 0x00011c0001117983 */ /* 0x002ea80000300800 */
[----:B------:R1:W-:Y:S01]  /*e730*/  STL [R1+0x4c4], R16 ;  /* 0x0004c41001007387 */ /* 0x0003e20000100800 */
[----:B------:R-:W-:Y:S01]  /*e740*/  FADD R153, R58, R153 ;  /* 0x000000993a997221 */ /* 0x000fe20000000000 */
[----:B------:R-:W-:-:S02]  /*e750*/  FADD R154, R59, R154 ;  /* 0x0000009a3b9a7221 */ /* 0x000fc40000000000 */
[----:B-1----:R-:W4:Y:S04]  /*e760*/  LDL.LU R16, [R1+0x118] ;  /* 0x0001180001107983 */ /* 0x002f280000300800 */
[----:B------:R1:W-:Y:S01]  /*e770*/  STL [R1+0x4c0], R5 ;  /* 0x0004c00501007387 */ /* 0x0003e20000100800 */
[----:B------:R-:W-:Y:S01]  /*e780*/  FADD R155, R60, R155 ;  /* 0x0000009b3c9b7221 */ /* 0x000fe20000000000 */
[----:B------:R-:W-:Y:S02]  /*e790*/  FADD R156, R61, R156 ;  /* 0x0000009c3d9c7221 */ /* 0x000fe40000000000 */
[----:B-1----:R-:W3:Y:S04]  /*e7a0*/  LDL.LU R5, [R1+0x114] ;  /* 0x0001140001057983 */ /* 0x002ee80000300800 */
[----:B------:R1:W-:Y:S01]  /*e7b0*/  STL [R1+0x4bc], R2 ;  /* 0x0004bc0201007387 */ /* 0x0003e20000100800 */
[----:B------:R-:W-:Y:S01]  /*e7c0*/  FADD R157, R62, R157 ;  /* 0x0000009d3e9d7221 */ /* 0x000fe20000000000 */
[----:B------:R-:W-:-:S02]  /*e7d0*/  FADD R158, R63, R158 ;  /* 0x0000009e3f9e7221 */ /* 0x000fc40000000000 */
[----:B-1----:R-:W2:Y:S04]  /*e7e0*/  LDL.LU R2, [R1+0x110] ;  /* 0x0001100001027983 */ /* 0x002ea80000300800 */
[----:B------:R-:W4:Y:S04]  /*e7f0*/  LDL.LU R55, [R1+0x654] ;  /* 0x0006540001377983 */ /* 0x000f280000300800 */
[----:B------:R-:W4:Y:S04]  /*e800*/  LDL.LU R56, [R1+0x650] ;  /* 0x0006500001387983 */ /* 0x000f280000300800 */
[----:B------:R-:W4:Y:S04]  /*e810*/  LDL.LU R57, [R1+0x64c] ;  /* 0x00064c0001397983 */ /* 0x000f280000300800 */
[----:B------:R-:W4:Y:S04]  /*e820*/  LDL.LU R58, [R1+0x648] ;  /* 0x00064800013a7983 */ /* 0x000f280000300800 */
        /* <DEDUP_REMOVED lines=115> */
[----:B------:R-:W-:Y:S01]  /*ef60*/  FADD R215, R120, R215 ;  /* 0x000000d778d77221 */ /* 0x000fe20000000000 */
[----:B------:R-:W-:Y:S02]  /*ef70*/  FADD R134, R135, R134 ;  /* 0x0000008687867221 */ /* 0x000fe40000000000 */
[----:B------:R-:W4:Y:S01]  /*ef80*/  LDL.LU R117, [R1+0x55c] ;  /* 0x00055c0001757983 */ /* 0x000f220000300800 */
[----:B------:R-:W-:Y:S01]  /*ef90*/  FADD R216, R121, R216 ;  /* 0x000000d879d87221 */ /* 0x000fe20000000000 */
[----:B------:R-:W-:Y:S02]  /*efa0*/  FADD R132, R133, R132 ;  /* 0x0000008485847221 */ /* 0x000fe40000000000 */
[----:B------:R-:W4:Y:S01]  /*efb0*/  LDL.LU R118, [R1+0x558] ;  /* 0x0005580001767983 */ /* 0x000f220000300800 */
[----:B------:R-:W-:Y:S01]  /*efc0*/  FADD R217, R122, R217 ;  /* 0x000000d97ad97221 */ /* 0x000fe20000000000 */
[----:B------:R-:W-:-:S02]  /*efd0*/  FADD R130, R131, R130 ;  /* 0x0000008283827221 */ /* 0x000fc40000000000 */
        /* <DEDUP_REMOVED lines=8> */
[----:B------:R-:W-:Y:S01]  /*f060*/  FADD R21, R3, R21 ;  /* 0x0000001503157221 */ /* 0x000fe20000000000 */
[----:B------:R-:W-:Y:S01]  /*f070*/  FADD R15, R20, R15 ;  /* 0x0000000f140f7221 */ /* 0x000fe20000000000 */
[----:B------:R-:W-:Y:S01]  /*f080*/  STL [R1+0x200], R136 ;  /* 0x0002008801007387 */ /* 0x000fe20000100800 */
        /* <DEDUP_REMOVED lines=23> */
[----:B------:R1:W-:Y:S01]  /*f200*/  STL [R1+0x218], R124 ;  /* 0x0002187c01007387 */ /* 0x0003e20000100800 */
[----:B------:R-:W-:Y:S01]  /*f210*/  FADD R224, R151, R224 ;  /* 0x000000e097e07221 */ /* 0x000fe20000000000 */
[----:B--2---:R-:W-:Y:S01]  /*f220*/  FADD R218, R2, R218 ;  /* 0x000000da02da7221 */ /* 0x004fe20000000000 */
[----:B---3--:R-:W-:Y:S01]  /*f230*/  FADD R219, R5, R219 ;  /* 0x000000db05db7221 */ /* 0x008fe20000000000 */
[----:B------:R-:W-:Y:S01]  /*f240*/  STL [R1+0x21c], R0 ;  /* 0x00021c0001007387 */ /* 0x000fe20000100800 */
[----:B----4-:R-:W-:Y:S01]  /*f250*/  FADD R220, R16, R220 ;  /* 0x000000dc10dc7221 */ /* 0x010fe20000000000 */
[----:B------:R-:W-:Y:S01]  /*f260*/  FADD R221, R17, R221 ;  /* 0x000000dd11dd7221 */ /* 0x000fe20000000000 */
[----:B------:R-:W-:Y:S01]  /*f270*/  FADD R222, R18, R222 ;  /* 0x000000de12de7221 */ /* 0x000fe20000000000 */
[----:B------:R-:W-:Y:S01]  /*f280*/  STL [R1+0x220], R21 ;  /* 0x0002201501007387 */ /* 0x000fe20000100800 */
[----:B------:R-:W-:-:S03]  /*f290*/  FADD R223, R19, R223 ;  /* 0x000000df13df7221 */ /* 0x000fc60000000000 */
[----:B------:R-:W-:Y:S04]  /*f2a0*/  STL [R1+0x224], R15 ;  /* 0x0002240f01007387 */ /* 0x000fe80000100800 */
[----:B------:R-:W-:Y:S04]  /*f2b0*/  STL [R1+0x228], R13 ;  /* 0x0002280d01007387 */ /* 0x000fe80000100800 */
[----:B------:R-:W-:Y:S04]  /*f2c0*/  STL [R1+0x22c], R11 ;  /* 0x00022c0b01007387 */ /* 0x000fe80000100800 */
[----:B------:R-:W2:Y:S04]  /*f2d0*/  LDL.LU R123, [R1+0x19c] ;  /* 0x00019c00017b7983 */ /* 0x000ea80000300800 */
[----:B------:R-:W-:Y:S04]  /*f2e0*/  STL [R1+0x230], R9 ;  /* 0x0002300901007387 */ /* 0x000fe80000100800 */
[----:B------:R-:W2:Y:S04]  /*f2f0*/  LDL.LU R8, [R1+0x23c] ;  /* 0x00023c0001087983 */ /* 0x000ea80000300800 */
[----:B------:R3:W-:Y:S04]  /*f300*/  STL [R1+0x234], R7 ;  /* 0x0002340701007387 */ /* 0x0007e80000100800 */
[----:B-1----:R-:W4:Y:S04]  /*f310*/  LDL.LU R124, [R1+0x1a0] ;  /* 0x0001a000017c7983 */ /* 0x002f280000300800 */
[----:B------:R1:W-:Y:S04]  /*f320*/  STL [R1+0x238], R4 ;  /* 0x0002380401007387 */ /* 0x0003e80000100800 */
[----:B---3--:R-:W4:Y:S04]  /*f330*/  LDL.LU R7, [R1+0x240] ;  /* 0x0002400001077983 */ /* 0x008f280000300800 */
[----:B------:R-:W3:Y:S04]  /*f340*/  LDL.LU R125, [R1+0x1a4] ;  /* 0x0001a400017d7983 */ /* 0x000ee80000300800 */
[----:B------:R-:W3:Y:S04]  /*f350*/  LDL.LU R6, [R1+0x244] ;  /* 0x0002440001067983 */ /* 0x000ee80000300800 */
[----:B------:R-:W3:Y:S04]  /*f360*/  LDL.LU R126, [R1+0x1a8] ;  /* 0x0001a800017e7983 */ /* 0x000ee80000300800 */
[----:B-1----:R-:W3:Y:S04]  /*f370*/  LDL.LU R4, [R1+0x248] ;  /* 0x0002480001047983 */ /* 0x002ee80000300800 */
[----:B------:R-:W3:Y:S04]  /*f380*/  LDL.LU R127, [R1+0x1ac] ;  /* 0x0001ac00017f7983 */ /* 0x000ee80000300800 */
        /* <DEDUP_REMOVED lines=40> */
[----:B------:R-:W3:Y:S01]  /*f610*/  LDL.LU R9, [R1+0x29c] ;  /* 0x00029c0001097983 */ /* 0x000ee20000300800 */
[----:B--2---:R-:W-:-:S03]  /*f620*/  FADD R8, R123, R8 ;  /* 0x000000087b087221 */ /* 0x004fc60000000000 */
[----:B------:R-:W2:Y:S04]  /*f630*/  LDL.LU R123, [R1+0x544] ;  /* 0x00054400017b7983 */ /* 0x000ea80000300800 */
[----:B------:R1:W-:Y:S04]  /*f640*/  STL [R1+0x23c], R8 ;  /* 0x00023c0801007387 */ /* 0x0003e80000100800 */
[----:B-1----:R-:W2:Y:S01]  /*f650*/  LDL.LU R8, [R1+0x2a0] ;  /* 0x0002a00001087983 */ /* 0x002ea20000300800 */
[----:B----4-:R-:W-:-:S03]  /*f660*/  FADD R7, R124, R7 ;  /* 0x000000077c077221 */ /* 0x010fc60000000000 */
[----:B------:R-:W4:Y:S01]  /*f670*/  LDL.LU R124, [R1+0x540] ;  /* 0x00054000017c7983 */ /* 0x000f220000300800 */
[----:B---3--:R-:W-:-:S03]  /*f680*/  FADD R6, R125, R6 ;  /* 0x000000067d067221 */ /* 0x008fc60000000000 */
[----:B------:R1:W-:Y:S01]  /*f690*/  STL [R1+0x240], R7 ;  /* 0x0002400701007387 */ /* 0x0003e20000100800 */
[----:B------:R-:W-:-:S03]  /*f6a0*/  FADD R4, R126, R4 ;  /* 0x000000047e047221 */ /* 0x000fc60000000000 */
[----:B-1----:R-:W3:Y:S04]  /*f6b0*/  LDL.LU R7, [R1+0x2a4] ;  /* 0x0002a40001077983 */ /* 0x002ee80000300800 */
[----:B------:R-:W4:Y:S01]  /*f6c0*/  LDL.LU R125, [R1+0x53c] ;  /* 0x00053c00017d7983 */ /* 0x000f220000300800 */
[----:B------:R-:W-:-:S03]  /*f6d0*/  FADD R128, R127, R128 ;  /* 0x000000807f807221 */ /* 0x000fc60000000000 */
[----:B------:R1:W-:Y:S01]  /*f6e0*/  STL [R1+0x244], R6 ;  /* 0x0002440601007387 */ /* 0x0003e20000100800 */
[----:B------:R-:W-:-:S03]  /*f6f0*/  FADD R130, R129, R130 ;  /* 0x0000008281827221 */ /* 0x000fc60000000000 */
[----:B-1----:R-:W4:Y:S04]  /*f700*/  LDL.LU R6, [R1+0x2a8] ;  /* 0x0002a80001067983 */ /* 0x002f280000300800 */
[----:B------:R-:W4:Y:S04]  /*f710*/  LDL.LU R126, [R1+0x538] ;  /* 0x00053800017e7983 */ /* 0x000f280000300800 */
[----:B------:R1:W-:Y:S01]  /*f720*/  STL [R1+0x248], R4 ;  /* 0x0002480401007387 */ /* 0x0003e20000100800 */
[----:B------:R-:W-:Y:S01]  /*f730*/  FADD R132, R131, R132 ;  /* 0x0000008483847221 */ /* 0x000fe20000000000 */
[----:B------:R-:W-:-:S02]  /*f740*/  FADD R134, R133, R134 ;  /* 0x0000008685867221 */ /* 0x000fc40000000000 */
[----:B-1----:R-:W4:Y:S04]  /*f750*/  LDL.LU R4, [R1+0x2ac] ;  /* 0x0002ac0001047983 */ /* 0x002f280000300800 */
[----:B------:R-:W4:Y:S04]  /*f760*/  LDL.LU R127, [R1+0x534] ;  /* 0x00053400017f7983 */ /* 0x000f280000300800 */
[----:B------:R1:W-:Y:S01]  /*f770*/  STL [R1+0x24c], R128 ;  /* 0x00024c8001007387 */ /* 0x0003e20000100800 */
[----:B------:R-:W-:-:S03]  /*f780*/  FADD R136, R135, R136 ;  /* 0x0000008887887221 */ /* 0x000fc60000000000 */
        /* <DEDUP_REMOVED lines=49> */
[----:B------:R-:W-:Y:S04]  /*faa0*/  STL [R1+0x27c], R2 ;  /* 0x00027c0201007387 */ /* 0x000fe80000100800 */
[----:B------:R-:W-:Y:S04]  /*fab0*/  STL [R1+0x280], R16 ;  /* 0x0002801001007387 */ /* 0x000fe80000100800 */
[----:B------:R1:W-:Y:S04]  /*fac0*/  STL [R1+0x284], R18 ;  /* 0x0002841201007387 */ /* 0x0003e80000100800 */
[----:B------:R4:W-:Y:S01]  /*fad0*/  STL [R1+0x288], R0 ;  /* 0x0002880001007387 */ /* 0x0009e20000100800 */
[----:B------:R-:W-:-:S03]  /*fae0*/  FADD R11, R12, R11 ;  /* 0x0000000b0c0b7221 */ /* 0x000fc60000000000 */
[----:B------:R-:W4:Y:S04]  /*faf0*/  LDL.LU R19, [R1+0x2b0] ;  /* 0x0002b00001137983 */ /* 0x000f280000300800 */
[----:B------:R4:W-:Y:S04]  /*fb00*/  STL [R1+0x28c], R21 ;  /* 0x00028c1501007387 */ /* 0x0009e80000100800 */
[----:B------:R4:W-:Y:S01]  /*fb10*/  STL [R1+0x290], R15 ;  /* 0x0002900f01007387 */ /* 0x0009e20000100800 */
[----:B------:R-:W-:-:S03]  /*fb20*/  FADD R9, R10, R9 ;  /* 0x000000090a097221 */ /* 0x000fc60000000000 */
[----:B-1----:R-:W4:Y:S04]  /*fb30*/  LDL.LU R18, [R1+0x2b4] ;  /* 0x0002b40001127983 */ /* 0x002f280000300800 */
[----:B------:R1:W-:Y:S01]  /*fb40*/  STL [R1+0x294], R13 ;  /* 0x0002940d01007387 */ /* 0x0003e20000100800 */
[----:B--2---:R-:W-:-:S03]  /*fb50*/  FADD R8, R24, R8 ;  /* 0x0000000818087221 */ /* 0x004fc60000000000 */
[----:B------:R-:W2:Y:S04]  /*fb60*/  LDL.LU R17, [R1+0x2b8] ;  /* 0x0002b80001117983 */ /* 0x000ea80000300800 */
[----:B------:R1:W-:Y:S04]  /*fb70*/  STL [R1+0x298], R11 ;  /* 0x0002980b01007387 */ /* 0x0003e80000100800 */
[----:B------:R-:W2:Y:S01]  /*fb80*/  LDL.LU R16, [R1+0x2bc] ;  /* 0x0002bc0001107983 */ /* 0x000ea20000300800 */
[----:B---3--:R-:W-:-:S03]  /*fb90*/  FADD R7, R25, R7 ;  /* 0x0000000719077221 */ /* 0x008fc60000000000 */
[----:B------:R3:W-:Y:S04]  /*fba0*/  STL [R1+0x29c], R9 ;  /* 0x00029c0901007387 */ /* 0x0007e80000100800 */
[----:B------:R-:W2:Y:S04]  /*fbb0*/  LDL.LU R5, [R1+0x2c0] ;  /* 0x0002c00001057983 */ /* 0x000ea80000300800 */
[----:B------:R3:W-:Y:S01]  /*fbc0*/  STL [R1+0x2a0], R8 ;  /* 0x0002a00801007387 */ /* 0x0007e20000100800 */
[----:B----4-:R-:W-:-:S03]  /*fbd0*/  FADD R6, R26, R6 ;  /* 0x000000061a067221 */ /* 0x010fc60000000000 */
[----:B------:R-:W4:Y:S04]  /*fbe0*/  LDL.LU R2, [R1+0x2c4] ;  /* 0x0002c40001027983 */ /* 0x000f280000300800 */
[----:B------:R3:W-:Y:S01]  /*fbf0*/  STL [R1+0x2a4], R7 ;  /* 0x0002a40701007387 */ /* 0x0007e20000100800 */
[----:B------:R-:W-:-:S03]  /*fc00*/  FADD R4, R27, R4 ;  /* 0x000000041b047221 */ /* 0x000fc60000000000 */
[----:B------:R-:W4:Y:S04]  /*fc10*/  LDL.LU R27, [R1+0x2e0] ;  /* 0x0002e000011b7983 */ /* 0x000f280000300800 */
[----:B------:R3:W-:Y:S04]  /*fc20*/  STL [R1+0x2a8], R6 ;  /* 0x0002a80601007387 */ /* 0x0007e80000100800 */
        /* <DEDUP_REMOVED lines=12> */
[----:B------:R-:W4:Y:S04]  /*fcf0*/  LDL.LU R11, [R1+0x310] ;  /* 0x00031000010b7983 */ /* 0x000f280000300800 */
[----:B------:R-:W4:Y:S04]  /*fd00*/  LDL.LU R10, [R1+0x314] ;  /* 0x00031400010a7983 */ /* 0x000f280000300800 */
[----:B---3--:R-:W3:Y:S04]  /*fd10*/  LDL.LU R9, [R1+0x318] ;  /* 0x0003180001097983 */ /* 0x008ee80000300800 */
[----:B------:R-:W3:Y:S04]  /*fd20*/  LDL.LU R8, [R1+0x31c] ;  /* 0x00031c0001087983 */ /* 0x000ee80000300800 */
[----:B------:R-:W3:Y:S04]  /*fd30*/  LDL.LU R7, [R1+0x320] ;  /* 0x0003200001077983 */ /* 0x000ee80000300800 */
[----:B------:R-:W3:Y:S04]  /*fd40*/  LDL.LU R6, [R1+0x324] ;  /* 0x0003240001067983 */ /* 0x000ee80000300800 */
[----:B------:R-:W3:Y:S01]  /*fd50*/  LDL.LU R4, [R1+0x328] ;  /* 0x0003280001047983 */ /* 0x000ee20000300800 */
[----:B------:R-:W-:-:S05]  /*fd60*/  FADD R19, R28, R19 ;  /* 0x000000131c137221 */ /* 0x000fca0000000000 */
[----:B------:R1:W-:Y:S01]  /*fd70*/  STL [R1+0x2b0], R19 ;  /* 0x0002b01301007387 */ /* 0x0003e20000100800 */
[----:B------:R-:W-:-:S03]  /*fd80*/  FADD R18, R29, R18 ;  /* 0x000000121d127221 */ /* 0x000fc60000000000 */
[----:B-1----:R1:W5:Y:S04]  /*fd90*/  LDL.LU R19, [R1+0x4d0] ;  /* 0x0004d00001137983 */ /* 0x0023680000300800 */
[----:B------:R-:W3:Y:S01]  /*fda0*/  LDL.LU R28, [R1+0x2dc] ;  /* 0x0002dc00011c7983 */ /* 0x000ee20000300800 */
[----:B--2---:R-:W-:-:S03]  /*fdb0*/  FADD R17, R30, R17 ;  /* 0x000000111e117221 */ /* 0x004fc60000000000 */
[----:B------:R2:W-:Y:S01]  /*fdc0*/  STL [R1+0x2b4], R18 ;  /* 0x0002b41201007387 */ /* 0x0005e20000100800 */
[----:B------:R-:W-:-:S03]  /*fdd0*/  FADD R16, R31, R16 ;  /* 0x000000101f107221 */ /* 0x000fc60000000000 */
[----:B--2---:R1:W5:Y:S04]  /*fde0*/  LDL.LU R18, [R1+0x4cc] ;  /* 0x0004cc0001127983 */ /* 0x0043680000300800 */
[----:B------:R-:W2:Y:S01]  /*fdf0*/  LDL.LU R29, [R1+0x2d8] ;  /* 0x0002d800011d7983 */ /* 0x000ea20000300800 */
[----:B------:R-:W-:-:S03]  /*fe00*/  FADD R5, R32, R5 ;  /* 0x0000000520057221 */ /* 0x000fc60000000000 */
[----:B------:R1:W-:Y:S01]  /*fe10*/  STL [R1+0x2b8], R17 ;  /* 0x0002b81101007387 */ /* 0x0003e20000100800 */
[----:B----4-:R-:W-:-:S03]  /*fe20*/  FADD R2, R33, R2 ;  /* 0x0000000221027221 */ /* 0x010fc60000000000 */
[----:B-1----:R1:W5:Y:S04]  /*fe30*/  LDL.LU R17, [R1+0x4c8] ;  /* 0x0004c80001117983 */ /* 0x0023680000300800 */
[----:B------:R-:W4:Y:S04]  /*fe40*/  LDL.LU R30, [R1+0x2d4] ;  /* 0x0002d400011e7983 */ /* 0x000f280000300800 */
[----:B------:R1:W-:Y:S04]  /*fe50*/  STL [R1+0x2bc], R16 ;  /* 0x0002bc1001007387 */ /* 0x0003e80000100800 */
[----:B-1----:R1:W5:Y:S04]  /*fe60*/  LDL.LU R16, [R1+0x4c4] ;  /* 0x0004c40001107983 */ /* 0x0023680000300800 */
[----:B------:R-:W4:Y:S04]  /*fe70*/  LDL.LU R31, [R1+0x2d0] ;  /* 0x0002d000011f7983 */ /* 0x000f280000300800 */
[----:B------:R1:W-:Y:S04]  /*fe80*/  STL [R1+0x2c0], R5 ;  /* 0x0002c00501007387 */ /* 0x0003e80000100800 */
[----:B-1----:R1:W5:Y:S04]  /*fe90*/  LDL.LU R5, [R1+0x4c0] ;  /* 0x0004c00001057983 */ /* 0x0023680000300800 */
[----:B------:R-:W4:Y:S04]  /*fea0*/  LDL.LU R32, [R1+0x2cc] ;  /* 0x0002cc0001207983 */ /* 0x000f280000300800 */
[----:B------:R1:W-:Y:S04]  /*feb0*/  STL [R1+0x2c4], R2 ;  /* 0x0002c40201007387 */ /* 0x0003e80000100800 */
[----:B-1----:R1:W5:Y:S04]  /*fec0*/  LDL.LU R2, [R1+0x4bc] ;  /* 0x0004bc0001027983 */ /* 0x0023680000300800 */
[----:B------:R-:W4:Y:S01]  /*fed0*/  LDL.LU R33, [R1+0x2c8] ;  /* 0x0002c80001217983 */ /* 0x000f220000300800 */
[----:B------:R-:W-:Y:S01]  /*fee0*/  FADD R27, R40, R27 ;  /* 0x0000001b281b7221 */ /* 0x000fe20000000000 */
        /* <DEDUP_REMOVED lines=13> */
[----:B---3--:R-:W-:Y:S01]  /*ffc0*/  FADD R9, R54, R9 ;  /* 0x0000000936097221 */ /* 0x008fe20000000000 */
[----:B------:R-:W-:Y:S01]  /*ffd0*/  FADD R8, R55, R8 ;  /* 0x0000000837087221 */ /* 0x000fe20000000000 */
[----:B------:R-:W-:Y:S01]  /*ffe0*/  FADD R7, R56, R7 ;  /* 0x0000000738077221 */ /* 0x000fe20000000000 */
[----:B------:R-:W-:Y:S01]  /*fff0*/  FADD R6, R57, R6 ;  /* 0x0000000639067221 */ /* 0x000fe20000000000 */
[----:B------:R-:W-:Y:S01]  /*10000*/  FADD R4, R58, R4 ;  /* 0x000000043a047221 */ /* 0x000fe20000000000 */
[----:B------:R-:W-:Y:S01]  /*10010*/  FADD R28, R39, R28 ;  /* 0x0000001c271c7221 */ /* 0x000fe20000000000 */
[----:B--2---:R-:W-:Y:S01]  /*10020*/  FADD R29, R38, R29 ;  /* 0x0000001d261d7221 */ /* 0x004fe20000000000 */
[----:B----4-:R-:W-:Y:S01]  /*10030*/  FADD R30, R37, R30 ;  /* 0x0000001e251e7221 */ /* 0x010fe20000000000 */
[----:B------:R-:W-:Y:S01]  /*10040*/  FADD R31, R36, R31 ;  /* 0x0000001f241f7221 */ /* 0x000fe20000000000 */
[----:B------:R-:W-:Y:S01]  /*10050*/  FADD R32, R35, R32 ;  /* 0x0000002023207221 */ /* 0x000fe20000000000 */
[----:B------:R-:W-:-:S05]  /*10060*/  FADD R33, R34, R33 ;  /* 0x0000002122217221 */ /* 0x000fca0000000000 */
[----:B------:R2:W-:Y:S04]  /*10070*/  STL [R1+0x2c8], R33 ;  /* 0x0002c82101007387 */ /* 0x0005e80000100800 */
        /* <DEDUP_REMOVED lines=21> */
[----:B------:R-:W4:Y:S04]  /*101d0*/  LDL.LU R39, [R1+0x32c] ;  /* 0x00032c0001277983 */ /* 0x000f280000300800 */
[----:B------:R1:W-:Y:S04]  /*101e0*/  STL [R1+0x320], R7 ;  /* 0x0003200701007387 */ /* 0x0003e80000100800 */
[----:B------:R-:W4:Y:S04]  /*101f0*/  LDL.LU R38, [R1+0x330] ;  /* 0x0003300001267983 */ /* 0x000f280000300800 */
[----:B------:R1:W-:Y:S04]  /*10200*/  STL [R1+0x324], R6 ;  /* 0x0003240601007387 */ /* 0x0003e80000100800 */
[----:B------:R-:W4:Y:S04]  /*10210*/  LDL.LU R37, [R1+0x334] ;  /* 0x0003340001257983 */ /* 0x000f280000300800 */
[----:B------:R1:W-:Y:S04]  /*10220*/  STL [R1+0x328], R4 ;  /* 0x0003280401007387 */ /* 0x0003e80000100800 */
[----:B------:R-:W4:Y:S04]  /*10230*/  LDL.LU R36, [R1+0x338] ;  /* 0x0003380001247983 */ /* 0x000f280000300800 */
[----:B------:R-:W4:Y:S04]  /*10240*/  LDL.LU R35, [R1+0x33c] ;  /* 0x00033c0001237983 */ /* 0x000f280000300800 */
[----:B------:R-:W4:Y:S04]  /*10250*/  LDL.LU R34, [R1+0x340] ;  /* 0x0003400001227983 */ /* 0x000f280000300800 */
[----:B--2---:R-:W2:Y:S04]  /*10260*/  LDL.LU R33, [R1+0x344] ;  /* 0x0003440001217983 */ /* 0x004ea80000300800 */
[----:B---3--:R-:W3:Y:S04]  /*10270*/  LDL.LU R32, [R1+0x348] ;  /* 0x0003480001207983 */ /* 0x008ee80000300800 */
[----:B----4-:R-:W4:Y:S04]  /*10280*/  LDL.LU R31, [R1+0x34c] ;  /* 0x00034c00011f7983 */ /* 0x010f280000300800 */
        /* <DEDUP_REMOVED lines=22> */
[----:B------:R-:W-:-:S05]  /*103f0*/  FADD R39, R59, R39 ;  /* 0x000000273b277221 */ /* 0x000fca0000000000 */
[----:B------:R1:W-:Y:S01]  /*10400*/  STL [R1+0x32c], R39 ;  /* 0x00032c2701007387 */ /* 0x0003e20000100800 */
[----:B------:R-:W-:-:S05]  /*10410*/  FADD R38, R60, R38 ;  /* 0x000000263c267221 */ /* 0x000fca0000000000 */
[----:B------:R1:W-:Y:S01]  /*10420*/  STL [R1+0x330], R38 ;  /* 0x0003302601007387 */ /* 0x0003e20000100800 */
[----:B------:R-:W-:-:S05]  /*10430*/  FADD R37, R61, R37 ;  /* 0x000000253d257221 */ /* 0x000fca0000000000 */
[----:B------:R1:W-:Y:S01]  /*10440*/  STL [R1+0x334], R37 ;  /* 0x0003342501007387 */ /* 0x0003e20000100800 */
[----:B------:R-:W-:Y:S01]  /*10450*/  FADD R36, R62, R36 ;  /* 0x000000243e247221 */ /* 0x000fe20000000000 */
[----:B------:R-:W-:-:S04]  /*10460*/  FADD R35, R63, R35 ;  /* 0x000000233f237221 */ /* 0x000fc80000000000 */
[----:B------:R1:W-:Y:S01]  /*10470*/  STL [R1+0x338], R36 ;  /* 0x0003382401007387 */ /* 0x0003e20000100800 */
[----:B------:R-:W-:-:S03]  /*10480*/  FADD R34, R64, R34 ;  /* 0x0000002240227221 */ /* 0x000fc60000000000 */
[----:B------:R1:W-:Y:S01]  /*10490*/  STL [R1+0x33c], R35 ;  /* 0x00033c2301007387 */ /* 0x0003e20000100800 */
[----:B--2---:R-:W-:-:S03]  /*104a0*/  FADD R33, R65, R33 ;  /* 0x0000002141217221 */ /* 0x004fc60000000000 */
        /* <DEDUP_REMOVED lines=49> */
[----:B------:R-:W4:Y:S04]  /*107c0*/  LDL.LU R38, [R1+0x3ac] ;  /* 0x0003ac0001267983 */ /* 0x000f280000300800 */
[----:B------:R1:W-:Y:S04]  /*107d0*/  STL [R1+0x3a0], R6 ;  /* 0x0003a00601007387 */ /* 0x0003e80000100800 */
[----:B------:R-:W4:Y:S04]  /*107e0*/  LDL.LU R37, [R1+0x3b0] ;  /* 0x0003b00001257983 */ /* 0x000f280000300800 */
[----:B------:R1:W-:Y:S04]  /*107f0*/  STL [R1+0x3a4], R4 ;  /* 0x0003a40401007387 */ /* 0x0003e80000100800 */
[----:B------:R-:W4:Y:S04]  /*10800*/  LDL.LU R36, [R1+0x3b4] ;  /* 0x0003b40001247983 */ /* 0x000f280000300800 */
[----:B------:R-:W4:Y:S04]  /*10810*/  LDL.LU R35, [R1+0x3b8] ;  /* 0x0003b80001237983 */ /* 0x000f280000300800 */
[----:B--2---:R-:W2:Y:S04]  /*10820*/  LDL.LU R34, [R1+0x3bc] ;  /* 0x0003bc0001227983 */ /* 0x004ea80000300800 */
[----:B---3--:R-:W3:Y:S04]  /*10830*/  LDL.LU R33, [R1+0x3c0] ;  /* 0x0003c00001217983 */ /* 0x008ee80000300800 */
        /* <DEDUP_REMOVED lines=24> */
[----:B------:R-:W-:Y:S01]  /*109c0*/  FADD R39, R90, R39 ;  /* 0x000000275a277221 */ /* 0x000fe20000000000 */
[----:B------:R-:W-:-:S04]  /*109d0*/  FADD R38, R91, R38 ;  /* 0x000000265b267221 */ /* 0x000fc80000000000 */
[----:B------:R1:W-:Y:S01]  /*109e0*/  STL [R1+0x3a8], R39 ;  /* 0x0003a82701007387 */ /* 0x0003e20000100800 */
[----:B------:R-:W-:-:S03]  /*109f0*/  FADD R37, R92, R37 ;  /* 0x000000255c257221 */ /* 0x000fc60000000000 */
[----:B------:R1:W-:Y:S01]  /*10a00*/  STL [R1+0x3ac], R38 ;  /* 0x0003ac2601007387 */ /* 0x0003e20000100800 */
[----:B------:R-:W-:-:S03]  /*10a10*/  FADD R36, R93, R36 ;  /* 0x000000245d247221 */ /* 0x000fc60000000000 */
        /* <DEDUP_REMOVED lines=144> */
[----:B------:R-:W-:Y:S01]  /*11320*/  FADD R6, R150, R6 ;  /* 0x0000000696067221 */ /* 0x000fe20000000000 */
[----:B------:R-:W-:-:S05]  /*11330*/  FADD R4, R4, R151 ;  /* 0x0000009704047221 */ /* 0x000fca0000000000 */
[----:B------:R1:W-:Y:S04]  /*11340*/  STL [R1+0x49c], R4 ;  /* 0x00049c0401007387 */ /* 0x0003e80000100800 */
[----:B------:R1:W-:Y:S04]  /*11350*/  STL [R1+0x494], R7 ;  /* 0x0004940701007387 */ /* 0x0003e80000100800 */
[----:B------:R1:W-:Y:S02]  /*11360*/  STL [R1+0x498], R6 ;  /* 0x0004980601007387 */ /* 0x0003e40000100800 */
.L_x_35:
[----:B-1----:R-:W1:Y:S02]  /*11370*/  LDC R0, c[0x0][0x28c] ;  /* 0x0000a300ff007b82 */ /* 0x002e640000000800 */
[----:B-1----:R-:W-:-:S13]  /*11380*/  ISETP.GE.AND P0, PT, R0, 0x1, PT ;  /* 0x000000010000780c */ /* 0x002fda0003f06270 */
[----:B------:R-:W-:Y:S05]  /*11390*/  @!P0 BRA `(.L_x_36) ;  /* 0x0000000000648947 */ /* 0x000fea0003800000 */
[----:B------:R-:W-:-:S06]  /*113a0*/  UISETP.NE.AND UP0, UPT, UR49, 0x3, UPT ;  /* 0x000000033100788c */ /* 0x000fcc000bf05270 */
[----:B------:R-:W-:-:S13]  /*113b0*/  PLOP3.LUT P0, PT, PT, PT, UP0, 0x80, 0x0 ;  /* 0x000000000000781c */ /* 0x000fda0003f0f008 */
[----:B------:R-:W-:Y:S05]  /*113c0*/  @!P0 BRA `(.L_x_37) ;  /* 0x0000000000048947 */ /* 0x000fea0003800000 */
[----:B------:R-:W-:Y:S01]  /*113d0*/  BPT.TRAP 0x1 ;  /* 0x000000040000795c */ /* 0x000fe20000300000 */
.L_x_37:
[----:B------:R-:W3:Y:S01]  /*113e0*/  LDL R0, [R1+0x4a0] ;  /* 0x0004a00001007983 */ /* 0x000ee20000100800 */
[----:B------:R-:W-:Y:S01]  /*113f0*/  BSSY B0, `(.L_x_38) ;  /* 0x000000f000007945 */ /* 0x000fe20003800000 */
[----:B---3--:R-:W-:-:S13]  /*11400*/  ISETP.NE.AND P0, PT, R0, RZ, PT ;  /* 0x000000ff0000720c */ /* 0x008fda0003f05270 */
[----:B------:R-:W-:Y:S05]  /*11410*/  @!P0 BRA `(.L_x_39) ;  /* 0x0000000000308947 */ /* 0x000fea0003800000 */
[----:B------:R-:W3:Y:S01]  /*11420*/  LDL R3, [R1+0x4a8] ;  /* 0x0004a80001037983 */ /* 0x000ee20000100800 */
[----:B------:R-:W-:-:S04]  /*11430*/  UISETP.LT.AND UP0, UPT, UR50, 0x1, UPT ;  /* 0x000000013200788c */ /* 0x000fc8000bf01270 */
[----:B------:R-:W-:-:S04]  /*11440*/  USEL UR6, UR50, 0x1, UP0 ;  /* 0x0000000132067887 */ /* 0x000fc80008000000 */
[----:B------:R-:W-:-:S04]  /*11450*/  UIADD3 UR6, UR51, UR50, -UR6 ;  /* 0x0000003233067290 */ /* 0x000fc8000fffe806 */
[----:B------:R-:W-:-:S04]  /*11460*/  UIMAD.WIDE.U32 UR4, UR6, -0x55555555, URZ ;  /* 0xaaaaaaab060478a5 */ /* 0x000fc8000f8e003f */
[----:B------:R-:W-:-:S04]  /*11470*/  USHF.R.U32.HI UR4, URZ, 0x2, UR5 ;  /* 0x000000023f047899 */ /* 0x000fc80008011605 */
[----:B------:R-:W-:-:S04]  /*11480*/  UIMAD UR6, UR4, -0x6, UR6 ;  /* 0xfffffffa040678a4 */ /* 0x000fc8000f8e0206 */
[----:B------:R-:W-:-:S04]  /*11490*/  ULEA UR6, UR6, UR48, 0x3 ;  /* 0x0000003006067291 */ /* 0x000fc8000f8e183f */
[----:B------:R-:W-:-:S06]  /*114a0*/  UIADD3 UR6, UR6, 0x30, URZ ;  /* 0x0000003006067890 */ /* 0x000fcc000fffe03f */
[----:B------:R-:W-:-:S04]  /*114b0*/  MOV R0, UR6 ;  /* 0x0000000600007c02 */ /* 0x000fc80008000f00 */
[----:B---3--:R-:W-:-:S04]  /*114c0*/  PRMT R0, R3, 0x654, R0 ;  /* 0x0000065403007816 */ /* 0x008fc80000000000 */
[----:B------:R1:W-:Y:S03]  /*114d0*/  SYNCS.ARRIVE.TRANS64.RED.A1T0 RZ, [R0+URZ], RZ ;  /* 0x000000ff00ff79a7 */ /* 0x0003e6000810043f */
.L_x_39:
[----:B------:R-:W-:Y:S05]  /*114e0*/  BSYNC B0 ;  /* 0x0000000000007941 */ /* 0x000fea0003800000 */
.L_x_38:
[----:B------:R-:W-:-:S06]  /*114f0*/  UISETP.GT.U32.AND UP0, UPT, UR45, 0x1, UPT ;  /* 0x000000012d00788c */ /* 0x000fcc000bf04070 */
[----:B------:R-:W-:-:S13]  /*11500*/  PLOP3.LUT P0, PT, PT, PT, UP0, 0x80, 0x0 ;  /* 0x000000000000781c */ /* 0x000fda0003f0f008 */
[----:B------:R-:W-:Y:S05]  /*11510*/  @P0 BRA `(.L_x_36) ;  /* 0x0000000000040947 */ /* 0x000fea0003800000 */
[----:B------:R-:W-:Y:S01]  /*11520*/  BPT.TRAP 0x1 ;  /* 0x000000040000795c */ /* 0x000fe20000300000 */
.L_x_36:
[----:B------:R-:W-:Y:S01]  /*11530*/  UIADD3 UR51, UR50, UR51, URZ ;  /* 0x0000003332337290 */ /* 0x000fe2000fffe03f */
[----:B-----5:R-:W-:Y:S01]  /*11540*/  R2UR UR42, R5 ;  /* 0x00000000052a72ca */ /* 0x020fe200000e0000 */
[----:B------:R-:W-:Y:S02]  /*11550*/  UIADD3 UR7, UR48, 0x100, URZ ;  /* 0x0000010030077890 */ /* 0x000fe4000fffe03f */
[----:B------:R-:W-:Y:S02]  /*11560*/  UISETP.GT.U32.AND UP0, UPT, UR51, 0x5, UPT ;  /* 0x000000053300788c */ /* 0x000fe4000bf04070 */
[----:B------:R-:W-:Y:S02]  /*11570*/  UISETP.GE.U32.AND UP1, UPT, UR50, 0x6, UPT ;  /* 0x000000063200788c */ /* 0x000fe4000bf26070 */
[----:B------:R-:W-:Y:S02]  /*11580*/  UISETP.LT.U32.AND UP0, UPT, UR50, 0x6, UP0 ;  /* 0x000000063200788c */ /* 0x000fe40008701070 */
[----:B------:R-:W-:-:S02]  /*11590*/  USHF.L.U32 UR41, UR41, 0x8, URZ ;  /* 0x0000000829297899 */ /* 0x000fc4000800063f */
[----:B------:R-:W-:Y:S02]  /*115a0*/  USEL UR6, URZ, 0x1, !UP0 ;  /* 0x000000013f067887 */ /* 0x000fe4000c000000 */
[----:B------:R-:W-:Y:S02]  /*115b0*/  ULOP3.LUT UP0, URZ, UR7, 0x9f, URZ, 0xc0, !UPT ;  /* 0x0000009f073f7892 */ /* 0x000fe4000f80c03f */
[----:B------:R-:W-:Y:S02]  /*115c0*/  ULOP3.LUT UR36, UR36, UR6, URZ, 0x3c, !UPT ;  /* 0x0000000624247292 */ /* 0x000fe4000f8e3c3f */
[----:B------:R-:W-:Y:S02]  /*115d0*/  @UP1 UIMAD.WIDE.U32 UR4, UR51, -0x55555555, URZ ;  /* 0xaaaaaaab330418a5 */ /* 0x000fe4000f8e003f */
[----:B------:R-:W-:Y:S01]  /*115e0*/  PLOP3.LUT P0, PT, PT, PT, UP0, 0x80, 0x0 ;  /* 0x000000000000781c */ /* 0x000fe20003f0f008 */
[----:B------:R-:W-:Y:S02]  /*115f0*/  USHF.L.U32 UR42, UR42, 0x8, URZ ;  /* 0x000000082a2a7899 */ /* 0x000fe4000800063f */
[----:B------:R-:W-:-:S04]  /*11600*/  @UP1 USHF.R.U32.HI UR4, URZ, 0x2, UR5 ;  /* 0x000000023f041899 */ /* 0x000fc80008011605 */
[----:B------:R-:W-:-:S06]  /*11610*/  @UP1 ULOP3.LUT UR36, UR36, 0x1, UR4, 0x78, !UPT ;  /* 0x0000000124241892 */ /* 0x000fcc000f8e7804 */
[----:B------:R-:W-:Y:S06]  /*11620*/  @!P0 BRA `(.L_x_40) ;  /* 0x0000000000408947 */ /* 0x000fec0003800000 */
[----:B------:R-:W-:Y:S01]  /*11630*/  MOV R14, 0x0 ;  /* 0x00000000000e7802 */ /* 0x000fe20000000f00 */
[----:B------:R-:W-:Y:S01]  /*11640*/  ULDC.64 UR4, c[0x4][0x70] ;  /* 0x01001c0000047ab9 */ /* 0x000fe20000000a00 */
[----:B------:R-:W-:Y:S01]  /*11650*/  ULDC.64 UR6, c[0x4][0x78] ;  /* 0x01001e0000067ab9 */ /* 0x000fe20000000a00 */
[----:B------:R-:W-:Y:S01]  /*11660*/  ULDC.64 UR8, c[0x4][0x8] ;  /* 0x0100020000087ab9 */ /* 0x000fe20000000a00 */
[----:B------:R-:W-:Y:S02]  /*11670*/  MOV R4, UR4 ;  /* 0x0000000400047c02 */ /* 0x000fe40008000f00 */
[----:B------:R-:W3:Y:S01]  /*11680*/  LDC.64 R14, c[0x4][R14] ;  /* 0x010000000e0e7b82 */ /* 0x000ee20000000a00 */
[----:B------:R-:W-:Y:S02]  /*11690*/  MOV R5, UR5 ;  /* 0x0000000500057c02 */ /* 0x000fe40008000f00 */
[----:B------:R-:W-:Y:S02]  /*116a0*/  MOV R6, UR6 ;  /* 0x0000000600067c02 */ /* 0x000fe40008000f00 */
[----:B------:R-:W-:-:S02]  /*116b0*/  MOV R7, UR7 ;  /* 0x0000000700077c02 */ /* 0x000fc40008000f00 */
[----:B------:R-:W-:Y:S02]  /*116c0*/  MOV R10, UR8 ;  /* 0x00000008000a7c02 */ /* 0x000fe40008000f00 */
[----:B------:R-:W-:Y:S02]  /*116d0*/  MOV R11, UR9 ;  /* 0x00000009000b7c02 */ /* 0x000fe40008000f00 */
[----:B------:R-:W-:Y:S02]  /*116e0*/  MOV R8, 0x70 ;  /* 0x0000007000087802 */ /* 0x000fe40000000f00 */
[----:B------:R-:W-:Y:S02]  /*116f0*/  MOV R12, 0x1 ;  /* 0x00000001000c7802 */ /* 0x000fe40000000f00 */
[----:B------:R-:W-:-:S07]  /*11700*/  MOV R13, RZ ;  /* 0x000000ff000d7202 */ /* 0x000fce0000000f00 */
[----:B------:R-:W-:-:S07]  /*11710*/  LEPC R20, `(.L_x_40) ;  /* 0x000000001014794e */ /* 0x000fce0000000000 */
[----:B-123--:R-:W-:Y:S05]  /*11720*/  CALL.ABS.NOINC R14 ;  /* 0x000000000e007343 */ /* 0x00efea0003c00000 */
.L_x_40:
[----:B------:R-:W-:-:S04]  /*11730*/  UIADD3 UR4, UR48, 0x4100, URZ ;  /* 0x0000410030047890 */ /* 0x000fc8000fffe03f */
[----:B------:R-:W-:-:S06]  /*11740*/  ULOP3.LUT UP0, URZ, UR4, 0x9f, URZ, 0xc0, !UPT ;  /* 0x0000009f043f7892 */ /* 0x000fcc000f80c03f */
[----:B------:R-:W-:-:S13]  /*11750*/  PLOP3.LUT P0, PT, PT, PT, UP0, 0x80, 0x0 ;  /* 0x000000000000781c */ /* 0x000fda0003f0f008 */
[----:B------:R-:W-:Y:S05]  /*11760*/  @!P0 BRA `(.L_x_41) ;  /* 0x0000000000408947 */ /* 0x000fea0003800000 */
        /* <DEDUP_REMOVED lines=16> */
.L_x_41:
[----:B------:R-:W3:Y:S02]  /*11870*/  LDC.64 R4, c[0x0][0x590] ;  /* 0x00016400ff047b82 */ /* 0x000ee40000000a00 */
[----:B---3--:R-:W-:-:S04]  /*11880*/  ISETP.NE.U32.AND P2, PT, R4, RZ, PT ;  /* 0x000000ff0400720c */ /* 0x008fc80003f45070 */
[----:B------:R-:W-:-:S13]  /*11890*/  ISETP.NE.AND.EX P2, PT, R5, RZ, PT, P2 ;  /* 0x000000ff0500720c */ /* 0x000fda0003f45320 */
[----:B------:R-:W-:Y:S05]  /*118a0*/  @!P2 BRA `(.L_x_42) ;  /* 0x00000000003ca947 */ /* 0x000fea0003800000 */
[----:B------:R-:W-:Y:S02]  /*118b0*/  ULDC.64 UR4, c[0x0][0x588] ;  /* 0x0001620000047ab9 */ /* 0x000fe40000000a00 */
[----:B------:R-:W-:-:S04]  /*118c0*/  ISETP.NE.U32.AND P0, PT, RZ, UR4, PT ;  /* 0x00000004ff007c0c */ /* 0x000fc8000bf05070 */
[----:B------:R-:W-:-:S13]  /*118d0*/  ISETP.NE.AND.EX P0, PT, RZ, UR5, PT, P0 ;  /* 0x00000005ff007c0c */ /* 0x000fda000bf05300 */
[----:B------:R-:W-:Y:S05]  /*118e0*/  @!P0 BRA `(.L_x_43) ;  /* 0x00000000001c8947 */ /* 0x000fea0003800000 */
[----:B------:R-:W3:Y:S01]  /*118f0*/  LDC.64 R6, c[0x0][0x588] ;  /* 0x00016200ff067b82 */ /* 0x000ee20000000a00 */
[----:B------:R-:W-:-:S04]  /*11900*/  IMAD R2, R4, UR43, RZ ;  /* 0x0000002b04027c24 */ /* 0x000fc8000f8e02ff */
[----:B---3--:R-:W-:-:S06]  /*11910*/  IMAD.WIDE R2, R2, 0x4, R6 ;  /* 0x0000000402027825 */ /* 0x008fcc00078e0206 */
[----:B------:R4:W5:Y:S01]  /*11920*/  LDG.E R2, desc[UR56][R2.64] ;  /* 0x0000003802027981 */ /* 0x000962000c1e1900 */
[----:B-1----:R-:W-:-:S05]  /*11930*/  MOV R0, 0x1 ;  /* 0x0000000100007802 */ /* 0x002fca0000000f00 */
[----:B------:R4:W-:Y:S01]  /*11940*/  STL.S16 [R1+0x4b8], R0 ;  /* 0x0004b80001007387 */ /* 0x0009e20000100600 */
[----:B------:R-:W-:Y:S05]  /*11950*/  BRA `(.L_x_42) ;  /* 0x0000000000107947 */ /* 0x000fea0003800000 */
.L_x_43:
[----:B-1----:R-:W-:Y:S01]  /*11960*/  MOV R0, 0x1 ;  /* 0x0000000100007802 */ /* 0x002fe20000000f00 */
[----:B------:R-:W-:Y:S02]  /*11970*/  ULDC UR4, c[0x0][0x580] ;  /* 0x0001600000047ab9 */ /* 0x000fe40000000800 */
[----:B------:R-:W-:Y:S02]  /*11980*/  MOV R2, UR4 ;  /* 0x0000000400027c02 */ /* 0x000fe40008000f00 */
[----:B------:R3:W-:Y:S05]  /*11990*/  STL.S16 [R1+0x4b8], R0 ;  /* 0x0004b80001007387 */ /* 0x0007ea0000100600 */
.L_x_42:
[----:B------:R-:W1:Y:S02]  /*119a0*/  LDC.64 R6, c[0x0][0x5b0] ;  /* 0x00016c00ff067b82 */ /* 0x000e640000000a00 */
[----:B-1----:R-:W-:-:S04]  /*119b0*/  ISETP.NE.U32.AND P0, PT, R6, RZ, PT ;  /* 0x000000ff0600720c */ /* 0x002fc80003f05070 */
[----:B------:R-:W-:-:S13]  /*119c0*/  ISETP.NE.AND.EX P0, PT, R7, RZ, PT, P0 ;  /* 0x000000ff0700720c */ /* 0x000fda0003f05300 */
[----:B------:R-:W-:Y:S05]  /*119d0*/  @!P0 BRA `(.L_x_44) ;  /* 0x00000000002c8947 */ /* 0x000fea0003800000 */
[----:B------:R-:W-:Y:S02]  /*119e0*/  ULDC.64 UR4, c[0x0][0x5a8] ;  /* 0x00016a0000047ab9 */ /* 0x000fe40000000a00 */
[----:B------:R-:W-:-:S04]  /*119f0*/  ISETP.NE.U32.AND P0, PT, RZ, UR4, PT ;  /* 0x00000004ff007c0c */ /* 0x000fc8000bf05070 */
[----:B------:R-:W-:-:S13]  /*11a00*/  ISETP.NE.AND.EX P0, PT, RZ, UR5, PT, P0 ;  /* 0x00000005ff007c0c */ /* 0x000fda000bf05300 */
[----:B------:R-:W-:Y:S05]  /*11a10*/  @!P0 BRA `(.L_x_45) ;  /* 0x0000000000148947 */ /* 0x000fea0003800000 */
[----:B------:R-:W1:Y:S01]  /*11a20*/  LDC.64 R8, c[0x0][0x5a8] ;  /* 0x00016a00ff087b82 */ /* 0x000e620000000a00 */
[----:B------:R-:W-:-:S04]  /*11a30*/  IMAD R6, R6, UR43, RZ ;  /* 0x0000002b06067c24 */ /* 0x000fc8000f8e02ff */
[----:B-1----:R-:W-:-:S05]  /*11a40*/  IMAD.WIDE R6, R6, 0x4, R8 ;  /* 0x0000000406067825 */ /* 0x002fca00078e0208 */
[----:B------:R1:W5:Y:S01]  /*11a50*/  LDG.E R16, desc[UR56][R6.64] ;  /* 0x0000003806107981 */ /* 0x000362000c1e1900 */
[----:B------:R-:W-:Y:S05]  /*11a60*/  BRA `(.L_x_44) ;  /* 0x0000000000087947 */ /* 0x000fea0003800000 */
.L_x_45:
[----:B------:R-:W-:Y:S02]  /*11a70*/  ULDC UR4, c[0x0][0x5a0] ;  /* 0x0001680000047ab9 */ /* 0x000fe40000000800 */
[----:B------:R-:W-:-:S07]  /*11a80*/  MOV R16, UR4 ;  /* 0x0000000400107c02 */ /* 0x000fce0008000f00 */
.L_x_44:
[----:B------:R-:W-:Y:S01]  /*11a90*/  ULDC.64 UR4, c[0x0][0x588] ;  /* 0x0001620000047ab9 */ /* 0x000fe20000000a00 */
[----:B------:R-:W-:Y:S01]  /*11aa0*/  ISETP.NE.U32.AND P3, PT, R4, RZ, PT ;  /* 0x000000ff0400720c */ /* 0x000fe20003f65070 */
[----:B------:R-:W-:Y:S02]  /*11ab0*/  UISETP.NE.U32.AND UP0, UPT, UR4, URZ, UPT ;  /* 0x0000003f0400728c */ /* 0x000fe4000bf05070 */
[----:B------:R-:W-:Y:S02]  /*11ac0*/  ISETP.NE.U32.AND P4, PT, RZ, UR4, PT ;  /* 0x00000004ff007c0c */ /* 0x000fe4000bf85070 */
[----:B------:R-:W-:Y:S01]  /*11ad0*/  ISETP.NE.AND.EX P3, PT, R5, RZ, PT, P3 ;  /* 0x000000ff0500720c */ /* 0x000fe20003f65330 */
[----:B------:R-:W-:Y:S02]  /*11ae0*/  UISETP.NE.AND.EX UP0, UPT, UR5, URZ, UPT, UP0 ;  /* 0x0000003f0500728c */ /* 0x000fe4000bf05300 */
[----:B------:R-:W-:Y:S02]  /*11af0*/  ISETP.NE.AND.EX P4, PT, RZ, UR5, PT, P4 ;  /* 0x00000005ff007c0c */ /* 0x000fe4000bf85340 */
[----:B------:R-:W-:-:S02]  /*11b00*/  PLOP3.LUT P0, PT, PT, PT, PT, 0x8, 0x0 ;  /* 0x000000000000781c */ /* 0x000fc40003f0e170 */
[----:B------:R-:W-:-:S04]  /*11b10*/  PLOP3.LUT P1, PT, PT, PT, UP0, 0x80, 0x0 ;  /* 0x000000000000781c */ /* 0x000fc80003f2f008 */
[----:B------:R-:W-:-:S05]  /*11b20*/  PLOP3.LUT P1, PT, P1, PT, PT, 0x8, 0x0 ;  /* 0x000000000000781c */ /* 0x000fca0000f2e170 */
[----:B------:R-:W-:Y:S08]  /*11b30*/  @P4 BRA P3, `(.L_x_46) ;  /* 0x0000000000284947 */ /* 0x000ff00001800000 */
[----:B------:R-:W-:Y:S04]  /*11b40*/  BSSY B0, `(.L_x_46) ;  /* 0x0000009000007945 */ /* 0x000fe80003800000 */
[----:B------:R-:W-:Y:S05]  /*11b50*/  @!P2 BRA `(.L_x_47) ;  /* 0x000000000018a947 */ /* 0x000fea0003800000 */
[----:B---34-:R-:W3:Y:S01]  /*11b60*/  LDL R0, [R1+0x4b8] ;  /* 0x0004b80001007983 */ /* 0x018ee20000100800 */
[----:B------:R-:W-:Y:S02]  /*11b70*/  PLOP3.LUT P0, PT, P1, PT, PT, 0x80, 0x0 ;  /* 0x000000000000781c */ /* 0x000fe40000f0f070 */
[----:B---3--:R-:W-:-:S13]  /*11b80*/  LOP3.LUT P3, RZ, R0, 0xff, RZ, 0xc0, !PT ;  /* 0x000000ff00ff7812 */ /* 0x008fda000786c0ff */
[----:B------:R-:W-:Y:S05]  /*11b90*/  @!P3 BRA `(.L_x_48) ;  /* 0x00000000000cb947 */ /* 0x000fea0003800000 */
[----:B-----5:R-:W-:Y:S01]  /*11ba0*/  FSETP.EQ.AND P0, PT, R2, RZ, PT ;  /* 0x000000ff0200720b */ /* 0x020fe20003f02000 */
[----:B------:R-:W-:-:S12]  /*11bb0*/  BRA `(.L_x_48) ;  /* 0x0000000000047947 */ /* 0x000fd80003800000 */
.L_x_47:
[----:B-----5:R-:W-:-:S13]  /*11bc0*/  FSETP.EQ.AND P0, PT, R2, RZ, PT ;  /* 0x000000ff0200720b */ /* 0x020fda0003f02000 */
.L_x_48:
[----:B------:R-:W-:Y:S05]  /*11bd0*/  BSYNC B0 ;  /* 0x0000000000007941 */ /* 0x000fea0003800000 */
.L_x_46:
[----:B------:R-:W-:Y:S04]  /*11be0*/  BSSY B0, `(.L_x_49) ;  /* 0x0000008000007945 */ /* 0x000fe80003800000 */
[----:B------:R-:W-:Y:S05]  /*11bf0*/  @!P2 BRA `(.L_x_50) ;  /* 0x000000000014a947 */ /* 0x000fea0003800000 */
[----:B---34-:R-:W3:Y:S02]  /*11c00*/  LDL R0, [R1+0x4b8] ;  /* 0x0004b80001007983 */ /* 0x018ee40000100800 */
[----:B---3--:R-:W-:-:S13]  /*11c10*/  LOP3.LUT P2, RZ, R0, 0xff, RZ, 0xc0, !PT ;  /* 0x000000ff00ff7812 */ /* 0x008fda000784c0ff */
[----:B------:R-:W-:Y:S05]  /*11c20*/  @!P2 BRA `(.L_x_51) ;  /* 0x00000000000ca947 */ /* 0x000fea0003800000 */
[----:B-----5:R-:W-:Y:S01]  /*11c30*/  FSETP.EQ.AND P1, PT, R2, RZ, PT ;  /* 0x000000ff0200720b */ /* 0x020fe20003f22000 */
[----:B------:R-:W-:-:S12]  /*11c40*/  BRA `(.L_x_51) ;  /* 0x0000000000047947 */ /* 0x000fd80003800000 */
.L_x_50:
[----:B-----5:R-:W-:-:S13]  /*11c50*/  FSETP.EQ.AND P1, PT, R2, RZ, PT ;  /* 0x000000ff0200720b */ /* 0x020fda0003f22000 */
.L_x_51:
[----:B------:R-:W-:Y:S05]  /*11c60*/  BSYNC B0 ;  /* 0x0000000000007941 */ /* 0x000fea0003800000 */
.L_x_49:
[----:B------:R-:W-:Y:S01]  /*11c70*/  BSSY B0, `(.L_x_52) ;  /* 0x000003a000007945 */ /* 0x000fe20003800000 */
[----:B---34-:R-:W-:Y:S02]  /*11c80*/  MOV R0, RZ ;  /* 0x000000ff00007202 */ /* 0x018fe40000000f00 */
[----:B-1----:R-:W-:Y:S02]  /*11c90*/  CS2R R6, SRZ ;  /* 0x0000000000067805 */ /* 0x002fe4000001ff00 */
[----:B------:R-:W-:Y:S01]  /*11ca0*/  MOV R3, RZ ;  /* 0x000000ff00037202 */ /* 0x000fe20000000f00 */
[----:B------:R-:W-:Y:S06]  /*11cb0*/  @P0 BRA `(.L_x_53) ;  /* 0x0000000000d40947 */ /* 0x000fec0003800000 */
[----:B------:R-:W-:-:S04]  /*11cc0*/  MOV R0, UR44 ;  /* 0x0000002c00007c02 */ /* 0x000fc80008000f00 */
[----:B------:R-:W-:-:S13]  /*11cd0*/  ISETP.NE.AND P3, PT, R0, 0x3, PT ;  /* 0x000000030000780c */ /* 0x000fda0003f65270 */
[----:B------:R-:W-:Y:S05]  /*11ce0*/  @!P3 BRA `(.L_x_54) ;  /* 0x000000000004b947 */ /* 0x000fea0003800000 */
[----:B------:R-:W-:Y:S01]  /*11cf0*/  BPT.TRAP 0x1 ;  /* 0x000000040000795c */ /* 0x000fe20000300000 */
.L_x_54:
[----:B------:R-:W-:Y:S01]  /*11d00*/  LEA R4, R18, UR48, 0x3 ;  /* 0x0000003012047c11 */ /* 0x000fe2000f8e18ff */
[----:B------:R-:W-:Y:S01]  /*11d10*/  BSSY B1, `(.L_x_55) ;  /* 0x0000004000017945 */ /* 0x000fe20003800000 */
[----:B------:R-:W-:-:S04]  /*11d20*/  SHF.L.U32 R0, R19, 0x1f, RZ ;  /* 0x0000001f13007819 */ /* 0x000fc800000006ff */
[----:B------:R-:W1:Y:S02]  /*11d30*/  SYNCS.PHASECHK.TRANS64.TRYWAIT P2, [R4+URZ+0x60], R0 ;  /* 0x00006000040075a7 */ /* 0x000e64000804017f */
[----:B-1----:R-:W-:Y:S05]  /*11d40*/  @!P2 BRA `(.L_x_56) ;  /* 0x0000026400d8a947 */ /* 0x002fea0003800000 */
.L_x_1145:
[----:B------:R-:W-:Y:S05]  /*11d50*/  BSYNC B1 ;  /* 0x0000000000017941 */ /* 0x000fea0003800000 */
.L_x_55:
[----:B------:R-:W-:Y:S01]  /*11d60*/  BSSY B1, `(.L_x_57) ;  /* 0x0000019000017945 */ /* 0x000fe20003800000 */
[----:B-1----:R-:W-:Y:S02]  /*11d70*/  MOV R0, RZ ;  /* 0x000000ff00007202 */ /* 0x002fe40000000f00 */
[----:B------:R-:W-:Y:S02]  /*11d80*/  CS2R R6, SRZ ;  /* 0x0000000000067805 */ /* 0x000fe4000001ff00 */
[----:B------:R-:W-:Y:S01]  /*11d90*/  MOV R3, RZ ;  /* 0x000000ff00037202 */ /* 0x000fe20000000f00 */
[----:B------:R-:W-:Y:S06]  /*11da0*/  @P1 BRA `(.L_x_58) ;  /* 0x0000000000501947 */ /* 0x000fec0003800000 */
[----:B------:R-:W-:Y:S01]  /*11db0*/  LEA R0, R18, R17, 0xc ;  /* 0x0000001112007211 */ /* 0x000fe200078e60ff */
[----:B------:R-:W1:Y:S04]  /*11dc0*/  S2R R5, SR_TID.X ;  /* 0x0000000000057919 */ /* 0x000e680000002100 */
[----:B------:R-:W-:Y:S04]  /*11dd0*/  LDS.U16 R3, [R0+UR48+0x200] ;  /* 0x0002003000037984 */ /* 0x000fe80008000400 */
[----:B------:R-:W3:Y:S04]  /*11de0*/  LDS.U16 R7, [R0+UR48+0x100] ;  /* 0x0001003000077984 */ /* 0x000ee80008000400 */
[----:B------:R-:W-:Y:S01]  /*11df0*/  LDS.U16 R6, [R0+UR48+0x108] ;  /* 0x0001083000067984 */ /* 0x000fe20008000400 */
[----:B-1----:R-:W-:-:S04]  /*11e00*/  SHF.R.U32.HI R5, RZ, 0x4, R5 ;  /* 0x00000004ff057819 */ /* 0x002fc80000011605 */
[----:B------:R-:W-:Y:S02]  /*11e10*/  LOP3.LUT P2, RZ, R5, 0x1, RZ, 0xc0, !PT ;  /* 0x0000000105ff7812 */ /* 0x000fe4000784c0ff */
[----:B------:R-:W-:-:S04]  /*11e20*/  MOV R5, 0x8 ;  /* 0x0000000800057802 */ /* 0x000fc80000000f00 */
[----:B------:R-:W-:Y:S02]  /*11e30*/  SEL R5, R5, 0xfffffff8, !P2 ;  /* 0xfffffff805057807 */ /* 0x000fe40005000000 */
[----:B---3--:R-:W-:Y:S02]  /*11e40*/  PRMT R7, R7, 0x5410, R3 ;  /* 0x0000541007077816 */ /* 0x008fe40000000003 */
[----:B------:R1:W3:Y:S02]  /*11e50*/  LDS.U16 R3, [R0+UR48+0x208] ;  /* 0x0002083000037984 */ /* 0x0002e40008000400 */
[----:B-1----:R-:W-:-:S04]  /*11e60*/  IADD3 R0, R0, UR48, RZ ;  /* 0x0000003000007c10 */ /* 0x002fc8000fffe0ff */
[----:B------:R-:W-:-:S05]  /*11e70*/  LEA R0, R5, R0, 0x1 ;  /* 0x0000000005007211 */ /* 0x000fca00078e08ff */
[----:B------:R-:W-:Y:S01]  /*11e80*/  LDS.U16 R5, [R0+0x200] ;  /* 0x0002000000057984 */ /* 0x000fe20000000400 */
[----:B---3--:R-:W-:-:S03]  /*11e90*/  PRMT R6, R6, 0x5410, R3 ;  /* 0x0000541006067816 */ /* 0x008fc60000000003 */
[----:B------:R-:W1:Y:S02]  /*11ea0*/  LDS.U16 R3, [R0+0x100] ;  /* 0x0001000000037984 */ /* 0x000e640000000400 */
[----:B-1----:R-:W-:Y:S02]  /*11eb0*/  PRMT R3, R3, 0x5410, R5 ;  /* 0x0000541003037816 */ /* 0x002fe40000000005 */
[----:B------:R-:W-:Y:S04]  /*11ec0*/  LDS.U16 R5, [R0+0x208] ;  /* 0x0002080000057984 */ /* 0x000fe80000000400 */
[----:B------:R-:W1:Y:S02]  /*11ed0*/  LDS.U16 R0, [R0+0x108] ;  /* 0x0001080000007984 */ /* 0x000e640000000400 */
[----:B-1----:R-:W-:-:S07]  /*11ee0*/  PRMT R0, R0, 0x5410, R5 ;  /* 0x0000541000007816 */ /* 0x002fce0000000005 */
.L_x_58:
[----:B------:R-:W-:Y:S05]  /*11ef0*/  BSYNC B1 ;  /* 0x0000000000017941 */ /* 0x000fea0003800000 */
.L_x_57:
[----:B------:R-:W-:Y:S01]  /*11f00*/  @!PT LDS RZ, [RZ] ;  /* 0x00000000fffff984 */ /* 0x000fe20000000800 */
[----:B------:R-:W-:Y:S01]  /*11f10*/  @!PT LDS RZ, [RZ] ;  /* 0x00000000fffff984 */ /* 0x000fe20000000800 */
[----:B------:R-:W-:Y:S01]  /*11f20*/  @!PT LDS RZ, [RZ] ;  /* 0x00000000fffff984 */ /* 0x000fe20000000800 */
[----:B------:R-:W-:Y:S01]  /*11f30*/  @!PT LDS RZ, [RZ] ;  /* 0x00000000fffff984 */ /* 0x000fe20000000800 */
[----:B------:R1:W-:Y:S06]  /*11f40*/  MEMBAR.ALL.CTA ;  /* 0x0000000000007992 */ /* 0x0003ec0000008000 */
[----:B-1----:R-:W1:Y:S01]  /*11f50*/  FENCE.VIEW.ASYNC.S ;  /* 0x00000000000073c6 */ /* 0x002e620000000000 */
[----:B------:R-:W-:Y:S05]  /*11f60*/  @!P3 BRA `(.L_x_59) ;  /* 0x000000000004b947 */ /* 0x000fea0003800000 */
[----:B------:R-:W-:Y:S01]  /*11f70*/  BPT.TRAP 0x1 ;  /* 0x000000040000795c */ /* 0x000fe20000300000 */
.L_x_59:
[----:B------:R-:W3:Y:S01]  /*11f80*/  S2R R5, SR_CgaCtaId ;  /* 0x0000000000057919 */ /* 0x000ee20000008800 */
[----:B------:R-:W-:Y:S02]  /*11f90*/  IADD3 R4, R4, 0x80, RZ ;  /* 0x0000008004047810 */ /* 0x000fe40007ffe0ff */
[----:B------:R-:W-:-:S04]  /*11fa0*/  IADD3 R18, R18, 0x1, RZ ;  /* 0x0000000112127810 */ /* 0x000fc80007ffe0ff */
[----:B------:R-:W-:-:S04]  /*11fb0*/  ISETP.NE.AND P2, PT, R18, 0x4, PT ;  /* 0x000000041200780c */ /* 0x000fc80003f45270 */
[----:B------:R-:W-:Y:S02]  /*11fc0*/  SEL R18, R18, RZ, P2 ;  /* 0x000000ff12127207 */ /* 0x000fe40001000000 */
[----:B---3--:R-:W-:-:S04]  /*11fd0*/  PRMT R4, R5, 0x654, R4 ;  /* 0x0000065405047816 */ /* 0x008fc80000000004 */
[----:B-1----:R1:W-:Y:S02]  /*11fe0*/  SYNCS.ARRIVE.TRANS64.RED.A1T0 RZ, [R4+URZ], RZ ;  /* 0x000000ff04ff79a7 */ /* 0x0023e4000810043f */
[----:B-1----:R-:W-:-:S04]  /*11ff0*/  SEL R4, RZ, 0x1, P2 ;  /* 0x00000001ff047807 */ /* 0x002fc80001000000 */
[----:B------:R-:W-:-:S07]  /*12000*/  LOP3.LUT R19, R19, R4, RZ, 0x3c, !PT ;  /* 0x0000000413137212 */ /* 0x000fce00078e3cff */
.L_x_53:
[----:B------:R-:W-:Y:S05]  /*12010*/  BSYNC B0 ;  /* 0x0000000000007941 */ /* 0x000fea0003800000 */
.L_x_52:
[----:B------:R-:W-:Y:S01]  /*12020*/  F2FP.F16.E4M3.UNPACK_B R4, R7 ;  /* 0x00000007ff04723e */ /* 0x000fe200020006ff */
[C---:B-----5:R-:W-:Y:S01]  /*12030*/  FMUL R42, R16.reuse, R23 ;  /* 0x00000017102a7220 */ /* 0x060fe20000400000 */
[C---:B------:R-:W-:Y:S01]  /*12040*/  FMUL R43, R16.reuse, R22 ;  /* 0x00000016102b7220 */ /* 0x040fe20000400000 */
[C---:B------:R-:W-:Y:S01]  /*12050*/  FMUL R40, R16.reuse, R153 ;  /* 0x0000009910287220 */ /* 0x040fe20000400000 */
[C---:B------:R-:W-:Y:S01]  /*12060*/  FMUL R41, R16.reuse, R152 ;  /* 0x0000009810297220 */ /* 0x040fe20000400000 */
[--C-:B------:R-:W-:Y:S02]  /*12070*/  HADD2.F32 R5, -RZ, R4.reuse.H0_H0 ;  /* 0x20000004ff057230 */ /* 0x100fe40000004100 */
[C---:B------:R-:W-:Y:S01]  /*12080*/  FMUL R38, R16.reuse, R155 ;  /* 0x0000009b10267220 */ /* 0x040fe20000400000 */
[----:B------:R-:W-:Y:S02]  /*12090*/  HADD2.F32 R4, -RZ, R4.H1_H1 ;  /* 0x30000004ff047230 */ /* 0x000fe40000004100 */
[C---:B------:R-:W-:Y:S01]  /*120a0*/  FMUL R39, R16.reuse, R154 ;  /* 0x0000009a10277220 */ /* 0x040fe20000400000 */
[----:B------:R-:W-:Y:S01]  /*120b0*/  FMUL R36, R16, R157 ;  /* 0x0000009d10247220 */ /* 0x000fe20000400000 */
[----:B------:R-:W-:Y:S01]  /*120c0*/  FFMA R43, R2, R5, R43 ;  /* 0x00000005022b7223 */ /* 0x000fe2000000002b */
[----:B------:R-:W-:Y:S01]  /*120d0*/  FMUL R37, R16, R156 ;  /* 0x0000009c10257220 */ /* 0x000fe20000400000 */
[----:B------:R-:W-:Y:S01]  /*120e0*/  FFMA R42, R2, R4, R42 ;  /* 0x00000004022a7223 */ /* 0x000fe2000000002a */
[----:B------:R-:W-:Y:S01]  /*120f0*/  F2FP.F16.E4M3.UNPACK_B R4, R7.H1 ;  /* 0x00000007ff04723e */ /* 0x000fe200030006ff */
[C---:B------:R-:W-:Y:S01]  /*12100*/  FMUL R34, R16.reuse, R159 ;  /* 0x0000009f10227220 */ /* 0x040fe20000400000 */
[C---:B------:R-:W-:Y:S01]  /*12110*/  FMUL R35, R16.reuse, R158 ;  /* 0x0000009e10237220 */ /* 0x040fe20000400000 */
[C---:B------:R-:W-:Y:S01]  /*12120*/  FMUL R31, R16.reuse, R161 ;  /* 0x000000a1101f7220 */ /* 0x040fe20000400000 */
[----:B------:R-:W-:Y:S01]  /*12130*/  FMUL R32, R16, R160 ;  /* 0x000000a010207220 */ /* 0x000fe20000400000 */
[----:B------:R-:W-:-:S02]  /*12140*/  HADD2.F32 R5, -RZ, R4.H0_H0 ;  /* 0x20000004ff057230 */ /* 0x000fc40000004100 */
[C---:B------:R-:W-:Y:S01]  /*12150*/  FMUL R28, R16.reuse, R163 ;  /* 0x000000a3101c7220 */ /* 0x040fe20000400000 */
[----:B------:R-:W-:Y:S01]  /*12160*/  HADD2.F32 R4, -RZ, R4.H1_H1 ;  /* 0x30000004ff047230 */ /* 0x000fe20000004100 */
[----:B------:R-:W-:Y:S01]  /*12170*/  MOV R44, 0x3bbb989d ;  /* 0x3bbb989d002c7802 */ /* 0x000fe20000000f00 */
[----:B------:R-:W-:Y:S01]  /*12180*/  FMUL R29, R16, R162 ;  /* 0x000000a2101d7220 */ /* 0x000fe20000400000 */
[C---:B------:R-:W-:Y:S01]  /*12190*/  FFMA R41, R2.reuse, R5, R41 ;  /* 0x0000000502297223 */ /* 0x040fe20000000029 */
[----:B------:R-:W-:Y:S01]  /*121a0*/  MOV R45, 0x437c0000 ;  /* 0x437c0000002d7802 */ /* 0x000fe20000000f00 */
[----:B------:R-:W-:Y:S01]  /*121b0*/  FFMA R40, R2, R4, R40 ;  /* 0x0000000402287223 */ /* 0x000fe20000000028 */
[----:B------:R-:W-:Y:S01]  /*121c0*/  F2FP.F16.E4M3.UNPACK_B R4, R6 ;  /* 0x00000006ff04723e */ /* 0x000fe200020006ff */
[----:B------:R-:W-:Y:S01]  /*121d0*/  FFMA.SAT R9, -R43, R44, 0.5 ;  /* 0x3f0000002b097423 */ /* 0x000fe2000000212c */
[----:B------:R-:W-:Y:S01]  /*121e0*/  FMUL R33, R16, R164 ;  /* 0x000000a410217220 */ /* 0x000fe20000400000 */
[-C--:B------:R-:W-:Y:S01]  /*121f0*/  FFMA.SAT R8, -R42, R44.reuse, 0.5 ;  /* 0x3f0000002a087423 */ /* 0x080fe2000000212c */
[----:B------:R-:W-:Y:S01]  /*12200*/  FFMA.SAT R12, -R40, R44, 0.5 ;  /* 0x3f000000280c7423 */ /* 0x000fe2000000212c */
[----:B------:R-:W-:-:S02]  /*12210*/  HADD2.F32 R5, -RZ, R4.H0_H0 ;  /* 0x20000004ff057230 */ /* 0x000fc40000004100 */
[-C--:B------:R-:W-:Y:S01]  /*12220*/  FFMA.RM R9, R9, R45.reuse, 12582913 ;  /* 0x4b40000109097423 */ /* 0x080fe2000000402d */
[----:B------:R-:W-:Y:S02]  /*12230*/  HADD2.F32 R4, -RZ, R4.H1_H1 ;  /* 0x30000004ff047230 */ /* 0x000fe40000004100 */
[----:B------:R-:W-:Y:S01]  /*12240*/  FFMA.RM R8, R8, R45, 12582913 ;  /* 0x4b40000108087423 */ /* 0x000fe2000000402d */
[----:B------:R-:W-:Y:S01]  /*12250*/  FMUL R30, R16, R165 ;  /* 0x000000a5101e7220 */ /* 0x000fe20000400000 */
[C---:B------:R-:W-:Y:S01]  /*12260*/  FFMA R39, R2.reuse, R5, R39 ;  /* 0x0000000502277223 */ /* 0x040fe20000000027 */
[----:B------:R-:W-:Y:S01]  /*12270*/  BSSY B1, `(.L_x_60) ;  /* 0x00000a2000017945 */ /* 0x000fe20003800000 */
[----:B------:R-:W-:Y:S01]  /*12280*/  FFMA R38, R2, R4, R38 ;  /* 0x0000000402267223 */ /* 0x000fe20000000026 */
[----:B------:R-:W-:Y:S01]  /*12290*/  F2FP.F16.E4M3.UNPACK_B R4, R6.H1 ;  /* 0x00000006ff04723e */ /* 0x000fe200030006ff */
[C---:B------:R-:W-:Y:S01]  /*122a0*/  FADD R11, R8.reuse, -12583039 ;  /* 0xcb40007f080b7421 */ /* 0x040fe20000000000 */
[----:B------:R-:W-:Y:S01]  /*122b0*/  SHF.L.U32 R27, R8, 0x17, RZ ;  /* 0x00000017081b7819 */ /* 0x000fe200000006ff */
[----:B------:R-:W-:-:S02]  /*122c0*/  FFMA.SAT R8, -R38, R44, 0.5 ;  /* 0x3f00000026087423 */ /* 0x000fc4000000212c */
[--C-:B------:R-:W-:Y:S02]  /*122d0*/  HADD2.F32 R5, -RZ, R4.reuse.H0_H0 ;  /* 0x20000004ff057230 */ /* 0x100fe40000004100 */
[----:B------:R-:W-:Y:S01]  /*122e0*/  FFMA R11, -R42, 1.4426950216293334961, -R11 ;  /* 0x3fb8aa3b2a0b7823 */ /* 0x000fe2000000090b */
[----:B------:R-:W-:Y:S02]  /*122f0*/  HADD2.F32 R4, -RZ, R4.H1_H1 ;  /* 0x30000004ff047230 */ /* 0x000fe40000004100 */
[----:B------:R-:W-:Y:S01]  /*12300*/  FFMA.RM R8, R8, R45, 12582913 ;  /* 0x4b40000108087423 */ /* 0x000fe2000000402d */
[----:B------:R-:W-:Y:S01]  /*12310*/  FFMA R37, R2, R5, R37 ;  /* 0x0000000502257223 */ /* 0x000fe20000000025 */
[----:B------:R-:W-:Y:S01]  /*12320*/  FFMA R13, -R42, 1.925963033500011079e-08, R11 ;  /* 0x32a570602a0d7823 */ /* 0x000fe2000000010b */
[----:B------:R-:W-:Y:S01]  /*12330*/  FFMA R36, R2, R4, R36 ;  /* 0x0000000402247223 */ /* 0x000fe20000000024 */
[----:B------:R-:W-:Y:S02]  /*12340*/  F2FP.F16.E4M3.UNPACK_B R4, R3 ;  /* 0x00000003ff04723e */ /* 0x000fe400020006ff */
[----:B------:R-:W1:Y:S01]  /*12350*/  MUFU.EX2 R14, R13 ;  /* 0x0000000d000e7308 */ /* 0x000e620000000800 */
[----:B------:R-:W-:-:S02]  /*12360*/  SHF.L.U32 R23, R8, 0x17, RZ ;  /* 0x0000001708177819 */ /* 0x000fc400000006ff */
[--C-:B------:R-:W-:Y:S02]  /*12370*/  HADD2.F32 R5, -RZ, R4.reuse.H0_H0 ;  /* 0x20000004ff057230 */ /* 0x100fe40000004100 */
[----:B------:R-:W-:-:S03]  /*12380*/  HADD2.F32 R4, -RZ, R4.H1_H1 ;  /* 0x30000004ff047230 */ /* 0x000fc60000004100 */
[C---:B------:R-:W-:Y:S02]  /*12390*/  FFMA R35, R2.reuse, R5, R35 ;  /* 0x0000000502237223 */ /* 0x040fe40000000023 */
[----:B------:R-:W-:Y:S01]  /*123a0*/  FFMA R34, R2, R4, R34 ;  /* 0x0000000402227223 */ /* 0x000fe20000000022 */
[----:B------:R-:W-:-:S05]  /*123b0*/  F2FP.F16.E4M3.UNPACK_B R4, R3.H1 ;  /* 0x00000003ff04723e */ /* 0x000fca00030006ff */
[--C-:B------:R-:W-:Y:S02]  /*123c0*/  HADD2.F32 R5, -RZ, R4.reuse.H0_H0 ;  /* 0x20000004ff057230 */ /* 0x100fe40000004100 */
[----:B-1----:R-:W-:Y:S01]  /*123d0*/  FFMA R27, R27, R14, 1 ;  /* 0x3f8000001b1b7423 */ /* 0x002fe2000000000e */
[----:B------:R-:W-:Y:S02]  /*123e0*/  HADD2.F32 R4, -RZ, R4.H1_H1 ;  /* 0x30000004ff047230 */ /* 0x000fe40000004100 */
[----:B------:R-:W-:-:S03]  /*123f0*/  FFMA R32, R2, R5, R32 ;  /* 0x0000000502207223 */ /* 0x000fc60000000020 */
[----:B------:R-:W-:Y:S01]  /*12400*/  FFMA R31, R2, R4, R31 ;  /* 0x00000004021f7223 */ /* 0x000fe2000000001f */
[----:B------:R-:W-:-:S05]  /*12410*/  F2FP.F16.E4M3.UNPACK_B R4, R0 ;  /* 0x00000000ff04723e */ /* 0x000fca00020006ff */
[--C-:B------:R-:W-:Y:S02]  /*12420*/  HADD2.F32 R5, -RZ, R4.reuse.H0_H0 ;  /* 0x20000004ff057230 */ /* 0x100fe40000004100 */
[----:B------:R-:W-:-:S03]  /*12430*/  HADD2.F32 R4, -RZ, R4.H1_H1 ;  /* 0x30000004ff047230 */ /* 0x000fc60000004100 */
[C---:B------:R-:W-:Y:S02]  /*12440*/  FFMA R29, R2.reuse, R5, R29 ;  /* 0x00000005021d7223 */ /* 0x040fe4000000001d */
[----:B------:R-:W-:Y:S01]  /*12450*/  FFMA R28, R2, R4, R28 ;  /* 0x00000004021c7223 */ /* 0x000fe2000000001c */
[----:B------:R-:W-:-:S05]  /*12460*/  F2FP.F16.E4M3.UNPACK_B R4, R0.H1 ;  /* 0x00000000ff04723e */ /* 0x000fca00030006ff */
[----:B------:R-:W-:-:S05]  /*12470*/  HADD2.F32 R5, -RZ, R4.H0_H0 ;  /* 0x20000004ff057230 */ /* 0x000fca0000004100 */
[----:B------:R-:W-:Y:S01]  /*12480*/  FFMA R33, R2, R5, R33 ;  /* 0x0000000502217223 */ /* 0x000fe20000000021 */
[C---:B------:R-:W-:Y:S01]  /*12490*/  FADD R5, R9.reuse, -12583039 ;  /* 0xcb40007f09057421 */ /* 0x040fe20000000000 */
[----:B------:R-:W-:-:S03]  /*124a0*/  SHF.L.U32 R9, R9, 0x17, RZ ;  /* 0x0000001709097819 */ /* 0x000fc600000006ff */
[----:B------:R-:W-:-:S04]  /*124b0*/  FFMA R5, -R43, 1.4426950216293334961, -R5 ;  /* 0x3fb8aa3b2b057823 */ /* 0x000fc80000000905 */
[----:B------:R-:W-:Y:S01]  /*124c0*/  FFMA R10, -R43, 1.925963033500011079e-08, R5 ;  /* 0x32a570602b0a7823 */ /* 0x000fe20000000105 */
[----:B------:R-:W-:-:S03]  /*124d0*/  FFMA.SAT R5, -R41, R44, 0.5 ;  /* 0x3f00000029057423 */ /* 0x000fc6000000212c */
[----:B------:R1:W3:Y:S01]  /*124e0*/  MUFU.EX2 R15, R10 ;  /* 0x0000000a000f7308 */ /* 0x0002e20000000800 */
[----:B------:R-:W-:-:S05]  /*124f0*/  FFMA.RM R5, R5, R45, 12582913 ;  /* 0x4b40000105057423 */ /* 0x000fca000000402d */
[C---:B------:R-:W-:Y:S01]  /*12500*/  SHF.L.U32 R26, R5.reuse, 0x17, RZ ;  /* 0x00000017051a7819 */ /* 0x040fe200000006ff */
[----:B-1----:R-:W-:-:S04]  /*12510*/  FADD R10, R5, -12583039 ;  /* 0xcb40007f050a7421 */ /* 0x002fc80000000000 */
[----:B------:R-:W-:Y:S01]  /*12520*/  FFMA R11, -R41, 1.4426950216293334961, -R10 ;  /* 0x3fb8aa3b290b7823 */ /* 0x000fe2000000090a */
[----:B------:R-:W-:-:S03]  /*12530*/  FFMA.RM R10, R12, R45, 12582913 ;  /* 0x4b4000010c0a7423 */ /* 0x000fc6000000402d */
[----:B------:R-:W-:Y:S01]  /*12540*/  FFMA R12, -R41, 1.925963033500011079e-08, R11 ;  /* 0x32a57060290c7823 */ /* 0x000fe2000000010b */
[----:B------:R-:W-:Y:S01]  /*12550*/  FADD R11, R10, -12583039 ;  /* 0xcb40007f0a0b7421 */ /* 0x000fe20000000000 */
[----:B---3--:R-:W-:Y:S01]  /*12560*/  FFMA R5, R9, R15, 1 ;  /* 0x3f80000009057423 */ /* 0x008fe2000000000f */
[----:B------:R-:W-:Y:S01]  /*12570*/  FFMA.SAT R9, -R39, R44, 0.5 ;  /* 0x3f00000027097423 */ /* 0x000fe2000000212c */
[----:B------:R1:W3:Y:S01]  /*12580*/  MUFU.EX2 R13, R12 ;  /* 0x0000000c000d7308 */ /* 0x0002e20000000800 */
[----:B------:R-:W-:Y:S01]  /*12590*/  FFMA R11, -R40, 1.4426950216293334961, -R11 ;  /* 0x3fb8aa3b280b7823 */ /* 0x000fe2000000090b */
[----:B------:R-:W-:Y:S01]  /*125a0*/  SHF.L.U32 R25, R10, 0x17, RZ ;  /* 0x000000170a197819 */ /* 0x000fe200000006ff */
[----:B------:R-:W-:-:S05]  /*125b0*/  FFMA.RM R9, R9, R45, 12582913 ;  /* 0x4b40000109097423 */ /* 0x000fca000000402d */
[----:B------:R-:W-:Y:S01]  /*125c0*/  SHF.L.U32 R24, R9, 0x17, RZ ;  /* 0x0000001709187819 */ /* 0x000fe200000006ff */
[----:B-1----:R-:W-:Y:S02]  /*125d0*/  HADD2.F32 R12, -RZ, R4.H1_H1 ;  /* 0x30000004ff0c7230 */ /* 0x002fe40000004100 */
[----:B------:R-:W-:Y:S01]  /*125e0*/  FFMA R4, -R40, 1.925963033500011079e-08, R11 ;  /* 0x32a5706028047823 */ /* 0x000fe2000000010b */
[----:B------:R-:W-:Y:S01]  /*125f0*/  FADD R11, R8, -12583039 ;  /* 0xcb40007f080b7421 */ /* 0x000fe20000000000 */
[----:B------:R-:W-:Y:S01]  /*12600*/  FFMA.SAT R8, -R34, R44, 0.5 ;  /* 0x3f00000022087423 */ /* 0x000fe2000000212c */
[----:B------:R-:W-:Y:S02]  /*12610*/  FFMA R30, R2, R12, R30 ;  /* 0x0000000c021e7223 */ /* 0x000fe4000000001e */
[----:B------:R-:W-:Y:S01]  /*12620*/  FFMA R11, -R38, 1.4426950216293334961, -R11 ;  /* 0x3fb8aa3b260b7823 */ /* 0x000fe2000000090b */
[----:B------:R-:W1:Y:S01]  /*12630*/  MUFU.EX2 R4, R4 ;  /* 0x0000000400047308 */ /* 0x000e620000000800 */
[----:B------:R-:W-:Y:S01]  /*12640*/  FFMA.SAT R12, -R36, R44, 0.5 ;  /* 0x3f000000240c7423 */ /* 0x000fe2000000212c */
[----:B---3--:R-:W-:Y:S01]  /*12650*/  FFMA R26, R26, R13, 1 ;  /* 0x3f8000001a1a7423 */ /* 0x008fe2000000000d */
[----:B------:R-:W-:Y:S01]  /*12660*/  FFMA R13, -R38, 1.925963033500011079e-08, R11 ;  /* 0x32a57060260d7823 */ /* 0x000fe2000000010b */
[----:B------:R-:W-:-:S05]  /*12670*/  FFMA.RM R8, R8, R45, 12582913 ;  /* 0x4b40000108087423 */ /* 0x000fca000000402d */
[----:B------:R-:W-:Y:S01]  /*12680*/  SHF.L.U32 R15, R8, 0x17, RZ ;  /* 0x00000017080f7819 */ /* 0x000fe200000006ff */
[----:B------:R-:W3:Y:S01]  /*12690*/  MUFU.EX2 R13, R13 ;  /* 0x0000000d000d7308 */ /* 0x000ee20000000800 */
[----:B-1----:R-:W-:Y:S01]  /*126a0*/  FFMA R25, R25, R4, 1 ;  /* 0x3f80000019197423 */ /* 0x002fe20000000004 */
[----:B------:R-:W-:-:S04]  /*126b0*/  FADD R4, R9, -12583039 ;  /* 0xcb40007f09047421 */ /* 0x000fc80000000000 */
[----:B------:R-:W-:-:S04]  /*126c0*/  FFMA R4, -R39, 1.4426950216293334961, -R4 ;  /* 0x3fb8aa3b27047823 */ /* 0x000fc80000000904 */
[----:B------:R-:W-:Y:S01]  /*126d0*/  FFMA R10, -R39, 1.925963033500011079e-08, R4 ;  /* 0x32a57060270a7823 */ /* 0x000fe20000000104 */
[----:B------:R-:W-:Y:S01]  /*126e0*/  FFMA.SAT R4, -R37, R44, 0.5 ;  /* 0x3f00000025047423 */ /* 0x000fe2000000212c */
[----:B---3--:R-:W-:Y:S02]  /*126f0*/  FFMA R23, R23, R13, 1 ;  /* 0x3f80000017177423 */ /* 0x008fe4000000000d */
[----:B------:R1:W3:Y:S01]  /*12700*/  MUFU.EX2 R14, R10 ;  /* 0x0000000a000e7308 */ /* 0x0002e20000000800 */
[----:B------:R-:W-:-:S05]  /*12710*/  FFMA.RM R4, R4, R45, 12582913 ;  /* 0x4b40000104047423 */ /* 0x000fca000000402d */
[C---:B------:R-:W-:Y:S01]  /*12720*/  SHF.L.U32 R22, R4.reuse, 0x17, RZ ;  /* 0x0000001704167819 */ /* 0x040fe200000006ff */
[----:B-1----:R-:W-:Y:S01]  /*12730*/  FADD R10, R4, -12583039 ;  /* 0xcb40007f040a7421 */ /* 0x002fe20000000000 */
[----:B------:R-:W-:-:S03]  /*12740*/  FFMA.SAT R4, -R35, R44, 0.5 ;  /* 0x3f00000023047423 */ /* 0x000fc6000000212c */
[C---:B------:R-:W-:Y:S01]  /*12750*/  FFMA R11, -R37.reuse, 1.4426950216293334961, -R10 ;  /* 0x3fb8aa3b250b7823 */ /* 0x040fe2000000090a */
[-C--:B------:R-:W-:Y:S01]  /*12760*/  FFMA.RM R4, R4, R45.reuse, 12582913 ;  /* 0x4b40000104047423 */ /* 0x080fe2000000402d */
[-C--:B------:R-:W-:Y:S02]  /*12770*/  FFMA.RM R10, R12, R45.reuse, 12582913 ;  /* 0x4b4000010c0a7423 */ /* 0x080fe4000000402d */
[----:B------:R-:W-:Y:S01]  /*12780*/  FFMA R12, -R37, 1.925963033500011079e-08, R11 ;  /* 0x32a57060250c7823 */ /* 0x000fe2000000010b */
[C---:B------:R-:W-:Y:S01]  /*12790*/  FADD R9, R4.reuse, -12583039 ;  /* 0xcb40007f04097421 */ /* 0x040fe20000000000 */
[----:B------:R-:W-:Y:S01]  /*127a0*/  SHF.L.U32 R20, R4, 0x17, RZ ;  /* 0x0000001704147819 */ /* 0x000fe200000006ff */
[----:B------:R-:W-:Y:S01]  /*127b0*/  FFMA.SAT R4, -R32, R44, 0.5 ;  /* 0x3f00000020047423 */ /* 0x000fe2000000212c */
[C---:B------:R-:W-:Y:S01]  /*127c0*/  FADD R11, R10.reuse, -12583039 ;  /* 0xcb40007f0a0b7421 */ /* 0x040fe20000000000 */
[C---:B------:R-:W-:Y:S01]  /*127d0*/  FFMA R9, -R35.reuse, 1.4426950216293334961, -R9 ;  /* 0x3fb8aa3b23097823 */ /* 0x040fe20000000909 */
[----:B------:R-:W-:Y:S01]  /*127e0*/  SHF.L.U32 R21, R10, 0x17, RZ ;  /* 0x000000170a157819 */ /* 0x000fe200000006ff */
[-C--:B------:R-:W-:Y:S01]  /*127f0*/  FFMA.RM R4, R4, R45.reuse, 12582913 ;  /* 0x4b40000104047423 */ /* 0x080fe2000000402d */
[----:B---3--:R-:W-:Y:S01]  /*12800*/  FFMA R24, R24, R14, 1 ;  /* 0x3f80000018187423 */ /* 0x008fe2000000000e */
[----:B------:R-:W-:Y:S01]  /*12810*/  FFMA R10, -R35, 1.925963033500011079e-08, R9 ;  /* 0x32a57060230a7823 */ /* 0x000fe20000000109 */
[----:B------:R-:W-:Y:S01]  /*12820*/  FADD R9, R8, -12583039 ;  /* 0xcb40007f08097421 */ /* 0x000fe20000000000 */
[C---:B------:R-:W-:Y:S01]  /*12830*/  FADD R8, R4.reuse, -12583039 ;  /* 0xcb40007f04087421 */ /* 0x040fe20000000000 */
[----:B------:R-:W-:Y:S01]  /*12840*/  SHF.L.U32 R14, R4, 0x17, RZ ;  /* 0x00000017040e7819 */ /* 0x000fe200000006ff */
[----:B------:R-:W-:Y:S01]  /*12850*/  FFMA.SAT R4, -R31, R44, 0.5 ;  /* 0x3f0000001f047423 */ /* 0x000fe2000000212c */
[----:B------:R-:W1:Y:S01]  /*12860*/  MUFU.EX2 R12, R12 ;  /* 0x0000000c000c7308 */ /* 0x000e620000000800 */
[----:B------:R-:W-:Y:S01]  /*12870*/  FFMA R8, -R32, 1.4426950216293334961, -R8 ;  /* 0x3fb8aa3b20087823 */ /* 0x000fe20000000908 */
[----:B------:R-:W-:Y:S01]  /*12880*/  FFMA R11, -R36, 1.4426950216293334961, -R11 ;  /* 0x3fb8aa3b240b7823 */ /* 0x000fe2000000090b */
[----:B------:R-:W-:Y:S01]  /*12890*/  FFMA.RM R4, R4, R45, 12582913 ;  /* 0x4b40000104047423 */ /* 0x000fe2000000402d */
[----:B------:R-:W-:Y:S01]  /*128a0*/  FFMA R9, -R34, 1.4426950216293334961, -R9 ;  /* 0x3fb8aa3b22097823 */ /* 0x000fe20000000909 */
[----:B------:R-:W-:Y:S01]  /*128b0*/  FFMA R8, -R32, 1.925963033500011079e-08, R8 ;  /* 0x32a5706020087823 */ /* 0x000fe20000000108 */
[----:B------:R-:W-:-:S02]  /*128c0*/  FFMA R11, -R36, 1.925963033500011079e-08, R11 ;  /* 0x32a57060240b7823 */ /* 0x000fc4000000010b */
[----:B------:R-:W-:Y:S01]  /*128d0*/  SHF.L.U32 R13, R4, 0x17, RZ ;  /* 0x00000017040d7819 */ /* 0x000fe200000006ff */
[----:B------:R-:W-:Y:S01]  /*128e0*/  FFMA R9, -R34, 1.925963033500011079e-08, R9 ;  /* 0x32a5706022097823 */ /* 0x000fe20000000109 */
[----:B------:R-:W3:Y:S01]  /*128f0*/  MUFU.EX2 R10, R10 ;  /* 0x0000000a000a7308 */ /* 0x000ee20000000800 */
[----:B-1----:R-:W-:-:S07]  /*12900*/  FFMA R22, R22, R12, 1 ;  /* 0x3f80000016167423 */ /* 0x002fce000000000c */
[----:B------:R-:W1:Y:S08]  /*12910*/  MUFU.EX2 R8, R8 ;  /* 0x0000000800087308 */ /* 0x000e700000000800 */
[----:B------:R-:W4:Y:S01]  /*12920*/  MUFU.EX2 R11, R11 ;  /* 0x0000000b000b7308 */ /* 0x000f220000000800 */
[----:B---3--:R-:W-:-:S07]  /*12930*/  FFMA R20, R20, R10, 1 ;  /* 0x3f80000014147423 */ /* 0x008fce000000000a */
[----:B------:R-:W3:Y:S01]  /*12940*/  MUFU.EX2 R9, R9 ;  /* 0x0000000900097308 */ /* 0x000ee20000000800 */
[----:B-1----:R-:W-:Y:S01]  /*12950*/  FFMA R14, R14, R8, 1 ;  /* 0x3f8000000e0e7423 */ /* 0x002fe20000000008 */
[----:B------:R-:W-:Y:S01]  /*12960*/  FADD R8, R4, -12583039 ;  /* 0xcb40007f04087421 */ /* 0x000fe20000000000 */
[----:B------:R-:W-:-:S03]  /*12970*/  FFMA.SAT R4, -R29, R44, 0.5 ;  /* 0x3f0000001d047423 */ /* 0x000fc6000000212c */
[----:B------:R-:W-:Y:S01]  /*12980*/  FFMA R8, -R31, 1.4426950216293334961, -R8 ;  /* 0x3fb8aa3b1f087823 */ /* 0x000fe20000000908 */
[----:B------:R-:W-:Y:S01]  /*12990*/  FFMA.RM R4, R4, R45, 12582913 ;  /* 0x4b40000104047423 */ /* 0x000fe2000000402d */
[----:B----4-:R-:W-:Y:S02]  /*129a0*/  FFMA R21, R21, R11, 1 ;  /* 0x3f80000015157423 */ /* 0x010fe4000000000b */
[----:B------:R-:W-:Y:S02]  /*129b0*/  FFMA R8, -R31, 1.925963033500011079e-08, R8 ;  /* 0x32a570601f087823 */ /* 0x000fe40000000108 */
[----:B------:R-:W-:-:S04]  /*129c0*/  SHF.L.U32 R12, R4, 0x17, RZ ;  /* 0x00000017040c7819 */ /* 0x000fc800000006ff */
[----:B------:R-:W1:Y:S01]  /*129d0*/  MUFU.EX2 R8, R8 ;  /* 0x0000000800087308 */ /* 0x000e620000000800 */
[----:B---3--:R-:W-:Y:S01]  /*129e0*/  FFMA R15, R15, R9, 1 ;  /* 0x3f8000000f0f7423 */ /* 0x008fe20000000009 */
[----:B-1----:R-:W-:Y:S01]  /*129f0*/  FFMA R13, R13, R8, 1 ;  /* 0x3f8000000d0d7423 */ /* 0x002fe20000000008 */
[----:B------:R-:W-:Y:S01]  /*12a00*/  FADD R8, R4, -12583039 ;  /* 0xcb40007f04087421 */ /* 0x000fe20000000000 */
[----:B------:R-:W-:-:S03]  /*12a10*/  FFMA.SAT R4, -R28, R44, 0.5 ;  /* 0x3f0000001c047423 */ /* 0x000fc6000000212c */
[----:B------:R-:W-:Y:S01]  /*12a20*/  FFMA R8, -R29, 1.4426950216293334961, -R8 ;  /* 0x3fb8aa3b1d087823 */ /* 0x000fe20000000908 */
[----:B------:R-:W-:-:S03]  /*12a30*/  FFMA.RM R4, R4, R45, 12582913 ;  /* 0x4b40000104047423 */ /* 0x000fc6000000402d */
[----:B------:R-:W-:Y:S02]  /*12a40*/  FFMA R8, -R29, 1.925963033500011079e-08, R8 ;  /* 0x32a570601d087823 */ /* 0x000fe40000000108 */
[----:B------:R-:W-:-:S04]  /*12a50*/  SHF.L.U32 R11, R4, 0x17, RZ ;  /* 0x00000017040b7819 */ /* 0x000fc800000006ff */
[----:B------:R-:W1:Y:S02]  /*12a60*/  MUFU.EX2 R8, R8 ;  /* 0x0000000800087308 */ /* 0x000e640000000800 */
[----:B-1----:R-:W-:Y:S01]  /*12a70*/  FFMA R12, R12, R8, 1 ;  /* 0x3f8000000c0c7423 */ /* 0x002fe20000000008 */
[----:B------:R-:W-:Y:S01]  /*12a80*/  FADD R8, R4, -12583039 ;  /* 0xcb40007f04087421 */ /* 0x000fe20000000000 */
[----:B------:R-:W-:-:S03]  /*12a90*/  FFMA.SAT R4, -R30, R44, 0.5 ;  /* 0x3f0000001e047423 */ /* 0x000fc6000000212c */
[----:B------:R-:W-:Y:S01]  /*12aa0*/  FFMA R8, -R28, 1.4426950216293334961, -R8 ;  /* 0x3fb8aa3b1c087823 */ /* 0x000fe20000000908 */
[----:B------:R-:W-:-:S03]  /*12ab0*/  FFMA.RM R9, R4, R45, 12582913 ;  /* 0x4b40000104097423 */ /* 0x000fc6000000402d */
[----:B------:R-:W-:-:S06]  /*12ac0*/  FFMA R8, -R28, 1.925963033500011079e-08, R8 ;  /* 0x32a570601c087823 */ /* 0x000fcc0000000108 */
[----:B------:R-:W1:Y:S02]  /*12ad0*/  MUFU.EX2 R8, R8 ;  /* 0x0000000800087308 */ /* 0x000e640000000800 */
[----:B-1----:R-:W-:Y:S01]  /*12ae0*/  FFMA R11, R11, R8, 1 ;  /* 0x3f8000000b0b7423 */ /* 0x002fe20000000008 */
[----:B------:R-:W-:-:S04]  /*12af0*/  FFMA.SAT R8, -R33, R44, 0.5 ;  /* 0x3f00000021087423 */ /* 0x000fc8000000212c */
[----:B------:R-:W-:-:S04]  /*12b00*/  FFMA.RM R8, R8, R45, 12582913 ;  /* 0x4b40000108087423 */ /* 0x000fc8000000402d */
[C---:B------:R-:W-:Y:S01]  /*12b10*/  FADD R4, R8.reuse, -12583039 ;  /* 0xcb40007f08047421 */ /* 0x040fe20000000000 */
[----:B------:R-:W-:-:S03]  /*12b20*/  SHF.L.U32 R10, R8, 0x17, RZ ;  /* 0x00000017080a7819 */ /* 0x000fc600000006ff */
[----:B------:R-:W-:-:S04]  /*12b30*/  FFMA R4, -R33, 1.4426950216293334961, -R4 ;  /* 0x3fb8aa3b21047823 */ /* 0x000fc80000000904 */
[----:B------:R-:W-:-:S06]  /*12b40*/  FFMA R4, -R33, 1.925963033500011079e-08, R4 ;  /* 0x32a5706021047823 */ /* 0x000fcc0000000104 */
[----:B------:R-:W1:Y:S02]  /*12b50*/  MUFU.EX2 R4, R4 ;  /* 0x0000000400047308 */ /* 0x000e640000000800 */
[----:B-1----:R-:W-:Y:S01]  /*12b60*/  FFMA R10, R10, R4, 1 ;  /* 0x3f8000000a0a7423 */ /* 0x002fe20000000004 */
[C---:B------:R-:W-:Y:S01]  /*12b70*/  FADD R4, R9.reuse, -12583039 ;  /* 0xcb40007f09047421 */ /* 0x040fe20000000000 */
[----:B------:R-:W-:-:S03]  /*12b80*/  SHF.L.U32 R9, R9, 0x17, RZ ;  /* 0x0000001709097819 */ /* 0x000fc600000006ff */
[----:B------:R-:W-:-:S04]  /*12b90*/  FFMA R4, -R30, 1.4426950216293334961, -R4 ;  /* 0x3fb8aa3b1e047823 */ /* 0x000fc80000000904 */
[----:B------:R-:W-:-:S06]  /*12ba0*/  FFMA R4, -R30, 1.925963033500011079e-08, R4 ;  /* 0x32a570601e047823 */ /* 0x000fcc0000000104 */
[----:B------:R-:W1:Y:S02]  /*12bb0*/  MUFU.EX2 R4, R4 ;  /* 0x0000000400047308 */ /* 0x000e640000000800 */
[----:B-1----:R-:W-:Y:S01]  /*12bc0*/  FFMA R9, R9, R4, 1 ;  /* 0x3f80000009097423 */ /* 0x002fe20000000004 */
[----:B------:R-:W-:-:S04]  /*12bd0*/  IADD3 R4, R5, 0x1800000, RZ ;  /* 0x0180000005047810 */ /* 0x000fc80007ffe0ff */
[----:B------:R-:W-:-:S04]  /*12be0*/  LOP3.LUT R4, R4, 0x7f800000, RZ, 0xc0, !PT ;  /* 0x7f80000004047812 */ /* 0x000fc800078ec0ff */
[----:B------:R-:W-:-:S13]  /*12bf0*/  ISETP.GT.U32.AND P2, PT, R4, 0x1ffffff, PT ;  /* 0x01ffffff0400780c */ /* 0x000fda0003f44070 */
[----:B------:R-:W-:Y:S05]  /*12c00*/  @P2 BRA `(.L_x_61) ;  /* 0x0000000000102947 */ /* 0x000fea0003800000 */
[----:B------:R-:W-:-:S07]  /*12c10*/  MOV R4, 0x12c30 ;  /* 0x00012c3000047802 */ /* 0x000fce0000000f00 */
[----:B--2---:R-:W-:Y:S05]  /*12c20*/  CALL.REL.NOINC `($__internal_0_$__cuda_sm20_rcp_rn_f32_slowpath) ;  /* 0x0000026400ec7944 */ /* 0x004fea0003c00000 */
[----:B------:R-:W-:Y:S01]  /*12c30*/  MOV R44, R8 ;  /* 0x00000008002c7202 */ /* 0x000fe20000000f00 */
[----:B------:R-:W-:Y:S06]  /*12c40*/  BRA `(.L_x_62) ;  /* 0x0000000000107947 */ /* 0x000fec0003800000 */
.L_x_61:
[----:B------:R-:W1:Y:S02]  /*12c50*/  MUFU.RCP R44, R5 ;  /* 0x00000005002c7308 */ /* 0x000e640000001000 */
[----:B-1----:R-:W-:-:S04]  /*12c60*/  FFMA R5, R5, R44, -1 ;  /* 0xbf80000005057423 */ /* 0x002fc8000000002c */
[----:B------:R-:W-:-:S04]  /*12c70*/  FADD.FTZ R5, -R5, -RZ ;  /* 0x800000ff05057221 */ /* 0x000fc80000010100 */
[----:B------:R-:W-:-:S07]  /*12c80*/  FFMA R44, R44, R5, R44 ;  /* 0x000000052c2c7223 */ /* 0x000fce000000002c */
.L_x_62:
[----:B------:R-:W-:Y:S05]  /*12c90*/  BSYNC B1 ;  /* 0x0000000000017941 */ /* 0x000fea0003800000 */
.L_x_60:
[----:B------:R-:W-:Y:S01]  /*12ca0*/  IADD3 R4, R27, 0x1800000, RZ ;  /* 0x018000001b047810 */ /* 0x000fe20007ffe0ff */
[----:B------:R-:W-:Y:S03]  /*12cb0*/  BSSY B1, `(.L_x_63) ;  /* 0x000000d000017945 */ /* 0x000fe60003800000 */
[----:B------:R-:W-:-:S04]  /*12cc0*/  LOP3.LUT R4, R4, 0x7f800000, RZ, 0xc0, !PT ;  /* 0x7f80000004047812 */ /* 0x000fc800078ec0ff */
[----:B------:R-:W-:-:S13]  /*12cd0*/  ISETP.GT.U32.AND P2, PT, R4, 0x1ffffff, PT ;  /* 0x01ffffff0400780c */ /* 0x000fda0003f44070 */
[----:B------:R-:W-:Y:S05]  /*12ce0*/  @P2 BRA `(.L_x_64) ;  /* 0x0000000000142947 */ /* 0x000fea0003800000 */
[----:B------:R-:W-:Y:S02]  /*12cf0*/  MOV R5, R27 ;  /* 0x0000001b00057202 */ /* 0x000fe40000000f00 */
[----:B------:R-:W-:-:S07]  /*12d00*/  MOV R4, 0x12d20 ;  /* 0x00012d2000047802 */ /* 0x000fce0000000f00 */
[----:B--2---:R-:W-:Y:S05]  /*12d10*/  CALL.REL.NOINC `($__internal_0_$__cuda_sm20_rcp_rn_f32_slowpath) ;  /* 0x0000026400b07944 */ /* 0x004fea0003c00000 */
[----:B------:R-:W-:Y:S01]  /*12d20*/  MOV R27, R8 ;  /* 0x00000008001b7202 */ /* 0x000fe20000000f00 */
[----:B------:R-:W-:Y:S06]  /*12d30*/  BRA `(.L_x_65) ;  /* 0x0000000000107947 */ /* 0x000fec0003800000 */
.L_x_64:
[----:B------:R-:W1:Y:S02]  /*12d40*/  MUFU.RCP R4, R27 ;  /* 0x0000001b00047308 */ /* 0x000e640000001000 */
[----:B-1----:R-:W-:-:S04]  /*12d50*/  FFMA R27, R27, R4, -1 ;  /* 0xbf8000001b1b7423 */ /* 0x002fc80000000004 */
[----:B------:R-:W-:-:S04]  /*12d60*/  FADD.FTZ R27, -R27, -RZ ;  /* 0x800000ff1b1b7221 */ /* 0x000fc80000010100 */
[----:B------:R-:W-:-:S07]  /*12d70*/  FFMA R27, R4, R27, R4 ;  /* 0x0000001b041b7223 */ /* 0x000fce0000000004 */
.L_x_65:
[----:B------:R-:W-:Y:S05]  /*12d80*/  BSYNC B1 ;  /* 0x0000000000017941 */ /* 0x000fea0003800000 */
.L_x_63:
        /* <DEDUP_REMOVED lines=10> */
.L_x_67:
[----:B------:R-:W1:Y:S02]  /*12e30*/  MUFU.RCP R4, R26 ;  /* 0x0000001a00047308 */ /* 0x000e640000001000 */
[----:B-1----:R-:W-:-:S04]  /*12e40*/  FFMA R26, R26, R4, -1 ;  /* 0xbf8000001a1a7423 */ /* 0x002fc80000000004 */
[----:B------:R-:W-:-:S04]  /*12e50*/  FADD.FTZ R26, -R26, -RZ ;  /* 0x800000ff1a1a7221 */ /* 0x000fc80000010100 */
[----:B------:R-:W-:-:S07]  /*12e60*/  FFMA R26, R4, R26, R4 ;  /* 0x0000001a041a7223 */ /* 0x000fce0000000004 */
.L_x_68:
[----:B------:R-:W-:Y:S05]  /*12e70*/  BSYNC B1 ;  /* 0x0000000000017941 */ /* 0x000fea0003800000 */
.L_x_66:
        /* <DEDUP_REMOVED lines=10> */
.L_x_70:
[----:B------:R-:W1:Y:S02]  /*12f20*/  MUFU.RCP R4, R25 ;  /* 0x0000001900047308 */ /* 0x000e640000001000 */
[----:B-1----:R-:W-:-:S04]  /*12f30*/  FFMA R25, R25, R4, -1 ;  /* 0xbf80000019197423 */ /* 0x002fc80000000004 */
[----:B------:R-:W-:-:S04]  /*12f40*/  FADD.FTZ R25, -R25, -RZ ;  /* 0x800000ff19197221 */ /* 0x000fc80000010100 */
[----:B------:R-:W-:-:S07]  /*12f50*/  FFMA R25, R4, R25, R4 ;  /* 0x0000001904197223 */ /* 0x000fce0000000004 */
.L_x_71:
[----:B------:R-:W-:Y:S05]  /*12f60*/  BSYNC B1 ;  /* 0x0000000000017941 */ /* 0x000fea0003800000 */
.L_x_69:
        /* <DEDUP_REMOVED lines=10> */
.L_x_73:
[----:B------:R-:W1:Y:S02]  /*13010*/  MUFU.RCP R4, R24 ;  /* 0x0000001800047308 */ /* 0x000e640000001000 */
[----:B-1----:R-:W-:-:S04]  /*13020*/  FFMA R24, R24, R4, -1 ;  /* 0xbf80000018187423 */ /* 0x002fc80000000004 */
[----:B------:R-:W-:-:S04]  /*13030*/  FADD.FTZ R24, -R24, -RZ ;  /* 0x800000ff18187221 */ /* 0x000fc80000010100 */
[----:B------:R-:W-:-:S07]  /*13040*/  FFMA R24, R4, R24, R4 ;  /* 0x0000001804187223 */ /* 0x000fce0000000004 */
.L_x_74:
[----:B------:R-:W-:Y:S05]  /*13050*/  BSYNC B1 ;  /* 0x0000000000017941 */ /* 0x000fea0003800000 */
.L_x_72:
        /* <DEDUP_REMOVED lines=10> */
.L_x_76:
[----:B------:R-:W1:Y:S02]  /*13100*/  MUFU.RCP R4, R23 ;  /* 0x0000001700047308 */ /* 0x000e640000001000 */
[----:B-1----:R-:W-:-:S04]  /*13110*/  FFMA R23, R23, R4, -1 ;  /* 0xbf80000017177423 */ /* 0x002fc80000000004 */
[----:B------:R-:W-:-:S04]  /*13120*/  FADD.FTZ R23, -R23, -RZ ;  /* 0x800000ff17177221 */ /* 0x000fc80000010100 */
[----:B------:R-:W-:-:S07]  /*13130*/  FFMA R23, R4, R23, R4 ;  /* 0x0000001704177223 */ /* 0x000fce0000000004 */
.L_x_77:
[----:B------:R-:W-:Y:S05]  /*13140*/  BSYNC B1 ;  /* 0x0000000000017941 */ /* 0x000fea0003800000 */
.L_x_75:
        /* <DEDUP_REMOVED lines=10> */
.L_x_79:
[----:B------:R-:W1:Y:S02]  /*131f0*/  MUFU.RCP R4, R22 ;  /* 0x0000001600047308 */ /* 0x000e640000001000 */
[----:B-1----:R-:W-:-:S04]  /*13200*/  FFMA R22, R22, R4, -1 ;  /* 0xbf80000016167423 */ /* 0x002fc80000000004 */
[----:B------:R-:W-:-:S04]  /*13210*/  FADD.FTZ R22, -R22, -RZ ;  /* 0x800000ff16167221 */ /* 0x000fc80000010100 */
[----:B------:R-:W-:-:S07]  /*13220*/  FFMA R22, R4, R22, R4 ;  /* 0x0000001604167223 */ /* 0x000fce0000000004 */
.L_x_80:
[----:B------:R-:W-:Y:S05]  /*13230*/  BSYNC B1 ;  /* 0x0000000000017941 */ /* 0x000fea0003800000 */
.L_x_78:
        /* <DEDUP_REMOVED lines=10> */
.L_x_82:
[----:B------:R-:W1:Y:S02]  /*132e0*/  MUFU.RCP R4, R21 ;  /* 0x0000001500047308 */ /* 0x000e640000001000 */
[----:B-1----:R-:W-:-:S04]  /*132f0*/  FFMA R21, R21, R4, -1 ;  /* 0xbf80000015157423 */ /* 0x002fc80000000004 */
[----:B------:R-:W-:-:S04]  /*13300*/  FADD.FTZ R21, -R21, -RZ ;  /* 0x800000ff15157221 */ /* 0x000fc80000010100 */
[----:B------:R-:W-:-:S07]  /*13310*/  FFMA R21, R4, R21, R4 ;  /* 0x0000001504157223 */ /* 0x000fce0000000004 */
.L_x_83:
[----:B------:R-:W-:Y:S05]  /*13320*/  BSYNC B1 ;  /* 0x0000000000017941 */ /* 0x000fea0003800000 */
.L_x_81:
        /* <DEDUP_REMOVED lines=10> */
.L_x_85:
[----:B------:R-:W1:Y:S02]  /*133d0*/  MUFU.RCP R4, R20 ;  /* 0x0000001400047308 */ /* 0x000e640000001000 */
[----:B-1----:R-:W-:-:S04]  /*133e0*/  FFMA R20, R20, R4, -1 ;  /* 0xbf80000014147423 */ /* 0x002fc80000000004 */
[----:B------:R-:W-:-:S04]  /*133f0*/  FADD.FTZ R20, -R20, -RZ ;  /* 0x800000ff14147221 */ /* 0x000fc80000010100 */
[----:B------:R-:W-:-:S07]  /*13400*/  FFMA R20, R4, R20, R4 ;  /* 0x0000001404147223 */ /* 0x000fce0000000004 */
.L_x_86:
[----:B------:R-:W-:Y:S05]  /*13410*/  BSYNC B1 ;  /* 0x0000000000017941 */ /* 0x000fea0003800000 */
.L_x_84:
        /* <DEDUP_REMOVED lines=10> */
.L_x_88:
[----:B------:R-:W1:Y:S02]  /*134c0*/  MUFU.RCP R4, R15 ;  /* 0x0000000f00047308 */ /* 0x000e640000001000 */
[----:B-1----:R-:W-:-:S04]  /*134d0*/  FFMA R15, R15, R4, -1 ;  /* 0xbf8000000f0f7423 */ /* 0x002fc80000000004 */
[----:B------:R-:W-:-:S04]  /*134e0*/  FADD.FTZ R15, -R15, -RZ ;  /* 0x800000ff0f0f7221 */ /* 0x000fc80000010100 */
[----:B------:R-:W-:-:S07]  /*134f0*/  FFMA R15, R4, R15, R4 ;  /* 0x0000000f040f7223 */ /* 0x000fce0000000004 */
.L_x_89:
[----:B------:R-:W-:Y:S05]  /*13500*/  BSYNC B1 ;  /* 0x0000000000017941 */ /* 0x000fea0003800000 */
.L_x_87:
        /* <DEDUP_REMOVED lines=10> */
.L_x_91:
[----:B------:R-:W1:Y:S02]  /*135b0*/  MUFU.RCP R4, R14 ;  /* 0x0000000e00047308 */ /* 0x000e640000001000 */
[----:B-1----:R-:W-:-:S04]  /*135c0*/  FFMA R14, R14, R4, -1 ;  /* 0xbf8000000e0e7423 */ /* 0x002fc80000000004 */
[----:B------:R-:W-:-:S04]  /*135d0*/  FADD.FTZ R14, -R14, -RZ ;  /* 0x800000ff0e0e7221 */ /* 0x000fc80000010100 */
[----:B------:R-:W-:-:S07]  /*135e0*/  FFMA R14, R4, R14, R4 ;  /* 0x0000000e040e7223 */ /* 0x000fce0000000004 */
.L_x_92:
[----:B------:R-:W-:Y:S05]  /*135f0*/  BSYNC B1 ;  /* 0x0000000000017941 */ /* 0x000fea0003800000 */
.L_x_90:
        /* <DEDUP_REMOVED lines=10> */
.L_x_94:
[----:B------:R-:W1:Y:S02]  /*136a0*/  MUFU.RCP R4, R13 ;  /* 0x0000000d00047308 */ /* 0x000e640000001000 */
[----:B-1----:R-:W-:-:S04]  /*136b0*/  FFMA R13, R13, R4, -1 ;  /* 0xbf8000000d0d7423 */ /* 0x002fc80000000004 */
[----:B------:R-:W-:-:S04]  /*136c0*/  FADD.FTZ R13, -R13, -RZ ;  /* 0x800000ff0d0d7221 */ /* 0x000fc80000010100 */
[----:B------:R-:W-:-:S07]  /*136d0*/  FFMA R13, R4, R13, R4 ;  /* 0x0000000d040d7223 */ /* 0x000fce0000000004 */
.L_x_95:
[----:B------:R-:W-:Y:S05]  /*136e0*/  BSYNC B1 ;  /* 0x0000000000017941 */ /* 0x000fea0003800000 */
.L_x_93:
        /* <DEDUP_REMOVED lines=10> */
.L_x_97:
[----:B------:R-:W1:Y:S02]  /*13790*/  MUFU.RCP R4, R12 ;  /* 0x0000000c00047308 */ /* 0x000e640000001000 */
[----:B-1----:R-:W-:-:S04]  /*137a0*/  FFMA R12, R12, R4, -1 ;  /* 0xbf8000000c0c7423 */ /* 0x002fc80000000004 */
[----:B------:R-:W-:-:S04]  /*137b0*/  FADD.FTZ R12, -R12, -RZ ;  /* 0x800000ff0c0c7221 */ /* 0x000fc80000010100 */
[----:B------:R-:W-:-:S07]  /*137c0*/  FFMA R12, R4, R12, R4 ;  /* 0x0000000c040c7223 */ /* 0x000fce0000000004 */
.L_x_98:
[----:B------:R-:W-:Y:S05]  /*137d0*/  BSYNC B1 ;  /* 0x0000000000017941 */ /* 0x000fea0003800000 */
.L_x_96:
        /* <DEDUP_REMOVED lines=10> */
.L_x_100:
[----:B------:R-:W1:Y:S02]  /*13880*/  MUFU.RCP R4, R11 ;  /* 0x0000000b00047308 */ /* 0x000e640000001000 */
[----:B-1----:R-:W-:-:S04]  /*13890*/  FFMA R11, R11, R4, -1 ;  /* 0xbf8000000b0b7423 */ /* 0x002fc80000000004 */
[----:B------:R-:W-:-:S04]  /*138a0*/  FADD.FTZ R11, -R11, -RZ ;  /* 0x800000ff0b0b7221 */ /* 0x000fc80000010100 */
[----:B------:R-:W-:-:S07]  /*138b0*/  FFMA R11, R4, R11, R4 ;  /* 0x0000000b040b7223 */ /* 0x000fce0000000004 */
.L_x_101:
[----:B------:R-:W-:Y:S05]  /*138c0*/  BSYNC B1 ;  /* 0x0000000000017941 */ /* 0x000fea0003800000 */
.L_x_99:
        /* <DEDUP_REMOVED lines=10> */
.L_x_103:
[----:B------:R-:W1:Y:S02]  /*13970*/  MUFU.RCP R4, R10 ;  /* 0x0000000a00047308 */ /* 0x000e640000001000 */
[----:B-1----:R-:W-:-:S04]  /*13980*/  FFMA R10, R10, R4, -1 ;  /* 0xbf8000000a0a7423 */ /* 0x002fc80000000004 */
[----:B------:R-:W-:-:S04]  /*13990*/  FADD.FTZ R10, -R10, -RZ ;  /* 0x800000ff0a0a7221 */ /* 0x000fc80000010100 */
[----:B------:R-:W-:-:S07]  /*139a0*/  FFMA R10, R4, R10, R4 ;  /* 0x0000000a040a7223 */ /* 0x000fce0000000004 */
.L_x_104:
[----:B------:R-:W-:Y:S05]  /*139b0*/  BSYNC B1 ;  /* 0x0000000000017941 */ /* 0x000fea0003800000 */
.L_x_102:
        /* <DEDUP_REMOVED lines=10> */
.L_x_106:
[----:B------:R-:W1:Y:S02]  /*13a60*/  MUFU.RCP R4, R9 ;  /* 0x0000000900047308 */ /* 0x000e640000001000 */
[----:B-1----:R-:W-:-:S04]  /*13a70*/  FFMA R9, R9, R4, -1 ;  /* 0xbf80000009097423 */ /* 0x002fc80000000004 */
[----:B------:R-:W-:-:S04]  /*13a80*/  FADD.FTZ R9, -R9, -RZ ;  /* 0x800000ff09097221 */ /* 0x000fc80000010100 */
[----:B------:R-:W-:-:S07]  /*13a90*/  FFMA R4, R4, R9, R4 ;  /* 0x0000000904047223 */ /* 0x000fce0000000004 */
.L_x_107:
[----:B------:R-:W-:Y:S05]  /*13aa0*/  BSYNC B1 ;  /* 0x0000000000017941 */ /* 0x000fea0003800000 */
.L_x_105:
[----:B------:R-:W1:Y:S01]  /*13ab0*/  S2R R9, SR_TID.X ;  /* 0x0000000000097919 */ /* 0x000e620000002100 */
[----:B------:R-:W-:Y:S01]  /*13ac0*/  FMUL R44, R43, R44 ;  /* 0x0000002c2b2c7220 */ /* 0x000fe20000400000 */
        /* <DEDUP_REMOVED lines=15> */
[----:B------:R-:W-:-:S02]  /*13bc0*/  F2FP.SATFINITE.E4M3.F32.PACK_AB_MERGE_C R14, R27, R44, RZ ;  /* 0x0000002c1b0e723e */ /* 0x000fc400048070ff */
[----:B------:R-:W-:Y:S02]  /*13bd0*/  F2FP.SATFINITE.E4M3.F32.PACK_AB_MERGE_C R13, R25, R26, RZ ;  /* 0x0000001a190d723e */ /* 0x000fe400048070ff */
[----:B------:R-:W-:Y:S02]  /*13be0*/  F2FP.SATFINITE.E4M3.F32.PACK_AB_MERGE_C R12, R23, R24, RZ ;  /* 0x00000018170c723e */ /* 0x000fe400048070ff */
[----:B------:R-:W-:Y:S02]  /*13bf0*/  F2FP.SATFINITE.E4M3.F32.PACK_AB_MERGE_C R11, R21, R22, RZ ;  /* 0x00000016150b723e */ /* 0x000fe400048070ff */
[----:B------:R-:W-:Y:S02]  /*13c00*/  F2FP.SATFINITE.E4M3.F32.PACK_AB_MERGE_C R10, R15, R20, RZ ;  /* 0x000000140f0a723e */ /* 0x000fe400048070ff */
[----:B------:R-:W-:Y:S02]  /*13c10*/  F2FP.SATFINITE.E4M3.F32.PACK_AB_MERGE_C R8, R8, R32, RZ ;  /* 0x000000200808723e */ /* 0x000fe400048070ff */
[----:B------:R-:W-:-:S02]  /*13c20*/  F2FP.SATFINITE.E4M3.F32.PACK_AB_MERGE_C R5, R5, R29, RZ ;  /* 0x0000001d0505723e */ /* 0x000fc400048070ff */
[----:B------:R-:W-:Y:S02]  /*13c30*/  F2FP.SATFINITE.E4M3.F32.PACK_AB_MERGE_C R4, R4, R33, RZ ;  /* 0x000000210404723e */ /* 0x000fe400048070ff */
[----:B-1----:R-:W-:-:S04]  /*13c40*/  LOP3.LUT R45, R9, 0xff, RZ, 0xc0, !PT ;  /* 0x000000ff092d7812 */ /* 0x002fc800078ec0ff */
[----:B------:R-:W-:-:S04]  /*13c50*/  IADD3 R45, R45, 0x1f, RZ ;  /* 0x0000001f2d2d7810 */ /* 0x000fc80007ffe0ff */
[----:B------:R-:W-:Y:S02]  /*13c60*/  ISETP.GT.U32.AND P5, PT, R45, 0x3e, PT ;  /* 0x0000003e2d00780c */ /* 0x000fe40003fa4070 */
[----:B------:R-:W-:Y:S02]  /*13c70*/  SHF.R.U32.HI R45, RZ, 0x4, R9 ;  /* 0x00000004ff2d7819 */ /* 0x000fe40000011609 */
[----:B------:R-:W-:Y:S02]  /*13c80*/  IADD3 R9, R17, UR48, RZ ;  /* 0x0000003011097c10 */ /* 0x000fe4000fffe0ff */
[----:B------:R-:W-:Y:S02]  /*13c90*/  LOP3.LUT P2, RZ, R45, 0x1, RZ, 0xc0, !PT ;  /* 0x000000012dff7812 */ /* 0x000fe4000784c0ff */
[----:B------:R-:W-:-:S04]  /*13ca0*/  MOV R45, 0x8 ;  /* 0x00000008002d7802 */ /* 0x000fc80000000f00 */
[----:B------:R-:W-:-:S04]  /*13cb0*/  SEL R45, R45, 0xfffffff8, !P2 ;  /* 0xfffffff82d2d7807 */ /* 0x000fc80005000000 */
[----:B------:R-:W-:Y:S01]  /*13cc0*/  LEA R9, R45, R9, 0x1 ;  /* 0x000000092d097211 */ /* 0x000fe200078e08ff */
[----:B------:R-:W-:Y:S06]  /*13cd0*/  @P5 BRA `(.L_x_108) ;  /* 0x0000000000045947 */ /* 0x000fec0003800000 */
[----:B------:R-:W-:-:S04]  /*13ce0*/  DEPBAR.LE SB0, 0x1 ;  /* 0x000080400000791a */ /* 0x000fc80000000000 */
.L_x_108:
[----:B------:R-:W-:Y:S05]  /*13cf0*/  WARPSYNC.ALL ;  /* 0x0000000000007948 */ /* 0x000fea0003800000 */
[----:B------:R-:W-:Y:S06]  /*13d00*/  BAR.SYNC.DEFER_BLOCKING 0x1, 0x100 ;  /* 0x0044000000007b1d */ /* 0x000fec0000010000 */
[----:B------:R-:W-:Y:S01]  /*13d10*/  BSSY B0, `(.L_x_109) ;  /* 0x0000016000007945 */ /* 0x000fe20003800000 */
[----:B------:R1:W-:Y:S04]  /*13d20*/  STS.U16 [R17+UR48+0x4100], R14 ;  /* 0x0041000e11007988 */ /* 0x0003e80008000430 */
[----:B------:R1:W-:Y:S04]  /*13d30*/  STS.U16 [R17+UR48+0x4200], R13 ;  /* 0x0042000d11007988 */ /* 0x0003e80008000430 */
[----:B------:R1:W-:Y:S04]  /*13d40*/  STS.U16 [R17+UR48+0x4108], R12 ;  /* 0x0041080c11007988 */ /* 0x0003e80008000430 */
[----:B------:R1:W-:Y:S04]  /*13d50*/  STS.U16 [R17+UR48+0x4208], R11 ;  /* 0x0042080b11007988 */ /* 0x0003e80008000430 */
[----:B------:R1:W-:Y:S04]  /*13d60*/  STS.U16 [R9+0x4100], R10 ;  /* 0x0041000a09007388 */ /* 0x0003e80000000400 */
[----:B------:R1:W-:Y:S04]  /*13d70*/  STS.U16 [R9+0x4200], R8 ;  /* 0x0042000809007388 */ /* 0x0003e80000000400 */
[----:B------:R1:W-:Y:S04]  /*13d80*/  STS.U16 [R9+0x4108], R5 ;  /* 0x0041080509007388 */ /* 0x0003e80000000400 */
[----:B------:R1:W-:Y:S01]  /*13d90*/  STS.U16 [R9+0x4208], R4 ;  /* 0x0042080409007388 */ /* 0x0003e20000000400 */
[----:B------:R-:W-:Y:S01]  /*13da0*/  @!PT LDS RZ, [RZ] ;  /* 0x00000000fffff984 */ /* 0x000fe20000000800 */
[----:B------:R-:W-:Y:S01]  /*13db0*/  @!PT LDS RZ, [RZ] ;  /* 0x00000000fffff984 */ /* 0x000fe20000000800 */
[----:B------:R-:W-:Y:S01]  /*13dc0*/  @!PT LDS RZ, [RZ] ;  /* 0x00000000fffff984 */ /* 0x000fe20000000800 */
[----:B------:R-:W-:Y:S01]  /*13dd0*/  @!PT LDS RZ, [RZ] ;  /* 0x00000000fffff984 */ /* 0x000fe20000000800 */
[----:B------:R3:W-:Y:S06]  /*13de0*/  MEMBAR.ALL.CTA ;  /* 0x0000000000007992 */ /* 0x0007ec0000008000 */
[----:B---3--:R-:W3:Y:S02]  /*13df0*/  FENCE.VIEW.ASYNC.S ;  /* 0x00000000000073c6 */ /* 0x008ee40000000000 */
[----:B---3--:R-:W-:Y:S06]  /*13e00*/  BAR.SYNC.DEFER_BLOCKING 0x1, 0x100 ;  /* 0x0044000000007b1d */ /* 0x008fec0000010000 */
[----:B-1----:R-:W-:Y:S05]  /*13e10*/  @P5 BRA `(.L_x_110) ;  /* 0x0000000000145947 */ /* 0x002fea0003800000 */
[----:B------:R-:W-:Y:S02]  /*13e20*/  UIADD3 UR4, UP0, UR58, 0x4f0, URZ ;  /* 0x000004f03a047890 */ /* 0x000fe4000ff1e03f */
[----:B------:R-:W-:Y:S02]  /*13e30*/  UIADD3 UR40, UR48, 0x4100, URZ ;  /* 0x0000410030287890 */ /* 0x000fe4000fffe03f */
[----:B------:R-:W-:-:S09]  /*13e40*/  UIADD3.X UR5, URZ, UR59, URZ, UP0, !UPT ;  /* 0x0000003b3f057290 */ /* 0x000fd200087fe43f */
[----:B------:R1:W-:Y:S02]  /*13e50*/  UTMASTG.3D [UR40], [UR4] ;  /* 0x00000028040073b5 */ /* 0x0003e40008010000 */
[----:B-1----:R0:W-:Y:S02]  /*13e60*/  UTMACMDFLUSH ;  /* 0x00000000000079b7 */ /* 0x0021e40000000000 */
.L_x_110:
[----:B------:R-:W-:Y:S05]  /*13e70*/  BSYNC B0 ;  /* 0x0000000000007941 */ /* 0x000fea0003800000 */
.L_x_109:
[----:B------:R-:W-:Y:S04]  /*13e80*/  BSSY B0, `(.L_x_111) ;  /* 0x0000034000007945 */ /* 0x000fe80003800000 */
[----:B------:R-:W-:Y:S05]  /*13e90*/  @P0 BRA `(.L_x_112) ;  /* 0x0000000000c80947 */ /* 0x000fea0003800000 */
[----:B------:R-:W-:-:S04]  /*13ea0*/  MOV R4, UR44 ;  /* 0x0000002c00047c02 */ /* 0x000fc80008000f00 */
[----:B------:R-:W-:-:S13]  /*13eb0*/  ISETP.NE.AND P3, PT, R4, 0x3, PT ;  /* 0x000000030400780c */ /* 0x000fda0003f65270 */
[----:B------:R-:W-:Y:S05]  /*13ec0*/  @!P3 BRA `(.L_x_113) ;  /* 0x000000000004b947 */ /* 0x000fea0003800000 */
[----:B------:R-:W-:Y:S01]  /*13ed0*/  BPT.TRAP 0x1 ;  /* 0x000000040000795c */ /* 0x000fe20000300000 */
.L_x_113:
[----:B------:R-:W-:Y:S01]  /*13ee0*/  LEA R4, R18, UR48, 0x3 ;  /* 0x0000003012047c11 */ /* 0x000fe2000f8e18ff */
[----:B------:R-:W-:Y:S01]  /*13ef0*/  BSSY B1, `(.L_x_114) ;  /* 0x0000004000017945 */ /* 0x000fe20003800000 */
[----:B------:R-:W-:-:S04]  /*13f00*/  SHF.L.U32 R5, R19, 0x1f, RZ ;  /* 0x0000001f13057819 */ /* 0x000fc800000006ff */
[----:B------:R-:W1:Y:S02]  /*13f10*/  SYNCS.PHASECHK.TRANS64.TRYWAIT P2, [R4+URZ+0x60], R5 ;  /* 0x00006005040075a7 */ /* 0x000e64000804017f */
[----:B-1----:R-:W-:Y:S05]  /*13f20*/  @!P2 BRA `(.L_x_115) ;  /* 0x000002440074a947 */ /* 0x002fea0003800000 */
.L_x_1146:
[----:B------:R-:W-:Y:S05]  /*13f30*/  BSYNC B1 ;  /* 0x0000000000017941 */ /* 0x000fea0003800000 */
.L_x_114:
[----:B------:R-:W-:Y:S04]  /*13f40*/  BSSY B1, `(.L_x_116) ;  /* 0x0000016000017945 */ /* 0x000fe80003800000 */
[----:B------:R-:W-:Y:S05]  /*13f50*/  @P1 BRA `(.L_x_117) ;  /* 0x0000000000501947 */ /* 0x000fea0003800000 */
[----:B------:R-:W-:Y:S01]  /*13f60*/  LEA R0, R18, R17, 0xc ;  /* 0x0000001112007211 */ /* 0x000fe200078e60ff */
[----:B------:R-:W3:Y:S04]  /*13f70*/  S2R R8, SR_TID.X ;  /* 0x0000000000087919 */ /* 0x000ee80000002100 */
[----:B------:R-:W-:Y:S04]  /*13f80*/  LDS.U16 R3, [R0+UR48+0x200] ;  /* 0x0002003000037984 */ /* 0x000fe80008000400 */
[----:B------:R-:W4:Y:S04]  /*13f90*/  LDS.U16 R7, [R0+UR48+0x100] ;  /* 0x0001003000077984 */ /* 0x000f280008000400 */
[----:B------:R-:W-:Y:S01]  /*13fa0*/  LDS.U16 R6, [R0+UR48+0x108] ;  /* 0x0001083000067984 */ /* 0x000fe20008000400 */
[----:B---3--:R-:W-:-:S04]  /*13fb0*/  SHF.R.U32.HI R8, RZ, 0x4, R8 ;  /* 0x00000004ff087819 */ /* 0x008fc80000011608 */
[----:B------:R-:W-:Y:S02]  /*13fc0*/  LOP3.LUT P2, RZ, R8, 0x1, RZ, 0xc0, !PT ;  /* 0x0000000108ff7812 */ /* 0x000fe4000784c0ff */
[----:B------:R-:W-:-:S04]  /*13fd0*/  MOV R8, 0x8 ;  /* 0x0000000800087802 */ /* 0x000fc80000000f00 */
[----:B------:R-:W-:Y:S02]  /*13fe0*/  SEL R8, R8, 0xfffffff8, !P2 ;  /* 0xfffffff808087807 */ /* 0x000fe40005000000 */
[----:B----4-:R-:W-:Y:S02]  /*13ff0*/  PRMT R7, R7, 0x5410, R3 ;  /* 0x0000541007077816 */ /* 0x010fe40000000003 */
[----:B------:R3:W4:Y:S02]  /*14000*/  LDS.U16 R3, [R0+UR48+0x208] ;  /* 0x0002083000037984 */ /* 0x0007240008000400 */
[----:B---3--:R-:W-:-:S04]  /*14010*/  IADD3 R0, R0, UR48, RZ ;  /* 0x0000003000007c10 */ /* 0x008fc8000fffe0ff */
[----:B------:R-:W-:-:S05]  /*14020*/  LEA R0, R8, R0, 0x1 ;  /* 0x0000000008007211 */ /* 0x000fca00078e08ff */
[----:B-1----:R-:W-:Y:S01]  /*14030*/  LDS.U16 R5, [R0+0x200] ;  /* 0x0002000000057984 */ /* 0x002fe20000000400 */
[----:B----4-:R-:W-:-:S03]  /*14040*/  PRMT R6, R6, 0x5410, R3 ;  /* 0x0000541006067816 */ /* 0x010fc60000000003 */
[----:B------:R-:W1:Y:S02]  /*14050*/  LDS.U16 R3, [R0+0x100] ;  /* 0x0001000000037984 */ /* 0x000e640000000400 */
[----:B-1----:R-:W-:Y:S02]  /*14060*/  PRMT R3, R3, 0x5410, R5 ;  /* 0x0000541003037816 */ /* 0x002fe40000000005 */
[----:B------:R-:W-:Y:S04]  /*14070*/  LDS.U16 R5, [R0+0x208] ;  /* 0x0002080000057984 */ /* 0x000fe80000000400 */
[----:B------:R-:W1:Y:S02]  /*14080*/  LDS.U16 R0, [R0+0x108] ;  /* 0x0001080000007984 */ /* 0x000e640000000400 */
[----:B-1----:R-:W-:-:S07]  /*14090*/  PRMT R0, R0, 0x5410, R5 ;  /* 0x0000541000007816 */ /* 0x002fce0000000005 */
.L_x_117:
[----:B------:R-:W-:Y:S05]  /*140a0*/  BSYNC B1 ;  /* 0x0000000000017941 */ /* 0x000fea0003800000 */
.L_x_116:
[----:B------:R-:W-:Y:S01]  /*140b0*/  @!PT LDS RZ, [RZ] ;  /* 0x00000000fffff984 */ /* 0x000fe20000000800 */
[----:B------:R-:W-:Y:S01]  /*140c0*/  @!PT LDS RZ, [RZ] ;  /* 0x00000000fffff984 */ /* 0x000fe20000000800 */
[----:B------:R-:W-:Y:S01]  /*140d0*/  @!PT LDS RZ, [RZ] ;  /* 0x00000000fffff984 */ /* 0x000fe20000000800 */
[----:B------:R-:W-:Y:S01]  /*140e0*/  @!PT LDS RZ, [RZ] ;  /* 0x00000000fffff984 */ /* 0x000fe20000000800 */
[----:B------:R3:W-:Y:S06]  /*140f0*/  MEMBAR.ALL.CTA ;  /* 0x0000000000007992 */ /* 0x0007ec0000008000 */
[----:B---3--:R-:W3:Y:S01]  /*14100*/  FENCE.VIEW.ASYNC.S ;  /* 0x00000000000073c6 */ /* 0x008ee20000000000 */
[----:B------:R-:W-:Y:S05]  /*14110*/  @!P3 BRA `(.L_x_118) ;  /* 0x000000000004b947 */ /* 0x000fea0003800000 */
[----:B------:R-:W-:Y:S01]  /*14120*/  BPT.TRAP 0x1 ;  /* 0x000000040000795c */ /* 0x000fe20000300000 */
.L_x_118:
[----:B-1----:R-:W1:Y:S01]  /*14130*/  S2R R5, SR_CgaCtaId ;  /* 0x0000000000057919 */ /* 0x002e620000008800 */
[----:B------:R-:W-:Y:S02]  /*14140*/  IADD3 R4, R4, 0x80, RZ ;  /* 0x0000008004047810 */ /* 0x000fe40007ffe0ff */
[----:B------:R-:W-:-:S04]  /*14150*/  IADD3 R18, R18, 0x1, RZ ;  /* 0x0000000112127810 */ /* 0x000fc80007ffe0ff */
[----:B------:R-:W-:-:S04]  /*14160*/  ISETP.NE.AND P2, PT, R18, 0x4, PT ;  /* 0x000000041200780c */ /* 0x000fc80003f45270 */
[----:B------:R-:W-:Y:S02]  /*14170*/  SEL R18, R18, RZ, P2 ;  /* 0x000000ff12127207 */ /* 0x000fe40001000000 */
[----:B-1----:R-:W-:-:S04]  /*14180*/  PRMT R4, R5, 0x654, R4 ;  /* 0x0000065405047816 */ /* 0x002fc80000000004 */
[----:B---3--:R1:W-:Y:S02]  /*14190*/  SYNCS.ARRIVE.TRANS64.RED.A1T0 RZ, [R4+URZ], RZ ;  /* 0x000000ff04ff79a7 */ /* 0x0083e4000810043f */
[----:B-1----:R-:W-:-:S04]  /*141a0*/  SEL R4, RZ, 0x1, P2 ;  /* 0x00000001ff047807 */ /* 0x002fc80001000000 */
[----:B------:R-:W-:-:S07]  /*141b0*/  LOP3.LUT R19, R19, R4, RZ, 0x3c, !PT ;  /* 0x0000000413137212 */ /* 0x000fce00078e3cff */
.L_x_112:
[----:B------:R-:W-:Y:S05]  /*141c0*/  BSYNC B0 ;  /* 0x0000000000007941 */ /* 0x000fea0003800000 */
.L_x_111:
[----:B------:R-:W3:Y:S04]  /*141d0*/  LDL.LU R5, [R1+0x2a0] ;  /* 0x0002a00001057983 */ /* 0x000ee80000300800 */
[----:B------:R-:W4:Y:S04]  /*141e0*/  LDL.LU R12, [R1+0x2a4] ;  /* 0x0002a400010c7983 */ /* 0x000f280000300800 */
[----:B------:R-:W5:Y:S04]  /*141f0*/  LDL.LU R11, [R1+0x2a8] ;  /* 0x0002a800010b7983 */ /* 0x000f680000300800 */
[----:B------:R-:W2:Y:S04]  /*14200*/  LDL.LU R10, [R1+0x2ac] ;  /* 0x0002ac00010a7983 */ /* 0x000ea80000300800 */
[----:B------:R-:W2:Y:S04]  /*14210*/  LDL.LU R22, [R1+0x2b0] ;  /* 0x0002b00001167983 */ /* 0x000ea80000300800 */
[----:B------:R-:W2:Y:S01]  /*14220*/  LDL.LU R8, [R1+0x2b4] ;  /* 0x0002b40001087983 */ /* 0x000ea20000300800 */
[----:B------:R-:W-:-:S03]  /*14230*/  F2FP.F16.E4M3.UNPACK_B R4, R7 ;  /* 0x00000007ff04723e */ /* 0x000fc600020006ff */
[----:B------:R-:W2:Y:S04]  /*14240*/  LDL.LU R21, [R1+0x2b8] ;  /* 0x0002b80001157983 */ /* 0x000ea80000300800 */
[----:B------:R-:W2:Y:S04]  /*14250*/  LDL.LU R20, [R1+0x2bc] ;  /* 0x0002bc0001147983 */ /* 0x000ea80000300800 */
[----:B------:R-:W2:Y:S04]  /*14260*/  LDL.LU R15, [R1+0x2c0] ;  /* 0x0002c000010f7983 */ /* 0x000ea80000300800 */
[----:B------:R-:W2:Y:S04]  /*14270*/  LDL.LU R14, [R1+0x2c4] ;  /* 0x0002c400010e7983 */ /* 0x000ea80000300800 */
[----:B------:R-:W2:Y:S01]  /*14280*/  LDL.LU R13, [R1+0x2c8] ;  /* 0x0002c800010d7983 */ /* 0x000ea20000300800 */
[----:B------:R-:W-:-:S02]  /*14290*/  MOV R45, 0x3bbb989d ;  /* 0x3bbb989d002d7802 */ /* 0x000fc40000000f00 */
[----:B------:R-:W-:Y:S01]  /*142a0*/  MOV R46, 0x437c0000 ;  /* 0x437c0000002e7802 */ /* 0x000fe20000000f00 */
[C---:B---3--:R-:W-:Y:S01]  /*142b0*/  FMUL R44, R16.reuse, R5 ;  /* 0x00000005102c7220 */ /* 0x048fe20000400000 */
[C---:B----4-:R-:W-:Y:S02]  /*142c0*/  FMUL R43, R16.reuse, R12 ;  /* 0x0000000c102b7220 */ /* 0x050fe40000400000 */
[----:B------:R-:W3:Y:S01]  /*142d0*/  LDL.LU R12, [R1+0x2cc] ;  /* 0x0002cc00010c7983 */ /* 0x000ee20000300800 */
[----:B-----5:R-:W-:-:S03]  /*142e0*/  FMUL R42, R16, R11 ;  /* 0x0000000b102a7220 */ /* 0x020fc60000400000 */
[----:B------:R-:W4:Y:S01]  /*142f0*/  LDL.LU R11, [R1+0x2d0] ;  /* 0x0002d000010b7983 */ /* 0x000f220000300800 */
[----:B--2---:R-:W-:-:S03]  /*14300*/  FMUL R41, R16, R10 ;  /* 0x0000000a10297220 */ /* 0x004fc60000400000 */
[----:B------:R-:W2:Y:S01]  /*14310*/  LDL.LU R10, [R1+0x2d4] ;  /* 0x0002d400010a7983 */ /* 0x000ea20000300800 */
[----:B------:R-:W-:-:S03]  /*14320*/  FMUL R39, R16, R8 ;  /* 0x0000000810277220 */ /* 0x000fc60000400000 */
[----:B------:R-:W5:Y:S01]  /*14330*/  LDL.LU R8, [R1+0x2d8] ;  /* 0x0002d80001087983 */ /* 0x000f620000300800 */
[----:B------:R-:W-:-:S03]  /*14340*/  FMUL R38, R16, R21 ;  /* 0x0000001510267220 */ /* 0x000fc60000400000 */
[----:B------:R-:W5:Y:S01]  /*14350*/  LDL.LU R21, [R1+0x2dc] ;  /* 0x0002dc0001157983 */ /* 0x000f620000300800 */
[--C-:B------:R-:W-:Y:S02]  /*14360*/  HADD2.F32 R5, -RZ, R4.reuse.H0_H0 ;  /* 0x20000004ff057230 */ /* 0x100fe40000004100 */
[----:B------:R-:W-:-:S05]  /*14370*/  HADD2.F32 R4, -RZ, R4.H1_H1 ;  /* 0x30000004ff047230 */ /* 0x000fca0000004100 */
[C---:B------:R-:W-:Y:S01]  /*14380*/  FFMA R43, R2.reuse, R4, R43 ;  /* 0x00000004022b7223 */ /* 0x040fe2000000002b */
[----:B------:R-:W-:Y:S01]  /*14390*/  F2FP.F16.E4M3.UNPACK_B R4, R7.H1 ;  /* 0x00000007ff04723e */ /* 0x000fe200030006ff */
[----:B------:R-:W-:-:S04]  /*143a0*/  FFMA R44, R2, R5, R44 ;  /* 0x00000005022c7223 */ /* 0x000fc8000000002c */
[--C-:B------:R-:W-:Y:S02]  /*143b0*/  HADD2.F32 R5, -RZ, R4.reuse.H0_H0 ;  /* 0x20000004ff057230 */ /* 0x100fe40000004100 */
[----:B------:R-:W-:-:S05]  /*143c0*/  HADD2.F32 R4, -RZ, R4.H1_H1 ;  /* 0x30000004ff047230 */ /* 0x000fca0000004100 */
[C---:B------:R-:W-:Y:S01]  /*143d0*/  FFMA R41, R2.reuse, R4, R41 ;  /* 0x0000000402297223 */ /* 0x040fe20000000029 */
[----:B------:R-:W-:Y:S01]  /*143e0*/  F2FP.F16.E4M3.UNPACK_B R4, R6 ;  /* 0x00000006ff04723e */ /* 0x000fe200020006ff */
[----:B------:R-:W-:-:S04]  /*143f0*/  FFMA R42, R2, R5, R42 ;  /* 0x00000005022a7223 */ /* 0x000fc8000000002a */
[--C-:B------:R-:W-:Y:S02]  /*14400*/  HADD2.F32 R5, -RZ, R4.reuse.H0_H0 ;  /* 0x20000004ff057230 */ /* 0x100fe40000004100 */
[----:B------:R-:W-:Y:S02]  /*14410*/  HADD2.F32 R4, -RZ, R4.H1_H1 ;  /* 0x30000004ff047230 */ /* 0x000fe40000004100 */
[----:B------:R-:W-:-:S03]  /*14420*/  FMUL R40, R16, R22 ;  /* 0x0000001610287220 */ /* 0x000fc60000400000 */
[C---:B------:R-:W-:Y:S01]  /*14430*/  FFMA R39, R2.reuse, R4, R39 ;  /* 0x0000000402277223 */ /* 0x040fe20000000027 */
[----:B------:R-:W-:Y:S01]  /*14440*/  F2FP.F16.E4M3.UNPACK_B R4, R6.H1 ;  /* 0x00000006ff04723e */ /* 0x000fe200030006ff */
[----:B------:R-:W-:Y:S01]  /*14450*/  FFMA R40, R2, R5, R40 ;  /* 0x0000000502287223 */ /* 0x000fe20000000028 */
[----:B------:R-:W-:-:S03]  /*14460*/  FMUL R37, R16, R20 ;  /* 0x0000001410257220 */ /* 0x000fc60000400000 */
[--C-:B------:R-:W-:Y:S02]  /*14470*/  HADD2.F32 R5, -RZ, R4.reuse.H0_H0 ;  /* 0x20000004ff057230 */ /* 0x100fe40000004100 */
[----:B------:R-:W-:-:S05]  /*14480*/  HADD2.F32 R4, -RZ, R4.H1_H1 ;  /* 0x30000004ff047230 */ /* 0x000fca0000004100 */
[C---:B------:R-:W-:Y:S01]  /*14490*/  FFMA R37, R2.reuse, R4, R37 ;  /* 0x0000000402257223 */ /* 0x040fe20000000025 */
[----:B------:R-:W-:Y:S01]  /*144a0*/  F2FP.F16.E4M3.UNPACK_B R4, R3 ;  /* 0x00000003ff04723e */ /* 0x000fe200020006ff */
[----:B------:R-:W-:Y:S01]  /*144b0*/  FFMA R38, R2, R5, R38 ;  /* 0x0000000502267223 */ /* 0x000fe20000000026 */
[----:B------:R-:W-:-:S03]  /*144c0*/  FMUL R35, R16, R14 ;  /* 0x0000000e10237220 */ /* 0x000fc60000400000 */
[--C-:B------:R-:W-:Y:S02]  /*144d0*/  HADD2.F32 R5, -RZ, R4.reuse.H0_H0 ;  /* 0x20000004ff057230 */ /* 0x100fe40000004100 */
[----:B------:R-:W-:Y:S02]  /*144e0*/  HADD2.F32 R4, -RZ, R4.H1_H1 ;  /* 0x30000004ff047230 */ /* 0x000fe40000004100 */
[----:B------:R-:W-:-:S03]  /*144f0*/  FMUL R36, R16, R15 ;  /* 0x0000000f10247220 */ /* 0x000fc60000400000 */
[C---:B------:R-:W-:Y:S01]  /*14500*/  FFMA R35, R2.reuse, R4, R35 ;  /* 0x0000000402237223 */ /* 0x040fe20000000023 */
[----:B------:R-:W-:Y:S01]  /*14510*/  F2FP.F16.E4M3.UNPACK_B R4, R3.H1 ;  /* 0x00000003ff04723e */ /* 0x000fe200030006ff */
[----:B------:R-:W-:-:S04]  /*14520*/  FFMA R36, R2, R5, R36 ;  /* 0x0000000502247223 */ /* 0x000fc80000000024 */
[--C-:B------:R-:W-:Y:S02]  /*14530*/  HADD2.F32 R5, -RZ, R4.reuse.H0_H0 ;  /* 0x20000004ff057230 */ /* 0x100fe40000004100 */
[----:B------:R-:W-:Y:S02]  /*14540*/  HADD2.F32 R4, -RZ, R4.H1_H1 ;  /* 0x30000004ff047230 */ /* 0x000fe40000004100 */
[----:B------:R-:W-:-:S04]  /*14550*/  FMUL R33, R16, R13 ;  /* 0x0000000d10217220 */ /* 0x000fc80000400000 */
[----:B------:R-:W-:Y:S01]  /*14560*/  FFMA R33, R2, R5, R33 ;  /* 0x0000000502217223 */ /* 0x000fe20000000021 */
[----:B------:R-:W-:Y:S01]  /*14570*/  FFMA.SAT R13, -R41, R45, 0.5 ;  /* 0x3f000000290d7423 */ /* 0x000fe2000000212d */
[----:B---3--:R-:W-:-:S04]  /*14580*/  FMUL R32, R16, R12 ;  /* 0x0000000c10207220 */ /* 0x008fc80000400000 */
[----:B------:R-:W-:Y:S01]  /*14590*/  FFMA R32, R2, R4, R32 ;  /* 0x0000000402207223 */ /* 0x000fe20000000020 */
[----:B------:R-:W-:Y:S01]  /*145a0*/  F2FP.F16.E4M3.UNPACK_B R4, R0 ;  /* 0x00000000ff04723e */ /* 0x000fe200020006ff */
[----:B--2---:R-:W-:-:S04]  /*145b0*/  FMUL R29, R16, R10 ;  /* 0x0000000a101d7220 */ /* 0x004fc80000400000 */
[--C-:B------:R-:W-:Y:S02]  /*145c0*/  HADD2.F32 R5, -RZ, R4.reuse.H0_H0 ;  /* 0x20000004ff057230 */ /* 0x100fe40000004100 */
[----:B------:R-:W-:Y:S02]  /*145d0*/  HADD2.F32 R4, -RZ, R4.H1_H1 ;  /* 0x30000004ff047230 */ /* 0x000fe40000004100 */
[----:B----4-:R-:W-:-:S03]  /*145e0*/  FMUL R30, R16, R11 ;  /* 0x0000000b101e7220 */ /* 0x010fc60000400000 */
[----:B------:R-:W-:Y:S01]  /*145f0*/  FFMA R29, R2, R4, R29 ;  /* 0x00000004021d7223 */ /* 0x000fe2000000001d */
[----:B------:R-:W-:Y:S01]  /*14600*/  F2FP.F16.E4M3.UNPACK_B R4, R0.H1 ;  /* 0x00000000ff04723e */ /* 0x000fe200030006ff */
[----:B------:R-:W-:Y:S01]  /*14610*/  FFMA.SAT R10, -R44, R45, 0.5 ;  /* 0x3f0000002c0a7423 */ /* 0x000fe2000000212d */
[----:B------:R-:W-:Y:S01]  /*14620*/  FFMA R30, R2, R5, R30 ;  /* 0x00000005021e7223 */ /* 0x000fe2000000001e */
[----:B-----5:R-:W-:Y:S02]  /*14630*/  FMUL R34, R16, R8 ;  /* 0x0000000810227220 */ /* 0x020fe40000400000 */
[----:B------:R-:W-:Y:S02]  /*14640*/  HADD2.F32 R5, -RZ, R4.H0_H0 ;  /* 0x20000004ff057230 */ /* 0x000fe40000004100 */
[----:B------:R-:W-:-:S03]  /*14650*/  FFMA.RM R10, R10, R46, 12582913 ;  /* 0x4b4000010a0a7423 */ /* 0x000fc6000000402e */
[----:B------:R-:W-:Y:S01]  /*14660*/  FFMA R34, R2, R5, R34 ;  /* 0x0000000502227223 */ /* 0x000fe20000000022 */
[----:B------:R-:W-:Y:S01]  /*14670*/  FADD R5, R10, -12583039 ;  /* 0xcb40007f0a057421 */ /* 0x000fe20000000000 */
[----:B------:R-:W-:-:S03]  /*14680*/  FFMA.SAT R8, -R43, R45, 0.5 ;  /* 0x3f0000002b087423 */ /* 0x000fc6000000212d */
[----:B------:R-:W-:Y:S01]  /*14690*/  FFMA R5, -R44, 1.4426950216293334961, -R5 ;  /* 0x3fb8aa3b2c057823 */ /* 0x000fe20000000905 */
[----:B------:R-:W-:-:S03]  /*146a0*/  FFMA.RM R8, R8, R46, 12582913 ;  /* 0x4b40000108087423 */ /* 0x000fc6000000402e */
[----:B------:R-:W-:Y:S01]  /*146b0*/  FFMA R11, -R44, 1.925963033500011079e-08, R5 ;  /* 0x32a570602c0b7823 */ /* 0x000fe20000000105 */
[----:B------:R-:W-:Y:S01]  /*146c0*/  FFMA.SAT R5, -R42, R45, 0.5 ;  /* 0x3f0000002a057423 */ /* 0x000fe2000000212d */
[----:B------:R-:W-:-:S03]  /*146d0*/  FADD R12, R8, -12583039 ;  /* 0xcb40007f080c7421 */ /* 0x000fc60000000000 */
[----:B------:R-:W-:Y:S01]  /*146e0*/  FFMA.RM R5, R5, R46, 12582913 ;  /* 0x4b40000105057423 */ /* 0x000fe2000000402e */
[C---:B------:R-:W-:Y:S01]  /*146f0*/  FFMA R12, -R43.reuse, 1.4426950216293334961, -R12 ;  /* 0x3fb8aa3b2b0c7823 */ /* 0x040fe2000000090c */
[----:B------:R1:W2:Y:S03]  /*14700*/  MUFU.EX2 R20, R11 ;  /* 0x0000000b00147308 */ /* 0x0002a60000000800 */
[----:B------:R-:W-:Y:S01]  /*14710*/  FFMA R14, -R43, 1.925963033500011079e-08, R12 ;  /* 0x32a570602b0e7823 */ /* 0x000fe2000000010c */
[----:B-1----:R-:W-:-:S04]  /*14720*/  FADD R11, R5, -12583039 ;  /* 0xcb40007f050b7421 */ /* 0x002fc80000000000 */
[----:B------:R-:W-:Y:S01]  /*14730*/  FFMA R12, -R42, 1.4426950216293334961, -R11 ;  /* 0x3fb8aa3b2a0c7823 */ /* 0x000fe2000000090b */
[----:B------:R-:W-:-:S03]  /*14740*/  FFMA.RM R11, R13, R46, 12582913 ;  /* 0x4b4000010d0b7423 */ /* 0x000fc6000000402e */
[----:B------:R-:W-:Y:S01]  /*14750*/  FFMA R13, -R42, 1.925963033500011079e-08, R12 ;  /* 0x32a570602a0d7823 */ /* 0x000fe2000000010c */
[----:B------:R-:W-:Y:S01]  /*14760*/  FADD R12, R11, -12583039 ;  /* 0xcb40007f0b0c7421 */ /* 0x000fe20000000000 */
[----:B------:R-:W-:Y:S03]  /*14770*/  MUFU.EX2 R15, R14 ;  /* 0x0000000e000f7308 */ /* 0x000fe60000000800 */
[----:B------:R-:W-:-:S05]  /*14780*/  FFMA R12, -R41, 1.4426950216293334961, -R12 ;  /* 0x3fb8aa3b290c7823 */ /* 0x000fca000000090c */
[----:B------:R1:W-:Y:S02]  /*14790*/  MUFU.EX2 R14, R13 ;  /* 0x0000000d000e7308 */ /* 0x0003e40000000800 */
[----:B-1----:R-:W-:Y:S02]  /*147a0*/  HADD2.F32 R13, -RZ, R4.H1_H1 ;  /* 0x30000004ff0d7230 */ /* 0x002fe40000004100 */
[----:B------:R-:W-:Y:S01]  /*147b0*/  FFMA R4, -R41, 1.925963033500011079e-08, R12 ;  /* 0x32a5706029047823 */ /* 0x000fe2000000010c */
[----:B------:R-:W-:-:S05]  /*147c0*/  SHF.L.U32 R10, R10, 0x17, RZ ;  /* 0x000000170a0a7819 */ /* 0x000fca00000006ff */
[----:B------:R-:W1:Y:S01]  /*147d0*/  MUFU.EX2 R4, R4 ;  /* 0x0000000400047308 */ /* 0x000e620000000800 */
[----:B------:R-:W-:Y:S01]  /*147e0*/  SHF.L.U32 R27, R5, 0x17, RZ ;  /* 0x00000017051b7819 */ /* 0x000fe200000006ff */
[----:B--2---:R-:W-:Y:S01]  /*147f0*/  FFMA R5, R10, R20, 1 ;  /* 0x3f8000000a057423 */ /* 0x004fe20000000014 */
[----:B------:R-:W-:Y:S01]  /*14800*/  FFMA.SAT R10, -R40, R45, 0.5 ;  /* 0x3f000000280a7423 */ /* 0x000fe2000000212d */
[----:B------:R-:W-:-:S03]  /*14810*/  SHF.L.U32 R26, R11, 0x17, RZ ;  /* 0x000000170b1a7819 */ /* 0x000fc600000006ff */
[----:B------:R-:W-:Y:S02]  /*14820*/  FFMA.RM R10, R10, R46, 12582913 ;  /* 0x4b4000010a0a7423 */ /* 0x000fe4000000402e */
[----:B-1----:R-:W-:Y:S02]  /*14830*/  FFMA R26, R26, R4, 1 ;  /* 0x3f8000001a1a7423 */ /* 0x002fe40000000004 */
[----:B------:R-:W-:-:S04]  /*14840*/  FADD R4, R10, -12583039 ;  /* 0xcb40007f0a047421 */ /* 0x000fc80000000000 */
[----:B------:R-:W-:Y:S01]  /*14850*/  FFMA R4, -R40, 1.4426950216293334961, -R4 ;  /* 0x3fb8aa3b28047823 */ /* 0x000fe20000000904 */
[----:B------:R-:W-:-:S03]  /*14860*/  SHF.L.U32 R28, R8, 0x17, RZ ;  /* 0x00000017081c7819 */ /* 0x000fc600000006ff */
[----:B------:R-:W-:Y:S01]  /*14870*/  FFMA R11, -R40, 1.925963033500011079e-08, R4 ;  /* 0x32a57060280b7823 */ /* 0x000fe20000000104 */
[-C--:B------:R-:W-:Y:S01]  /*14880*/  FFMA.SAT R4, -R38, R45.reuse, 0.5 ;  /* 0x3f00000026047423 */ /* 0x080fe2000000212d */
[----:B------:R-:W-:-:S03]  /*14890*/  FFMA.SAT R8, -R39, R45, 0.5 ;  /* 0x3f00000027087423 */ /* 0x000fc6000000212d */
[-C--:B------:R-:W-:Y:S01]  /*148a0*/  FFMA.RM R4, R4, R46.reuse, 12582913 ;  /* 0x4b40000104047423 */ /* 0x080fe2000000402e */
[----:B------:R-:W-:Y:S01]  /*148b0*/  FFMA.RM R8, R8, R46, 12582913 ;  /* 0x4b40000108087423 */ /* 0x000fe2000000402e */
[----:B------:R-:W-:Y:S02]  /*148c0*/  FFMA R28, R28, R15, 1 ;  /* 0x3f8000001c1c7423 */ /* 0x000fe4000000000f */
[----:B------:R1:W2:Y:S01]  /*148d0*/  MUFU.EX2 R15, R11 ;  /* 0x0000000b000f7308 */ /* 0x0002a20000000800 */
[----:B------:R-:W-:Y:S01]  /*148e0*/  SHF.L.U32 R23, R4, 0x17, RZ ;  /* 0x0000001704177819 */ /* 0x000fe200000006ff */
[----:B------:R-:W-:Y:S01]  /*148f0*/  FADD R12, R8, -12583039 ;  /* 0xcb40007f080c7421 */ /* 0x000fe20000000000 */
[----:B------:R-:W-:Y:S01]  /*14900*/  FMUL R31, R16, R21 ;  /* 0x00000015101f7220 */ /* 0x000fe20000400000 */
[----:B-1----:R-:W-:Y:S01]  /*14910*/  FADD R11, R4, -12583039 ;  /* 0xcb40007f040b7421 */ /* 0x002fe20000000000 */
[----:B------:R-:W-:Y:S01]  /*14920*/  FFMA.SAT R4, -R36, R45, 0.5 ;  /* 0x3f00000024047423 */ /* 0x000fe2000000212d */
[----:B------:R-:W-:Y:S01]  /*14930*/  FFMA R12, -R39, 1.4426950216293334961, -R12 ;  /* 0x3fb8aa3b270c7823 */ /* 0x000fe2000000090c */
[----:B------:R-:W-:-:S02]  /*14940*/  FFMA R31, R2, R13, R31 ;  /* 0x0000000d021f7223 */ /* 0x000fc4000000001f */
[----:B------:R-:W-:Y:S01]  /*14950*/  FFMA.RM R4, R4, R46, 12582913 ;  /* 0x4b40000104047423 */ /* 0x000fe2000000402e */
[-C--:B------:R-:W-:Y:S01]  /*14960*/  FFMA.SAT R13, -R37, R45.reuse, 0.5 ;  /* 0x3f000000250d7423 */ /* 0x080fe2000000212d */
[----:B------:R-:W-:Y:S01]  /*14970*/  FFMA R27, R27, R14, 1 ;  /* 0x3f8000001b1b7423 */ /* 0x000fe2000000000e */
[----:B------:R-:W-:Y:S01]  /*14980*/  SHF.L.U32 R25, R10, 0x17, RZ ;  /* 0x000000170a197819 */ /* 0x000fe200000006ff */
[----:B------:R-:W-:Y:S01]  /*14990*/  FFMA R14, -R39, 1.925963033500011079e-08, R12 ;  /* 0x32a57060270e7823 */ /* 0x000fe2000000010c */
[----:B------:R-:W-:Y:S01]  /*149a0*/  SHF.L.U32 R24, R8, 0x17, RZ ;  /* 0x0000001708187819 */ /* 0x000fe200000006ff */
[----:B------:R-:W-:Y:S01]  /*149b0*/  FADD R10, R4, -12583039 ;  /* 0xcb40007f040a7421 */ /* 0x000fe20000000000 */
[-C--:B------:R-:W-:Y:S01]  /*149c0*/  FFMA.SAT R8, -R35, R45.reuse, 0.5 ;  /* 0x3f00000023087423 */ /* 0x080fe2000000212d */
[----:B------:R-:W-:Y:S01]  /*149d0*/  FFMA R12, -R38, 1.4426950216293334961, -R11 ;  /* 0x3fb8aa3b260c7823 */ /* 0x000fe2000000090b */
[----:B------:R-:W-:Y:S01]  /*149e0*/  SHF.L.U32 R21, R4, 0x17, RZ ;  /* 0x0000001704157819 */ /* 0x000fe200000006ff */
[-C--:B------:R-:W-:Y:S01]  /*149f0*/  FFMA.RM R11, R13, R46.reuse, 12582913 ;  /* 0x4b4000010d0b7423 */ /* 0x080fe2000000402e */
[----:B------:R-:W-:Y:S01]  /*14a00*/  FFMA.SAT R4, -R33, R45, 0.5 ;  /* 0x3f00000021047423 */ /* 0x000fe2000000212d */
[----:B------:R-:W-:Y:S01]  /*14a10*/  FFMA R10, -R36, 1.4426950216293334961, -R10 ;  /* 0x3fb8aa3b240a7823 */ /* 0x000fe2000000090a */
[-C--:B------:R-:W-:Y:S01]  /*14a20*/  FFMA.RM R8, R8, R46.reuse, 12582913 ;  /* 0x4b40000108087423 */ /* 0x080fe2000000402e */
[----:B------:R-:W-:Y:S01]  /*14a30*/  FFMA R13, -R38, 1.925963033500011079e-08, R12 ;  /* 0x32a57060260d7823 */ /* 0x000fe2000000010c */
[----:B------:R-:W-:Y:S01]  /*14a40*/  FFMA.RM R4, R4, R46, 12582913 ;  /* 0x4b40000104047423 */ /* 0x000fe2000000402e */
[C---:B------:R-:W-:Y:S01]  /*14a50*/  FADD R12, R11.reuse, -12583039 ;  /* 0xcb40007f0b0c7421 */ /* 0x040fe20000000000 */
[----:B------:R-:W-:Y:S01]  /*14a60*/  SHF.L.U32 R22, R11, 0x17, RZ ;  /* 0x000000170b167819 */ /* 0x000fe200000006ff */
[----:B------:R-:W-:Y:S01]  /*14a70*/  FFMA R11, -R36, 1.925963033500011079e-08, R10 ;  /* 0x32a57060240b7823 */ /* 0x000fe2000000010a */
[C---:B------:R-:W-:Y:S01]  /*14a80*/  FADD R10, R8.reuse, -12583039 ;  /* 0xcb40007f080a7421 */ /* 0x040fe20000000000 */
[----:B------:R-:W-:Y:S01]  /*14a90*/  SHF.L.U32 R20, R8, 0x17, RZ ;  /* 0x0000001708147819 */ /* 0x000fe200000006ff */
[----:B------:R-:W-:-:S04]  /*14aa0*/  FADD R8, R4, -12583039 ;  /* 0xcb40007f04087421 */ /* 0x000fc80000000000 */
[----:B------:R-:W-:-:S04]  /*14ab0*/  FFMA R8, -R33, 1.4426950216293334961, -R8 ;  /* 0x3fb8aa3b21087823 */ /* 0x000fc80000000908 */
[----:B------:R-:W-:-:S06]  /*14ac0*/  FFMA R8, -R33, 1.925963033500011079e-08, R8 ;  /* 0x32a5706021087823 */ /* 0x000fcc0000000108 */
[----:B------:R-:W1:Y:S01]  /*14ad0*/  MUFU.EX2 R8, R8 ;  /* 0x0000000800087308 */ /* 0x000e620000000800 */
[----:B--2---:R-:W-:Y:S01]  /*14ae0*/  FFMA R25, R25, R15, 1 ;  /* 0x3f80000019197423 */ /* 0x004fe2000000000f */
[----:B------:R-:W-:Y:S01]  /*14af0*/  SHF.L.U32 R15, R4, 0x17, RZ ;  /* 0x00000017040f7819 */ /* 0x000fe200000006ff */
[----:B------:R-:W-:-:S04]  /*14b00*/  FFMA.SAT R4, -R32, R45, 0.5 ;  /* 0x3f00000020047423 */ /* 0x000fc8000000212d */
[----:B------:R-:W-:Y:S01]  /*14b10*/  FFMA.RM R4, R4, R46, 12582913 ;  /* 0x4b40000104047423 */ /* 0x000fe2000000402e */
[----:B------:R-:W2:Y:S01]  /*14b20*/  MUFU.EX2 R14, R14 ;  /* 0x0000000e000e7308 */ /* 0x000ea20000000800 */
[----:B-1----:R-:W-:Y:S02]  /*14b30*/  FFMA R15, R15, R8, 1 ;  /* 0x3f8000000f0f7423 */ /* 0x002fe40000000008 */
        /* <DEDUP_REMOVED lines=16> */
[----:B------:R-:W-:Y:S01]  /*14c40*/  FFMA.SAT R4, -R29, R45, 0.5 ;  /* 0x3f0000001d047423 */ /* 0x000fe2000000212d */
[----:B------:R-:W-:-:S03]  /*14c50*/  FFMA R12, -R37, 1.4426950216293334961, -R12 ;  /* 0x3fb8aa3b250c7823 */ /* 0x000fc6000000090c */
[----:B------:R-:W-:Y:S01]  /*14c60*/  FFMA.RM R4, R4, R46, 12582913 ;  /* 0x4b40000104047423 */ /* 0x000fe2000000402e */
[----:B------:R-:W-:Y:S01]  /*14c70*/  FFMA R12, -R37, 1.925963033500011079e-08, R12 ;  /* 0x32a57060250c7823 */ /* 0x000fe2000000010c */
[----:B-1----:R-:W-:Y:S02]  /*14c80*/  FFMA R13, R13, R8, 1 ;  /* 0x3f8000000d0d7423 */ /* 0x002fe40000000008 */
[----:B------:R-:W-:-:S04]  /*14c90*/  FADD R8, R4, -12583039 ;  /* 0xcb40007f04087421 */ /* 0x000fc80000000000 */
[C---:B------:R-:W-:Y:S01]  /*14ca0*/  FFMA R8, -R29.reuse, 1.4426950216293334961, -R8 ;  /* 0x3fb8aa3b1d087823 */ /* 0x040fe20000000908 */
[----:B------:R-:W1:Y:S03]  /*14cb0*/  MUFU.EX2 R12, R12 ;  /* 0x0000000c000c7308 */ /* 0x000e660000000800 */
[----:B------:R-:W-:Y:S01]  /*14cc0*/  FFMA R8, -R29, 1.925963033500011079e-08, R8 ;  /* 0x32a570601d087823 */ /* 0x000fe20000000108 */
[----:B------:R-:W-:-:S04]  /*14cd0*/  FFMA R10, -R35, 1.4426950216293334961, -R10 ;  /* 0x3fb8aa3b230a7823 */ /* 0x000fc8000000090a */
[----:B------:R-:W-:Y:S01]  /*14ce0*/  FFMA R10, -R35, 1.925963033500011079e-08, R10 ;  /* 0x32a57060230a7823 */ /* 0x000fe2000000010a */
[----:B------:R-:W2:Y:S08]  /*14cf0*/  MUFU.EX2 R8, R8 ;  /* 0x0000000800087308 */ /* 0x000eb00000000800 */
[----:B------:R-:W3:Y:S01]  /*14d00*/  MUFU.EX2 R10, R10 ;  /* 0x0000000a000a7308 */ /* 0x000ee20000000800 */
[----:B-1----:R-:W-:Y:S01]  /*14d10*/  FFMA R22, R22, R12, 1 ;  /* 0x3f80000016167423 */ /* 0x002fe2000000000c */
[----:B------:R-:W-:Y:S01]  /*14d20*/  SHF.L.U32 R12, R4, 0x17, RZ ;  /* 0x00000017040c7819 */ /* 0x000fe200000006ff */
[----:B------:R-:W-:-:S04]  /*14d30*/  FFMA.SAT R4, -R31, R45, 0.5 ;  /* 0x3f0000001f047423 */ /* 0x000fc8000000212d */
[----:B--2---:R-:W-:Y:S01]  /*14d40*/  FFMA R12, R12, R8, 1 ;  /* 0x3f8000000c0c7423 */ /* 0x004fe20000000008 */
[----:B------:R-:W-:-:S04]  /*14d50*/  FFMA.SAT R8, -R34, R45, 0.5 ;  /* 0x3f00000022087423 */ /* 0x000fc8000000212d */
[----:B------:R-:W-:Y:S01]  /*14d60*/  FFMA.RM R8, R8, R46, 12582913 ;  /* 0x4b40000108087423 */ /* 0x000fe2000000402e */
[----:B---3--:R-:W-:Y:S01]  /*14d70*/  FFMA R20, R20, R10, 1 ;  /* 0x3f80000014147423 */ /* 0x008fe2000000000a */
[----:B------:R-:W-:Y:S02]  /*14d80*/  FFMA.RM R10, R4, R46, 12582913 ;  /* 0x4b400001040a7423 */ /* 0x000fe4000000402e */
[----:B------:R-:W-:-:S04]  /*14d90*/  FADD R4, R8, -12583039 ;  /* 0xcb40007f08047421 */ /* 0x000fc80000000000 */
[C---:B------:R-:W-:Y:S01]  /*14da0*/  FFMA R4, -R34.reuse, 1.4426950216293334961, -R4 ;  /* 0x3fb8aa3b22047823 */ /* 0x040fe20000000904 */
[----:B------:R-:W1:Y:S03]  /*14db0*/  MUFU.EX2 R11, R11 ;  /* 0x0000000b000b7308 */ /* 0x000e660000000800 */
[----:B------:R-:W-:-:S06]  /*14dc0*/  FFMA R4, -R34, 1.925963033500011079e-08, R4 ;  /* 0x32a5706022047823 */ /* 0x000fcc0000000104 */
[----:B------:R-:W2:Y:S01]  /*14dd0*/  MUFU.EX2 R4, R4 ;  /* 0x0000000400047308 */ /* 0x000ea20000000800 */
[----:B-1----:R-:W-:Y:S01]  /*14de0*/  FFMA R21, R21, R11, 1 ;  /* 0x3f80000015157423 */ /* 0x002fe2000000000b */
[----:B------:R-:W-:-:S05]  /*14df0*/  SHF.L.U32 R11, R8, 0x17, RZ ;  /* 0x00000017080b7819 */ /* 0x000fca00000006ff */
[----:B--2---:R-:W-:Y:S01]  /*14e00*/  FFMA R11, R11, R4, 1 ;  /* 0x3f8000000b0b7423 */ /* 0x004fe20000000004 */
[----:B------:R-:W-:-:S04]  /*14e10*/  FADD R4, R10, -12583039 ;  /* 0xcb40007f0a047421 */ /* 0x000fc80000000000 */
[----:B------:R-:W-:-:S04]  /*14e20*/  FFMA R4, -R31, 1.4426950216293334961, -R4 ;  /* 0x3fb8aa3b1f047823 */ /* 0x000fc80000000904 */
[----:B------:R-:W-:-:S06]  /*14e30*/  FFMA R4, -R31, 1.925963033500011079e-08, R4 ;  /* 0x32a570601f047823 */ /* 0x000fcc0000000104 */
[----:B------:R-:W1:Y:S01]  /*14e40*/  MUFU.EX2 R4, R4 ;  /* 0x0000000400047308 */ /* 0x000e620000000800 */
[----:B------:R-:W-:-:S05]  /*14e50*/  SHF.L.U32 R10, R10, 0x17, RZ ;  /* 0x000000170a0a7819 */ /* 0x000fca00000006ff */
[----:B-1----:R-:W-:Y:S01]  /*14e60*/  FFMA R10, R10, R4, 1 ;  /* 0x3f8000000a0a7423 */ /* 0x002fe20000000004 */
[----:B------:R-:W-:-:S04]  /*14e70*/  IADD3 R4, R5, 0x1800000, RZ ;  /* 0x0180000005047810 */ /* 0x000fc80007ffe0ff */
[----:B------:R-:W-:-:S04]  /*14e80*/  LOP3.LUT R4, R4, 0x7f800000, RZ, 0xc0, !PT ;  /* 0x7f80000004047812 */ /* 0x000fc800078ec0ff */
[----:B------:R-:W-:Y:S01]  /*14e90*/  ISETP.GT.U32.AND P2, PT, R4, 0x1ffffff, PT ;  /* 0x01ffffff0400780c */ /* 0x000fe20003f44070 */
[----:B------:R-:W-:-:S12]  /*14ea0*/  BSSY B1, `(.L_x_119) ;  /* 0x000000a000017945 */ /* 0x000fd80003800000 */
[----:B------:R-:W-:Y:S05]  /*14eb0*/  @P2 BRA `(.L_x_120) ;  /* 0x0000000000102947 */ /* 0x000fea0003800000 */
[----:B------:R-:W-:-:S07]  /*14ec0*/  MOV R4, 0x14ee0 ;  /* 0x00014ee000047802 */ /* 0x000fce0000000f00 */
[----:B------:R-:W-:Y:S05]  /*14ed0*/  CALL.REL.NOINC `($__internal_0_$__cuda_sm20_rcp_rn_f32_slowpath) ;  /* 0x0000024400407944 */ /* 0x000fea0003c00000 */
[----:B------:R-:W-:Y:S01]  /*14ee0*/  MOV R45, R8 ;  /* 0x00000008002d7202 */ /* 0x000fe20000000f00 */
[----:B------:R-:W-:Y:S06]  /*14ef0*/  BRA `(.L_x_121) ;  /* 0x0000000000107947 */ /* 0x000fec0003800000 */
.L_x_120:
[----:B------:R-:W1:Y:S02]  /*14f00*/  MUFU.RCP R45, R5 ;  /* 0x00000005002d7308 */ /* 0x000e640000001000 */
[----:B-1----:R-:W-:-:S04]  /*14f10*/  FFMA R5, R5, R45, -1 ;  /* 0xbf80000005057423 */ /* 0x002fc8000000002d */
[----:B------:R-:W-:-:S04]  /*14f20*/  FADD.FTZ R5, -R5, -RZ ;  /* 0x800000ff05057221 */ /* 0x000fc80000010100 */
[----:B------:R-:W-:-:S07]  /*14f30*/  FFMA R45, R45, R5, R45 ;  /* 0x000000052d2d7223 */ /* 0x000fce000000002d */
.L_x_121:
[----:B------:R-:W-:Y:S05]  /*14f40*/  BSYNC B1 ;  /* 0x0000000000017941 */ /* 0x000fea0003800000 */
.L_x_119:
[----:B------:R-:W-:Y:S01]  /*14f50*/  IADD3 R4, R28, 0x1800000, RZ ;  /* 0x018000001c047810 */ /* 0x000fe20007ffe0ff */
[----:B------:R-:W-:Y:S03]  /*14f60*/  BSSY B1, `(.L_x_122) ;  /* 0x000000d000017945 */ /* 0x000fe60003800000 */
[----:B------:R-:W-:-:S04]  /*14f70*/  LOP3.LUT R4, R4, 0x7f800000, RZ, 0xc0, !PT ;  /* 0x7f80000004047812 */ /* 0x000fc800078ec0ff */
[----:B------:R-:W-:-:S13]  /*14f80*/  ISETP.GT.U32.AND P2, PT, R4, 0x1ffffff, PT ;  /* 0x01ffffff0400780c */ /* 0x000fda0003f44070 */
[----:B------:R-:W-:Y:S05]  /*14f90*/  @P2 BRA `(.L_x_123) ;  /* 0x0000000000142947 */ /* 0x000fea0003800000 */
[----:B------:R-:W-:Y:S02]  /*14fa0*/  MOV R5, R28 ;  /* 0x0000001c00057202 */ /* 0x000fe40000000f00 */
[----:B------:R-:W-:-:S07]  /*14fb0*/  MOV R4, 0x14fd0 ;  /* 0x00014fd000047802 */ /* 0x000fce0000000f00 */
[----:B------:R-:W-:Y:S05]  /*14fc0*/  CALL.REL.NOINC `($__internal_0_$__cuda_sm20_rcp_rn_f32_slowpath) ;  /* 0x0000024400047944 */ /* 0x000fea0003c00000 */
[----:B------:R-:W-:Y:S01]  /*14fd0*/  MOV R28, R8 ;  /* 0x00000008001c7202 */ /* 0x000fe20000000f00 */
[----:B------:R-:W-:Y:S06]  /*14fe0*/  BRA `(.L_x_124) ;  /* 0x0000000000107947 */ /* 0x000fec0003800000 */
.L_x_123:
[----:B------:R-:W1:Y:S02]  /*14ff0*/  MUFU.RCP R4, R28 ;  /* 0x0000001c00047308 */ /* 0x000e640000001000 */
[----:B-1----:R-:W-:-:S04]  /*15000*/  FFMA R28, R28, R4, -1 ;  /* 0xbf8000001c1c7423 */ /* 0x002fc80000000004 */
[----:B------:R-:W-:-:S04]  /*15010*/  FADD.FTZ R28, -R28, -RZ ;  /* 0x800000ff1c1c7221 */ /* 0x000fc80000010100 */
[----:B------:R-:W-:-:S07]  /*15020*/  FFMA R28, R4, R28, R4 ;  /* 0x0000001c041c7223 */ /* 0x000fce0000000004 */
.L_x_124:
[----:B------:R-:W-:Y:S05]  /*15030*/  BSYNC B1 ;  /* 0x0000000000017941 */ /* 0x000fea0003800000 */
.L_x_122:
        /* <DEDUP_REMOVED lines=10> */
.L_x_126:
[----:B------:R-:W1:Y:S02]  /*150e0*/  MUFU.RCP R4, R27 ;  /* 0x0000001b00047308 */ /* 0x000e640000001000 */
[----:B-1----:R-:W-:-:S04]  /*150f0*/  FFMA R27, R27, R4, -1 ;  /* 0xbf8000001b1b7423 */ /* 0x002fc80000000004 */
[----:B------:R-:W-:-:S04]  /*15100*/  FADD.FTZ R27, -R27, -RZ ;  /* 0x800000ff1b1b7221 */ /* 0x000fc80000010100 */
[----:B------:R-:W-:-:S07]  /*15110*/  FFMA R27, R4, R27, R4 ;  /* 0x0000001b041b7223 */ /* 0x000fce0000000004 */
.L_x_127:
[----:B------:R-:W-:Y:S05]  /*15120*/  BSYNC B1 ;  /* 0x0000000000017941 */ /* 0x000fea0003800000 */
.L_x_125:
        /* <DEDUP_REMOVED lines=10> */
.L_x_129:
[----:B------:R-:W1:Y:S02]  /*151d0*/  MUFU.RCP R4, R26 ;  /* 0x0000001a00047308 */ /* 0x000e640000001000 */
[----:B-1----:R-:W-:-:S04]  /*151e0*/  FFMA R26, R26, R4, -1 ;  /* 0xbf8000001a1a7423 */ /* 0x002fc80000000004 */
[----:B------:R-:W-:-:S04]  /*151f0*/  FADD.FTZ R26, -R26, -RZ ;  /* 0x800000ff1a1a7221 */ /* 0x000fc80000010100 */
[----:B------:R-:W-:-:S07]  /*15200*/  FFMA R26, R4, R26, R4 ;  /* 0x0000001a041a7223 */ /* 0x000fce0000000004 */
.L_x_130:
[----:B------:R-:W-:Y:S05]  /*15210*/  BSYNC B1 ;  /* 0x0000000000017941 */ /* 0x000fea0003800000 */
.L_x_128:
        /* <DEDUP_REMOVED lines=10> */
.L_x_132:
[----:B------:R-:W1:Y:S02]  /*152c0*/  MUFU.RCP R4, R25 ;  /* 0x0000001900047308 */ /* 0x000e640000001000 */
[----:B-1----:R-:W-:-:S04]  /*152d0*/  FFMA R25, R25, R4, -1 ;  /* 0xbf80000019197423 */ /* 0x002fc80000000004 */
[----:B------:R-:W-:-:S04]  /*152e0*/  FADD.FTZ R25, -R25, -RZ ;  /* 0x800000ff19197221 */ /* 0x000fc80000010100 */
[----:B------:R-:W-:-:S07]  /*152f0*/  FFMA R25, R4, R25, R4 ;  /* 0x0000001904197223 */ /* 0x000fce0000000004 */
.L_x_133:
[----:B------:R-:W-:Y:S05]  /*15300*/  BSYNC B1 ;  /* 0x0000000000017941 */ /* 0x000fea0003800000 */
.L_x_131:
        /* <DEDUP_REMOVED lines=10> */
.L_x_135:
[----:B------:R-:W1:Y:S02]  /*153b0*/  MUFU.RCP R4, R24 ;  /* 0x0000001800047308 */ /* 0x000e640000001000 */
[----:B-1----:R-:W-:-:S04]  /*153c0*/  FFMA R24, R24, R4, -1 ;  /* 0xbf80000018187423 */ /* 0x002fc80000000004 */
[----:B------:R-:W-:-:S04]  /*153d0*/  FADD.FTZ R24, -R24, -RZ ;  /* 0x800000ff18187221 */ /* 0x000fc80000010100 */
[----:B------:R-:W-:-:S07]  /*153e0*/  FFMA R24, R4, R24, R4 ;  /* 0x0000001804187223 */ /* 0x000fce0000000004 */
.L_x_136:
[----:B------:R-:W-:Y:S05]  /*153f0*/  BSYNC B1 ;  /* 0x0000000000017941 */ /* 0x000fea0003800000 */
.L_x_134:
        /* <DEDUP_REMOVED lines=10> */
.L_x_138:
[----:B------:R-:W1:Y:S02]  /*154a0*/  MUFU.RCP R4, R23 ;  /* 0x0000001700047308 */ /* 0x000e640000001000 */
[----:B-1----:R-:W-:-:S04]  /*154b0*/  FFMA R23, R23, R4, -1 ;  /* 0xbf80000017177423 */ /* 0x002fc80000000004 */
[----:B------:R-:W-:-:S04]  /*154c0*/  FADD.FTZ R23, -R23, -RZ ;  /* 0x800000ff17177221 */ /* 0x000fc80000010100 */
[----:B------:R-:W-:-:S07]  /*154d0*/  FFMA R23, R4, R23, R4 ;  /* 0x0000001704177223 */ /* 0x000fce0000000004 */
.L_x_139:
[----:B------:R-:W-:Y:S05]  /*154e0*/  BSYNC B1 ;  /* 0x0000000000017941 */ /* 0x000fea0003800000 */
.L_x_137:
        /* <DEDUP_REMOVED lines=10> */
.L_x_141:
[----:B------:R-:W1:Y:S02]  /*15590*/  MUFU.RCP R4, R22 ;  /* 0x0000001600047308 */ /* 0x000e640000001000 */
[----:B-1----:R-:W-:-:S04]  /*155a0*/  FFMA R22, R22, R4, -1 ;  /* 0xbf80000016167423 */ /* 0x002fc80000000004 */
[----:B------:R-:W-:-:S04]  /*155b0*/  FADD.FTZ R22, -R22, -RZ ;  /* 0x800000ff16167221 */ /* 0x000fc80000010100 */
[----:B------:R-:W-:-:S07]  /*155c0*/  FFMA R22, R4, R22, R4 ;  /* 0x0000001604167223 */ /* 0x000fce0000000004 */
.L_x_142:
[----:B------:R-:W-:Y:S05]  /*155d0*/  BSYNC B1 ;  /* 0x0000000000017941 */ /* 0x000fea0003800000 */
.L_x_140:
        /* <DEDUP_REMOVED lines=10> */
.L_x_144:
[----:B------:R-:W1:Y:S02]  /*15680*/  MUFU.RCP R4, R21 ;  /* 0x0000001500047308 */ /* 0x000e640000001000 */
[----:B-1----:R-:W-:-:S04]  /*15690*/  FFMA R21, R21, R4, -1 ;  /* 0xbf80000015157423 */ /* 0x002fc80000000004 */
[----:B------:R-:W-:-:S04]  /*156a0*/  FADD.FTZ R21, -R21, -RZ ;  /* 0x800000ff15157221 */ /* 0x000fc80000010100 */
[----:B------:R-:W-:-:S07]  /*156b0*/  FFMA R21, R4, R21, R4 ;  /* 0x0000001504157223 */ /* 0x000fce0000000004 */
.L_x_145:
[----:B------:R-:W-:Y:S05]  /*156c0*/  BSYNC B1 ;  /* 0x0000000000017941 */ /* 0x000fea0003800000 */
.L_x_143:
        /* <DEDUP_REMOVED lines=10> */
.L_x_147:
[----:B------:R-:W1:Y:S02]  /*15770*/  MUFU.RCP R4, R20 ;  /* 0x0000001400047308 */ /* 0x000e640000001000 */
[----:B-1----:R-:W-:-:S04]  /*15780*/  FFMA R20, R20, R4, -1 ;  /* 0xbf80000014147423 */ /* 0x002fc80000000004 */
[----:B------:R-:W-:-:S04]  /*15790*/  FADD.FTZ R20, -R20, -RZ ;  /* 0x800000ff14147221 */ /* 0x000fc80000010100 */
[----:B------:R-:W-:-:S07]  /*157a0*/  FFMA R20, R4, R20, R4 ;  /* 0x0000001404147223 */ /* 0x000fce0000000004 */
.L_x_148:
[----:B------:R-:W-:Y:S05]  /*157b0*/  BSYNC B1 ;  /* 0x0000000000017941 */ /* 0x000fea0003800000 */
.L_x_146:
        /* <DEDUP_REMOVED lines=10> */
.L_x_150:
[----:B------:R-:W1:Y:S02]  /*15860*/  MUFU.RCP R4, R15 ;  /* 0x0000000f00047308 */ /* 0x000e640000001000 */
[----:B-1----:R-:W-:-:S04]  /*15870*/  FFMA R15, R15, R4, -1 ;  /* 0xbf8000000f0f7423 */ /* 0x002fc80000000004 */
[----:B------:R-:W-:-:S04]  /*15880*/  FADD.FTZ R15, -R15, -RZ ;  /* 0x800000ff0f0f7221 */ /* 0x000fc80000010100 */
[----:B------:R-:W-:-:S07]  /*15890*/  FFMA R15, R4, R15, R4 ;  /* 0x0000000f040f7223 */ /* 0x000fce0000000004 */
.L_x_151:
[----:B------:R-:W-:Y:S05]  /*158a0*/  BSYNC B1 ;  /* 0x0000000000017941 */ /* 0x000fea0003800000 */
.L_x_149:
        /* <DEDUP_REMOVED lines=10> */
.L_x_153:
[----:B------:R-:W1:Y:S02]  /*15950*/  MUFU.RCP R4, R14 ;  /* 0x0000000e00047308 */ /* 0x000e640000001000 */
[----:B-1----:R-:W-:-:S04]  /*15960*/  FFMA R14, R14, R4, -1 ;  /* 0xbf8000000e0e7423 */ /* 0x002fc80000000004 */
[----:B------:R-:W-:-:S04]  /*15970*/  FADD.FTZ R14, -R14, -RZ ;  /* 0x800000ff0e0e7221 */ /* 0x000fc80000010100 */
[----:B------:R-:W-:-:S07]  /*15980*/  FFMA R14, R4, R14, R4 ;  /* 0x0000000e040e7223 */ /* 0x000fce0000000004 */
.L_x_154:
[----:B------:R-:W-:Y:S05]  /*15990*/  BSYNC B1 ;  /* 0x0000000000017941 */ /* 0x000fea0003800000 */
.L_x_152:
        /* <DEDUP_REMOVED lines=10> */
.L_x_156:
[----:B------:R-:W1:Y:S02]  /*15a40*/  MUFU.RCP R4, R13 ;  /* 0x0000000d00047308 */ /* 0x000e640000001000 */
[----:B-1----:R-:W-:-:S04]  /*15a50*/  FFMA R13, R13, R4, -1 ;  /* 0xbf8000000d0d7423 */ /* 0x002fc80000000004 */
[----:B------:R-:W-:-:S04]  /*15a60*/  FADD.FTZ R13, -R13, -RZ ;  /* 0x800000ff0d0d7221 */ /* 0x000fc80000010100 */
[----:B------:R-:W-:-:S07]  /*15a70*/  FFMA R13, R4, R13, R4 ;  /* 0x0000000d040d7223 */ /* 0x000fce0000000004 */
.L_x_157:
[----:B------:R-:W-:Y:S05]  /*15a80*/  BSYNC B1 ;  /* 0x0000000000017941 */ /* 0x000fea0003800000 */
.L_x_155:
        /* <DEDUP_REMOVED lines=10> */
.L_x_159:
[----:B------:R-:W1:Y:S02]  /*15b30*/  MUFU.RCP R4, R12 ;  /* 0x0000000c00047308 */ /* 0x000e640000001000 */
[----:B-1----:R-:W-:-:S04]  /*15b40*/  FFMA R12, R12, R4, -1 ;  /* 0xbf8000000c0c7423 */ /* 0x002fc80000000004 */
[----:B------:R-:W-:-:S04]  /*15b50*/  FADD.FTZ R12, -R12, -RZ ;  /* 0x800000ff0c0c7221 */ /* 0x000fc80000010100 */
[----:B------:R-:W-:-:S07]  /*15b60*/  FFMA R12, R4, R12, R4 ;  /* 0x0000000c040c7223 */ /* 0x000fce0000000004 */
.L_x_160:
[----:B------:R-:W-:Y:S05]  /*15b70*/  BSYNC B1 ;  /* 0x0000000000017941 */ /* 0x000fea0003800000 */
.L_x_158:
        /* <DEDUP_REMOVED lines=10> */
.L_x_162:
[----:B------:R-:W1:Y:S02]  /*15c20*/  MUFU.RCP R4, R11 ;  /* 0x0000000b00047308 */ /* 0x000e640000001000 */
[----:B-1----:R-:W-:-:S04]  /*15c30*/  FFMA R11, R11, R4, -1 ;  /* 0xbf8000000b0b7423 */ /* 0x002fc80000000004 */
[----:B------:R-:W-:-:S04]  /*15c40*/  FADD.FTZ R11, -R11, -RZ ;  /* 0x800000ff0b0b7221 */ /* 0x000fc80000010100 */
[----:B------:R-:W-:-:S07]  /*15c50*/  FFMA R11, R4, R11, R4 ;  /* 0x0000000b040b7223 */ /* 0x000fce0000000004 */
.L_x_163:
[----:B------:R-:W-:Y:S05]  /*15c60*/  BSYNC B1 ;  /* 0x0000000000017941 */ /* 0x000fea0003800000 */
.L_x_161:
        /* <DEDUP_REMOVED lines=10> */
.L_x_165:
[----:B------:R-:W1:Y:S02]  /*15d10*/  MUFU.RCP R4, R10 ;  /* 0x0000000a00047308 */ /* 0x000e640000001000 */
[----:B-1----:R-:W-:-:S04]  /*15d20*/  FFMA R10, R10, R4, -1 ;  /* 0xbf8000000a0a7423 */ /* 0x002fc80000000004 */
[----:B------:R-:W-:-:S04]  /*15d30*/  FADD.FTZ R10, -R10, -RZ ;  /* 0x800000ff0a0a7221 */ /* 0x000fc80000010100 */
[----:B------:R-:W-:-:S07]  /*15d40*/  FFMA R4, R4, R10, R4 ;  /* 0x0000000a04047223 */ /* 0x000fce0000000004 */
.L_x_166:
[----:B------:R-:W-:Y:S05]  /*15d50*/  BSYNC B1 ;  /* 0x0000000000017941 */ /* 0x000fea0003800000 */
.L_x_164:
        /* <DEDUP_REMOVED lines=23> */
[----:B------:R-:W-:Y:S01]  /*15ed0*/  F2FP.SATFINITE.E4M3.F32.PACK_AB_MERGE_C R4, R4, R34, RZ ;  /* 0x000000220404723e */ /* 0x000fe200048070ff */
[----:B------:R-:W-:Y:S06]  /*15ee0*/  @P5 BRA `(.L_x_167) ;  /* 0x0000000000045947 */ /* 0x000fec0003800000 */
[----:B------:R-:W-:-:S04]  /*15ef0*/  DEPBAR.LE SB0, 0x1 ;  /* 0x000080400000791a */ /* 0x000fc80000000000 */
.L_x_167:
        /* <DEDUP_REMOVED lines=16> */
[----:B--2---:R-:W2:Y:S02]  /*16000*/  FENCE.VIEW.ASYNC.S ;  /* 0x00000000000073c6 */ /* 0x004ea40000000000 */
[----:B--2---:R-:W-:Y:S06]  /*16010*/  BAR.SYNC.DEFER_BLOCKING 0x1, 0x100 ;  /* 0x0044000000007b1d */ /* 0x004fec0000010000 */
[----:B-1----:R-:W-:Y:S05]  /*16020*/  @P5 BRA `(.L_x_169) ;  /* 0x0000000000205947 */ /* 0x002fea0003800000 */
[----:B------:R-:W-:Y:S02]  /*16030*/  UIADD3 UR8, UP0, UR58, 0x4f0, URZ ;  /* 0x000004f03a087890 */ /* 0x000fe4000ff1e03f */
[----:B------:R-:W-:Y:S02]  /*16040*/  UIADD3 UR6, UR42, 0x80, URZ ;  /* 0x000000802a067890 */ /* 0x000fe4000fffe03f */
[----:B------:R-:W-:Y:S02]  /*16050*/  UIADD3 UR4, UR48, 0x5100, URZ ;  /* 0x0000510030047890 */ /* 0x000fe4000fffe03f */
[----:B------:R-:W-:Y:S01]  /*16060*/  UIADD3.X UR9, URZ, UR59, URZ, UP0, !UPT ;  /* 0x0000003b3f097290 */ /* 0x000fe200087fe43f */
[----:B------:R-:W-:Y:S01]  /*16070*/  UMOV UR5, UR41 ;  /* 0x0000002900057c82 */ /* 0x000fe20008000000 */
[----:B------:R-:W-:-:S07]  /*16080*/  UMOV UR7, UR43 ;  /* 0x0000002b00077c82 */ /* 0x000fce0008000000 */
[----:B------:R1:W-:Y:S02]  /*16090*/  UTMASTG.3D [UR4], [UR8] ;  /* 0x00000004080073b5 */ /* 0x0003e40008010000 */
[----:B-1----:R0:W-:Y:S02]  /*160a0*/  UTMACMDFLUSH ;  /* 0x00000000000079b7 */ /* 0x0021e40000000000 */
.L_x_169:
[----:B------:R-:W-:Y:S05]  /*160b0*/  BSYNC B0 ;  /* 0x0000000000007941 */ /* 0x000fea0003800000 */
.L_x_168:
[----:B------:R-:W-:Y:S01]  /*160c0*/  BSSY B0, `(.L_x_170) ;  /* 0x0000038000007945 */ /* 0x000fe20003800000 */
[----:B------:R-:W-:Y:S02]  /*160d0*/  MOV R10, R18 ;  /* 0x00000012000a7202 */ /* 0x000fe40000000f00 */
[----:B------:R-:W-:Y:S01]  /*160e0*/  MOV R11, R19 ;  /* 0x00000013000b7202 */ /* 0x000fe20000000f00 */
[----:B------:R-:W-:Y:S06]  /*160f0*/  @P0 BRA `(.L_x_171) ;  /* 0x0000000000d00947 */ /* 0x000fec0003800000 */
[----:B------:R-:W-:-:S04]  /*16100*/  MOV R4, UR44 ;  /* 0x0000002c00047c02 */ /* 0x000fc80008000f00 */
[----:B------:R-:W-:-:S13]  /*16110*/  ISETP.NE.AND P3, PT, R4, 0x3, PT ;  /* 0x000000030400780c */ /* 0x000fda0003f65270 */
[----:B------:R-:W-:Y:S05]  /*16120*/  @!P3 BRA `(.L_x_172) ;  /* 0x000000000004b947 */ /* 0x000fea0003800000 */
[----:B------:R-:W-:Y:S01]  /*16130*/  BPT.TRAP 0x1 ;  /* 0x000000040000795c */ /* 0x000fe20000300000 */
.L_x_172:
[----:B------:R-:W-:Y:S01]  /*16140*/  LEA R4, R18, UR48, 0x3 ;  /* 0x0000003012047c11 */ /* 0x000fe2000f8e18ff */
[----:B------:R-:W-:Y:S01]  /*16150*/  BSSY B1, `(.L_x_173) ;  /* 0x0000004000017945 */ /* 0x000fe20003800000 */
[----:B------:R-:W-:-:S04]  /*16160*/  SHF.L.U32 R5, R19, 0x1f, RZ ;  /* 0x0000001f13057819 */ /* 0x000fc800000006ff */
[----:B------:R-:W1:Y:S02]  /*16170*/  SYNCS.PHASECHK.TRANS64.TRYWAIT P2, [R4+URZ+0x60], R5 ;  /* 0x00006005040075a7 */ /* 0x000e64000804017f */
[----:B-1----:R-:W-:Y:S05]  /*16180*/  @!P2 BRA `(.L_x_174) ;  /* 0x0000022000f0a947 */ /* 0x002fea0003800000 */
.L_x_1147:
[----:B------:R-:W-:Y:S05]  /*16190*/  BSYNC B1 ;  /* 0x0000000000017941 */ /* 0x000fea0003800000 */
.L_x_173:
[----:B------:R-:W-:Y:S04]  /*161a0*/  BSSY B1, `(.L_x_175) ;  /* 0x0000016000017945 */ /* 0x000fe80003800000 */
[----:B------:R-:W-:Y:S05]  /*161b0*/  @P1 BRA `(.L_x_176) ;  /* 0x0000000000501947 */ /* 0x000fea0003800000 */
[----:B------:R-:W-:Y:S01]  /*161c0*/  LEA R0, R18, R17, 0xc ;  /* 0x0000001112007211 */ /* 0x000fe200078e60ff */
[----:B------:R-:W2:Y:S04]  /*161d0*/  S2R R8, SR_TID.X ;  /* 0x0000000000087919 */ /* 0x000ea80000002100 */
[----:B------:R-:W-:Y:S04]  /*161e0*/  LDS.U16 R3, [R0+UR48+0x200] ;  /* 0x0002003000037984 */ /* 0x000fe80008000400 */
[----:B------:R-:W3:Y:S04]  /*161f0*/  LDS.U16 R7, [R0+UR48+0x100] ;  /* 0x0001003000077984 */ /* 0x000ee80008000400 */
[----:B------:R-:W-:Y:S01]  /*16200*/  LDS.U16 R6, [R0+UR48+0x108] ;  /* 0x0001083000067984 */ /* 0x000fe20008000400 */
[----:B--2---:R-:W-:-:S04]  /*16210*/  SHF.R.U32.HI R8, RZ, 0x4, R8 ;  /* 0x00000004ff087819 */ /* 0x004fc80000011608 */
[----:B------:R-:W-:Y:S02]  /*16220*/  LOP3.LUT P2, RZ, R8, 0x1, RZ, 0xc0, !PT ;  /* 0x0000000108ff7812 */ /* 0x000fe4000784c0ff */
[----:B------:R-:W-:-:S04]  /*16230*/  MOV R8, 0x8 ;  /* 0x0000000800087802 */ /* 0x000fc80000000f00 */
[----:B------:R-:W-:Y:S02]  /*16240*/  SEL R8, R8, 0xfffffff8, !P2 ;  /* 0xfffffff808087807 */ /* 0x000fe40005000000 */
[----:B---3--:R-:W-:Y:S02]  /*16250*/  PRMT R7, R7, 0x5410, R3 ;  /* 0x0000541007077816 */ /* 0x008fe40000000003 */
[----:B------:R2:W3:Y:S02]  /*16260*/  LDS.U16 R3, [R0+UR48+0x208] ;  /* 0x0002083000037984 */ /* 0x0004e40008000400 */
[----:B--2---:R-:W-:-:S04]  /*16270*/  IADD3 R0, R0, UR48, RZ ;  /* 0x0000003000007c10 */ /* 0x004fc8000fffe0ff */
[----:B------:R-:W-:-:S05]  /*16280*/  LEA R0, R8, R0, 0x1 ;  /* 0x0000000008007211 */ /* 0x000fca00078e08ff */
[----:B-1----:R-:W-:Y:S01]  /*16290*/  LDS.U16 R5, [R0+0x200] ;  /* 0x0002000000057984 */ /* 0x002fe20000000400 */
[----:B---3--:R-:W-:-:S03]  /*162a0*/  PRMT R6, R6, 0x5410, R3 ;  /* 0x0000541006067816 */ /* 0x008fc60000000003 */
[----:B------:R-:W1:Y:S02]  /*162b0*/  LDS.U16 R3, [R0+0x100] ;  /* 0x0001000000037984 */ /* 0x000e640000000400 */
[----:B-1----:R-:W-:Y:S02]  /*162c0*/  PRMT R3, R3, 0x5410, R5 ;  /* 0x0000541003037816 */ /* 0x002fe40000000005 */
[----:B------:R-:W-:Y:S04]  /*162d0*/  LDS.U16 R5, [R0+0x208] ;  /* 0x0002080000057984 */ /* 0x000fe80000000400 */
[----:B------:R-:W1:Y:S02]  /*162e0*/  LDS.U16 R0, [R0+0x108] ;  /* 0x0001080000007984 */ /* 0x000e640000000400 */
[----:B-1----:R-:W-:-:S07]  /*162f0*/  PRMT R0, R0, 0x5410, R5 ;  /* 0x0000541000007816 */ /* 0x002fce0000000005 */
.L_x_176:
[----:B------:R-:W-:Y:S05]  /*16300*/  BSYNC B1 ;  /* 0x0000000000017941 */ /* 0x000fea0003800000 */
.L_x_175:
[----:B------:R-:W-:Y:S01]  /*16310*/  @!PT LDS RZ, [RZ] ;  /* 0x00000000fffff984 */ /* 0x000fe20000000800 */
[----:B------:R-:W-:Y:S01]  /*16320*/  @!PT LDS RZ, [RZ] ;  /* 0x00000000fffff984 */ /* 0x000fe20000000800 */
[----:B------:R-:W-:Y:S01]  /*16330*/  @!PT LDS RZ, [RZ] ;  /* 0x00000000fffff984 */ /* 0x000fe20000000800 */
[----:B------:R-:W-:Y:S01]  /*16340*/  @!PT LDS RZ, [RZ] ;  /* 0x00000000fffff984 */ /* 0x000fe20000000800 */
[----:B------:R2:W-:Y:S06]  /*16350*/  MEMBAR.ALL.CTA ;  /* 0x0000000000007992 */ /* 0x0005ec0000008000 */
[----:B--2---:R-:W2:Y:S01]  /*16360*/  FENCE.VIEW.ASYNC.S ;  /* 0x00000000000073c6 */ /* 0x004ea20000000000 */
[----:B------:R-:W-:Y:S05]  /*16370*/  @!P3 BRA `(.L_x_177) ;  /* 0x000000000004b947 */ /* 0x000fea0003800000 */
[----:B------:R-:W-:Y:S01]  /*16380*/  BPT.TRAP 0x1 ;  /* 0x000000040000795c */ /* 0x000fe20000300000 */
.L_x_177:
[----:B-1----:R-:W1:Y:S01]  /*16390*/  S2R R5, SR_CgaCtaId ;  /* 0x0000000000057919 */ /* 0x002e620000008800 */
[----:B------:R-:W-:Y:S02]  /*163a0*/  IADD3 R4, R4, 0x80, RZ ;  /* 0x0000008004047810 */ /* 0x000fe40007ffe0ff */
[----:B------:R-:W-:-:S04]  /*163b0*/  IADD3 R10, R18, 0x1, RZ ;  /* 0x00000001120a7810 */ /* 0x000fc80007ffe0ff */
[----:B------:R-:W-:-:S04]  /*163c0*/  ISETP.NE.AND P2, PT, R10, 0x4, PT ;  /* 0x000000040a00780c */ /* 0x000fc80003f45270 */
[----:B------:R-:W-:Y:S02]  /*163d0*/  SEL R11, RZ, 0x1, P2 ;  /* 0x00000001ff0b7807 */ /* 0x000fe40001000000 */
[----:B------:R-:W-:Y:S02]  /*163e0*/  SEL R10, R10, RZ, P2 ;  /* 0x000000ff0a0a7207 */ /* 0x000fe40001000000 */
[----:B------:R-:W-:Y:S02]  /*163f0*/  LOP3.LUT R11, R19, R11, RZ, 0x3c, !PT ;  /* 0x0000000b130b7212 */ /* 0x000fe400078e3cff */
[----:B------:R-:W-:Y:S02]  /*16400*/  MOV R18, R10 ;  /* 0x0000000a00127202 */ /* 0x000fe40000000f00 */
[----:B------:R-:W-:Y:S02]  /*16410*/  MOV R19, R11 ;  /* 0x0000000b00137202 */ /* 0x000fe40000000f00 */
[----:B-1----:R-:W-:-:S04]  /*16420*/  PRMT R4, R5, 0x654, R4 ;  /* 0x0000065405047816 */ /* 0x002fc80000000004 */
[----:B--2---:R1:W-:Y:S03]  /*16430*/  SYNCS.ARRIVE.TRANS64.RED.A1T0 RZ, [R4+URZ], RZ ;  /* 0x000000ff04ff79a7 */ /* 0x0043e6000810043f */
.L_x_171:
[----:B------:R-:W-:Y:S05]  /*16440*/  BSYNC B0 ;  /* 0x0000000000007941 */ /* 0x000fea0003800000 */
.L_x_170:
[----:B-1----:R-:W-:Y:S01]  /*16450*/  F2FP.F16.E4M3.UNPACK_B R4, R7 ;  /* 0x00000007ff04723e */ /* 0x002fe200020006ff */
[C---:B------:R-:W-:Y:S01]  /*16460*/  FMUL R45, R16.reuse, R167 ;  /* 0x000000a7102d7220 */ /* 0x040fe20000400000 */
        /* <DEDUP_REMOVED lines=25> */
[-C--:B------:R-:W-:Y:S01]  /*16600*/  FFMA.SAT R12, -R46, R47.reuse, 0.5 ;  /* 0x3f0000002e0c7423 */ /* 0x080fe2000000212f */
        /* <DEDUP_REMOVED lines=16> */
[C---:B------:R-:W-:Y:S01]  /*16710*/  FFMA R14, -R45.reuse, 1.4426950216293334961, -R14 ;  /* 0x3fb8aa3b2d0e7823 */ /* 0x040fe2000000090e */
[----:B------:R-:W-:Y:S02]  /*16720*/  HADD2.F32 R4, -RZ, R4.H1_H1 ;  /* 0x30000004ff047230 */ /* 0x000fe40000004100 */
[----:B------:R-:W-:Y:S01]  /*16730*/  FFMA.RM R8, R8, R48, 12582913 ;  /* 0x4b40000108087423 */ /* 0x000fe20000004030 */
[C---:B------:R-:W-:Y:S01]  /*16740*/  FFMA R40, R2.reuse, R5, R40 ;  /* 0x0000000502287223 */ /* 0x040fe20000000028 */
        /* <DEDUP_REMOVED lines=28> */
[----:B------:R1:W2:Y:S01]  /*16910*/  MUFU.EX2 R22, R13 ;  /* 0x0000000d00167308 */ /* 0x0002a20000000800 */
[----:B------:R-:W-:-:S05]  /*16920*/  FFMA.RM R5, R5, R48, 12582913 ;  /* 0x4b40000105057423 */ /* 0x000fca0000004030 */
[C---:B------:R-:W-:Y:S01]  /*16930*/  SHF.L.U32 R29, R5.reuse, 0x17, RZ ;  /* 0x00000017051d7819 */ /* 0x040fe200000006ff */
[----:B-1----:R-:W-:-:S04]  /*16940*/  FADD R13, R5, -12583039 ;  /* 0xcb40007f050d7421 */ /* 0x002fc80000000000 */
[----:B------:R-:W-:Y:S01]  /*16950*/  FFMA R14, -R44, 1.4426950216293334961, -R13 ;  /* 0x3fb8aa3b2c0e7823 */ /* 0x000fe2000000090d */
[----:B------:R-:W-:-:S03]  /*16960*/  FFMA.RM R13, R15, R48, 12582913 ;  /* 0x4b4000010f0d7423 */ /* 0x000fc60000004030 */
[----:B------:R-:W-:Y:S01]  /*16970*/  FFMA R15, -R44, 1.925963033500011079e-08, R14 ;  /* 0x32a570602c0f7823 */ /* 0x000fe2000000010e */
[----:B------:R-:W-:Y:S01]  /*16980*/  FADD R14, R13, -12583039 ;  /* 0xcb40007f0d0e7421 */ /* 0x000fe20000000000 */
[----:B--2---:R-:W-:Y:S01]  /*16990*/  FFMA R5, R12, R22, 1 ;  /* 0x3f8000000c057423 */ /* 0x004fe20000000016 */
[----:B------:R-:W-:Y:S01]  /*169a0*/  FFMA.SAT R12, -R42, R47, 0.5 ;  /* 0x3f0000002a0c7423 */ /* 0x000fe2000000212f */
[----:B------:R1:W2:Y:S01]  /*169b0*/  MUFU.EX2 R20, R15 ;  /* 0x0000000f00147308 */ /* 0x0002a20000000800 */
        /* <DEDUP_REMOVED lines=12> */
[----:B--2---:R-:W-:Y:S01]  /*16a80*/  FFMA R29, R29, R20, 1 ;  /* 0x3f8000001d1d7423 */ /* 0x004fe20000000014 */
[----:B------:R-:W-:Y:S01]  /*16a90*/  FFMA R20, -R41, 1.925963033500011079e-08, R14 ;  /* 0x32a5706029147823 */ /* 0x000fe2000000010e */
[----:B------:R-:W-:-:S05]  /*16aa0*/  FFMA.RM R8, R8, R48, 12582913 ;  /* 0x4b40000108087423 */ /* 0x000fca0000004030 */
[----:B------:R-:W2:Y:S01]  /*16ab0*/  MUFU.EX2 R20, R20 ;  /* 0x0000001400147308 */ /* 0x000ea20000000800 */
[----:B-1----:R-:W-:Y:S01]  /*16ac0*/  FFMA R28, R28, R4, 1 ;  /* 0x3f8000001c1c7423 */ /* 0x002fe20000000004 */
[----:B------:R-:W-:-:S04]  /*16ad0*/  FADD R4, R12, -12583039 ;  /* 0xcb40007f0c047421 */ /* 0x000fc80000000000 */
[----:B------:R-:W-:-:S04]  /*16ae0*/  FFMA R4, -R42, 1.4426950216293334961, -R4 ;  /* 0x3fb8aa3b2a047823 */ /* 0x000fc80000000904 */
[----:B------:R-:W-:Y:S01]  /*16af0*/  FFMA R13, -R42, 1.925963033500011079e-08, R4 ;  /* 0x32a570602a0d7823 */ /* 0x000fe20000000104 */
[----:B------:R-:W-:Y:S01]  /*16b00*/  FFMA.SAT R4, -R40, R47, 0.5 ;  /* 0x3f00000028047423 */ /* 0x000fe2000000212f */
[----:B--2---:R-:W-:Y:S02]  /*16b10*/  FFMA R26, R26, R20, 1 ;  /* 0x3f8000001a1a7423 */ /* 0x004fe40000000014 */
[----:B------:R1:W2:Y:S01]  /*16b20*/  MUFU.EX2 R21, R13 ;  /* 0x0000000d00157308 */ /* 0x0002a20000000800 */
[----:B------:R-:W-:-:S05]  /*16b30*/  FFMA.RM R4, R4, R48, 12582913 ;  /* 0x4b40000104047423 */ /* 0x000fca0000004030 */
[C---:B------:R-:W-:Y:S01]  /*16b40*/  SHF.L.U32 R25, R4.reuse, 0x17, RZ ;  /* 0x0000001704197819 */ /* 0x040fe200000006ff */
[----:B-1----:R-:W-:Y:S01]  /*16b50*/  FADD R13, R4, -12583039 ;  /* 0xcb40007f040d7421 */ /* 0x002fe20000000000 */
[----:B------:R-:W-:-:S03]  /*16b60*/  FFMA.SAT R4, -R38, R47, 0.5 ;  /* 0x3f00000026047423 */ /* 0x000fc6000000212f */
[----:B------:R-:W-:Y:S01]  /*16b70*/  FFMA R14, -R40, 1.4426950216293334961, -R13 ;  /* 0x3fb8aa3b280e7823 */ /* 0x000fe2000000090d */
[-C--:B------:R-:W-:Y:S01]  /*16b80*/  FFMA.RM R13, R15, R48.reuse, 12582913 ;  /* 0x4b4000010f0d7423 */ /* 0x080fe20000004030 */
[-C--:B------:R-:W-:Y:S02]  /*16b90*/  FFMA.RM R4, R4, R48.reuse, 12582913 ;  /* 0x4b40000104047423 */ /* 0x080fe40000004030 */
[----:B------:R-:W-:Y:S01]  /*16ba0*/  FFMA R15, -R40, 1.925963033500011079e-08, R14 ;  /* 0x32a57060280f7823 */ /* 0x000fe2000000010e */
[C---:B------:R-:W-:Y:S01]  /*16bb0*/  FADD R14, R13.reuse, -12583039 ;  /* 0xcb40007f0d0e7421 */ /* 0x040fe20000000000 */
[----:B------:R-:W-:Y:S01]  /*16bc0*/  FADD R12, R4, -12583039 ;  /* 0xcb40007f040c7421 */ /* 0x000fe20000000000 */
[----:B------:R-:W-:Y:S01]  /*16bd0*/  SHF.L.U32 R24, R13, 0x17, RZ ;  /* 0x000000170d187819 */ /* 0x000fe200000006ff */
[----:B--2---:R-:W-:Y:S01]  /*16be0*/  FFMA R27, R27, R21, 1 ;  /* 0x3f8000001b1b7423 */ /* 0x004fe20000000015 */
[----:B------:R-:W-:Y:S01]  /*16bf0*/  FFMA R14, -R39, 1.4426950216293334961, -R14 ;  /* 0x3fb8aa3b270e7823 */ /* 0x000fe2000000090e */
[----:B------:R-:W-:Y:S01]  /*16c00*/  FFMA R12, -R38, 1.4426950216293334961, -R12 ;  /* 0x3fb8aa3b260c7823 */ /* 0x000fe2000000090c */
[----:B------:R-:W-:Y:S01]  /*16c10*/  SHF.L.U32 R23, R4, 0x17, RZ ;  /* 0x0000001704177819 */ /* 0x000fe200000006ff */
[----:B------:R-:W-:Y:S01]  /*16c20*/  FFMA.SAT R4, -R35, R47, 0.5 ;  /* 0x3f00000023047423 */ /* 0x000fe2000000212f */
[----:B------:R-:W-:Y:S01]  /*16c30*/  FFMA R14, -R39, 1.925963033500011079e-08, R14 ;  /* 0x32a57060270e7823 */ /* 0x000fe2000000010e */
[----:B------:R-:W-:Y:S01]  /*16c40*/  FFMA R13, -R38, 1.925963033500011079e-08, R12 ;  /* 0x32a57060260d7823 */ /* 0x000fe2000000010c */
[----:B------:R-:W-:Y:S01]  /*16c50*/  FADD R12, R8, -12583039 ;  /* 0xcb40007f080c7421 */ /* 0x000fe20000000000 */
[----:B------:R-:W-:Y:S01]  /*16c60*/  FFMA.RM R4, R4, R48, 12582913 ;  /* 0x4b40000104047423 */ /* 0x000fe20000004030 */
[----:B------:R-:W1:Y:S02]  /*16c70*/  MUFU.EX2 R15, R15 ;  /* 0x0000000f000f7308 */ /* 0x000e640000000800 */
[----:B------:R-:W-:-:S04]  /*16c80*/  FFMA R12, -R37, 1.4426950216293334961, -R12 ;  /* 0x3fb8aa3b250c7823 */ /* 0x000fc8000000090c */
[----:B------:R-:W-:Y:S02]  /*16c90*/  FFMA R12, -R37, 1.925963033500011079e-08, R12 ;  /* 0x32a57060250c7823 */ /* 0x000fe4000000010c */
[----:B------:R-:W2:Y:S08]  /*16ca0*/  MUFU.EX2 R14, R14 ;  /* 0x0000000e000e7308 */ /* 0x000eb00000000800 */
[----:B------:R-:W3:Y:S01]  /*16cb0*/  MUFU.EX2 R13, R13 ;  /* 0x0000000d000d7308 */ /* 0x000ee20000000800 */
[----:B-1----:R-:W-:Y:S01]  /*16cc0*/  FFMA R25, R25, R15, 1 ;  /* 0x3f80000019197423 */ /* 0x002fe2000000000f */
[----:B--2---:R-:W-:-:S06]  /*16cd0*/  FFMA R24, R24, R14, 1 ;  /* 0x3f80000018187423 */ /* 0x004fcc000000000e */
[----:B------:R1:W2:Y:S01]  /*16ce0*/  MUFU.EX2 R14, R12 ;  /* 0x0000000c000e7308 */ /* 0x0002a20000000800 */
[----:B---3--:R-:W-:Y:S01]  /*16cf0*/  FFMA R23, R23, R13, 1 ;  /* 0x3f80000017177423 */ /* 0x008fe2000000000d */
[----:B------:R-:W-:Y:S02]  /*16d00*/  SHF.L.U32 R13, R4, 0x17, RZ ;  /* 0x00000017040d7819 */ /* 0x000fe400000006ff */
[----:B-1----:R-:W-:Y:S01]  /*16d10*/  SHF.L.U32 R12, R8, 0x17, RZ ;  /* 0x00000017080c7819 */ /* 0x002fe200000006ff */
[----:B------:R-:W-:Y:S01]  /*16d20*/  FADD R8, R4, -12583039 ;  /* 0xcb40007f04087421 */ /* 0x000fe20000000000 */
[----:B------:R-:W-:-:S03]  /*16d30*/  FFMA.SAT R4, -R34, R47, 0.5 ;  /* 0x3f00000022047423 */ /* 0x000fc6000000212f */
[C---:B------:R-:W-:Y:S01]  /*16d40*/  FFMA R8, -R35.reuse, 1.4426950216293334961, -R8 ;  /* 0x3fb8aa3b23087823 */ /* 0x040fe20000000908 */
[----:B------:R-:W-:Y:S01]  /*16d50*/  FFMA.RM R4, R4, R48, 12582913 ;  /* 0x4b40000104047423 */ /* 0x000fe20000004030 */
[----:B--2---:R-:W-:Y:S02]  /*16d60*/  FFMA R12, R12, R14, 1 ;  /* 0x3f8000000c0c7423 */ /* 0x004fe4000000000e */
        /* <DEDUP_REMOVED lines=46> */
[----:B------:R-:W-:Y:S05]  /*17050*/  CALL.REL.NOINC `($__internal_0_$__cuda_sm20_rcp_rn_f32_slowpath) ;  /* 0x0000022000e07944 */ /* 0x000fea0003c00000 */
[----:B------:R-:W-:Y:S01]  /*17060*/  MOV R50, R8 ;  /* 0x0000000800327202 */ /* 0x000fe20000000f00 */
[----:B------:R-:W-:Y:S06]  /*17070*/  BRA `(.L_x_180) ;  /* 0x0000000000107947 */ /* 0x000fec0003800000 */
.L_x_179:
[----:B------:R-:W1:Y:S02]  /*17080*/  MUFU.RCP R50, R5 ;  /* 0x0000000500327308 */ /* 0x000e640000001000 */
[----:B-1----:R-:W-:-:S04]  /*17090*/  FFMA R5, R5, R50, -1 ;  /* 0xbf80000005057423 */ /* 0x002fc80000000032 */
[----:B------:R-:W-:-:S04]  /*170a0*/  FADD.FTZ R5, -R5, -RZ ;  /* 0x800000ff05057221 */ /* 0x000fc80000010100 */
[----:B------:R-:W-:-:S07]  /*170b0*/  FFMA R50, R50, R5, R50 ;  /* 0x0000000532327223 */ /* 0x000fce0000000032 */
.L_x_180:
[----:B------:R-:W-:Y:S05]  /*170c0*/  BSYNC B1 ;  /* 0x0000000000017941 */ /* 0x000fea0003800000 */
.L_x_178:
        /* <DEDUP_REMOVED lines=10> */
.L_x_182:
[----:B------:R-:W1:Y:S02]  /*17170*/  MUFU.RCP R49, R30 ;  /* 0x0000001e00317308 */ /* 0x000e640000001000 */
[----:B-1----:R-:W-:-:S04]  /*17180*/  FFMA R30, R30, R49, -1 ;  /* 0xbf8000001e1e7423 */ /* 0x002fc80000000031 */
[----:B------:R-:W-:-:S04]  /*17190*/  FADD.FTZ R30, -R30, -RZ ;  /* 0x800000ff1e1e7221 */ /* 0x000fc80000010100 */
[----:B------:R-:W-:-:S07]  /*171a0*/  FFMA R49, R49, R30, R49 ;  /* 0x0000001e31317223 */ /* 0x000fce0000000031 */
.L_x_183:
[----:B------:R-:W-:Y:S05]  /*171b0*/  BSYNC B1 ;  /* 0x0000000000017941 */ /* 0x000fea0003800000 */
.L_x_181:
        /* <DEDUP_REMOVED lines=10> */
.L_x_185:
[----:B------:R-:W1:Y:S02]  /*17260*/  MUFU.RCP R48, R29 ;  /* 0x0000001d00307308 */ /* 0x000e640000001000 */
[----:B-1----:R-:W-:-:S04]  /*17270*/  FFMA R29, R29, R48, -1 ;  /* 0xbf8000001d1d7423 */ /* 0x002fc80000000030 */
[----:B------:R-:W-:-:S04]  /*17280*/  FADD.FTZ R29, -R29, -RZ ;  /* 0x800000ff1d1d7221 */ /* 0x000fc80000010100 */
[----:B------:R-:W-:-:S07]  /*17290*/  FFMA R48, R48, R29, R48 ;  /* 0x0000001d30307223 */ /* 0x000fce0000000030 */
.L_x_186:
[----:B------:R-:W-:Y:S05]  /*172a0*/  BSYNC B1 ;  /* 0x0000000000017941 */ /* 0x000fea0003800000 */
.L_x_184:
        /* <DEDUP_REMOVED lines=10> */
.L_x_188:
[----:B------:R-:W1:Y:S02]  /*17350*/  MUFU.RCP R47, R28 ;  /* 0x0000001c002f7308 */ /* 0x000e640000001000 */
[----:B-1----:R-:W-:-:S04]  /*17360*/  FFMA R28, R28, R47, -1 ;  /* 0xbf8000001c1c7423 */ /* 0x002fc8000000002f */
[----:B------:R-:W-:-:S04]  /*17370*/  FADD.FTZ R28, -R28, -RZ ;  /* 0x800000ff1c1c7221 */ /* 0x000fc80000010100 */
[----:B------:R-:W-:-:S07]  /*17380*/  FFMA R47, R47, R28, R47 ;  /* 0x0000001c2f2f7223 */ /* 0x000fce000000002f */
.L_x_189:
[----:B------:R-:W-:Y:S05]  /*17390*/  BSYNC B1 ;  /* 0x0000000000017941 */ /* 0x000fea0003800000 */
.L_x_187:
        /* <DEDUP_REMOVED lines=10> */
.L_x_191:
[----:B------:R-:W1:Y:S02]  /*17440*/  MUFU.RCP R30, R27 ;  /* 0x0000001b001e7308 */ /* 0x000e640000001000 */
[----:B-1----:R-:W-:-:S04]  /*17450*/  FFMA R27, R27, R30, -1 ;  /* 0xbf8000001b1b7423 */ /* 0x002fc8000000001e */
[----:B------:R-:W-:-:S04]  /*17460*/  FADD.FTZ R27, -R27, -RZ ;  /* 0x800000ff1b1b7221 */ /* 0x000fc80000010100 */
[----:B------:R-:W-:-:S07]  /*17470*/  FFMA R30, R30, R27, R30 ;  /* 0x0000001b1e1e7223 */ /* 0x000fce000000001e */
.L_x_192:
[----:B------:R-:W-:Y:S05]  /*17480*/  BSYNC B1 ;  /* 0x0000000000017941 */ /* 0x000fea0003800000 */
.L_x_190:
        /* <DEDUP_REMOVED lines=10> */
.L_x_194:
[----:B------:R-:W1:Y:S02]  /*17530*/  MUFU.RCP R29, R26 ;  /* 0x0000001a001d7308 */ /* 0x000e640000001000 */
[----:B-1----:R-:W-:-:S04]  /*17540*/  FFMA R26, R26, R29, -1 ;  /* 0xbf8000001a1a7423 */ /* 0x002fc8000000001d */
[----:B------:R-:W-:-:S04]  /*17550*/  FADD.FTZ R26, -R26, -RZ ;  /* 0x800000ff1a1a7221 */ /* 0x000fc80000010100 */
[----:B------:R-:W-:-:S07]  /*17560*/  FFMA R29, R29, R26, R29 ;  /* 0x0000001a1d1d7223 */ /* 0x000fce000000001d */
.L_x_195:
[----:B------:R-:W-:Y:S05]  /*17570*/  BSYNC B1 ;  /* 0x0000000000017941 */ /* 0x000fea0003800000 */
.L_x_193:
        /* <DEDUP_REMOVED lines=10> */
.L_x_197:
[----:B------:R-:W1:Y:S02]  /*17620*/  MUFU.RCP R28, R25 ;  /* 0x00000019001c7308 */ /* 0x000e640000001000 */
[----:B-1----:R-:W-:-:S04]  /*17630*/  FFMA R25, R25, R28, -1 ;  /* 0xbf80000019197423 */ /* 0x002fc8000000001c */
[----:B------:R-:W-:-:S04]  /*17640*/  FADD.FTZ R25, -R25, -RZ ;  /* 0x800000ff19197221 */ /* 0x000fc80000010100 */
[----:B------:R-:W-:-:S07]  /*17650*/  FFMA R28, R28, R25, R28 ;  /* 0x000000191c1c7223 */ /* 0x000fce000000001c */
.L_x_198:
[----:B------:R-:W-:Y:S05]  /*17660*/  BSYNC B1 ;  /* 0x0000000000017941 */ /* 0x000fea0003800000 */
.L_x_196:
        /* <DEDUP_REMOVED lines=10> */
.L_x_200:
[----:B------:R-:W1:Y:S02]  /*17710*/  MUFU.RCP R27, R24 ;  /* 0x00000018001b7308 */ /* 0x000e640000001000 */
[----:B-1----:R-:W-:-:S04]  /*17720*/  FFMA R24, R24, R27, -1 ;  /* 0xbf80000018187423 */ /* 0x002fc8000000001b */
[----:B------:R-:W-:-:S04]  /*17730*/  FADD.FTZ R24, -R24, -RZ ;  /* 0x800000ff18187221 */ /* 0x000fc80000010100 */
[----:B------:R-:W-:-:S07]  /*17740*/  FFMA R27, R27, R24, R27 ;  /* 0x000000181b1b7223 */ /* 0x000fce000000001b */
.L_x_201:
[----:B------:R-:W-:Y:S05]  /*17750*/  BSYNC B1 ;  /* 0x0000000000017941 */ /* 0x000fea0003800000 */
.L_x_199:
        /* <DEDUP_REMOVED lines=10> */
.L_x_203:
[----:B------:R-:W1:Y:S02]  /*17800*/  MUFU.RCP R26, R23 ;  /* 0x00000017001a7308 */ /* 0x000e640000001000 */
[----:B-1----:R-:W-:-:S04]  /*17810*/  FFMA R23, R23, R26, -1 ;  /* 0xbf80000017177423 */ /* 0x002fc8000000001a */
[----:B------:R-:W-:-:S04]  /*17820*/  FADD.FTZ R23, -R23, -RZ ;  /* 0x800000ff17177221 */ /* 0x000fc80000010100 */
[----:B------:R-:W-:-:S07]  /*17830*/  FFMA R26, R26, R23, R26 ;  /* 0x000000171a1a7223 */ /* 0x000fce000000001a */
.L_x_204:
[----:B------:R-:W-:Y:S05]  /*17840*/  BSYNC B1 ;  /* 0x0000000000017941 */ /* 0x000fea0003800000 */
.L_x_202:
        /* <DEDUP_REMOVED lines=10> */
.L_x_206:
[----:B------:R-:W1:Y:S02]  /*178f0*/  MUFU.RCP R25, R12 ;  /* 0x0000000c00197308 */ /* 0x000e640000001000 */
[----:B-1----:R-:W-:-:S04]  /*17900*/  FFMA R12, R12, R25, -1 ;  /* 0xbf8000000c0c7423 */ /* 0x002fc80000000019 */
[----:B------:R-:W-:-:S04]  /*17910*/  FADD.FTZ R12, -R12, -RZ ;  /* 0x800000ff0c0c7221 */ /* 0x000fc80000010100 */
[----:B------:R-:W-:-:S07]  /*17920*/  FFMA R25, R25, R12, R25 ;  /* 0x0000000c19197223 */ /* 0x000fce0000000019 */
.L_x_207:
[----:B------:R-:W-:Y:S05]  /*17930*/  BSYNC B1 ;  /* 0x0000000000017941 */ /* 0x000fea0003800000 */
.L_x_205:
        /* <DEDUP_REMOVED lines=10> */
.L_x_209:
[----:B------:R-:W1:Y:S02]  /*179e0*/  MUFU.RCP R24, R13 ;  /* 0x0000000d00187308 */ /* 0x000e640000001000 */
[----:B-1----:R-:W-:-:S04]  /*179f0*/  FFMA R13, R13, R24, -1 ;  /* 0xbf8000000d0d7423 */ /* 0x002fc80000000018 */
[----:B------:R-:W-:-:S04]  /*17a00*/  FADD.FTZ R13, -R13, -RZ ;  /* 0x800000ff0d0d7221 */ /* 0x000fc80000010100 */
[----:B------:R-:W-:-:S07]  /*17a10*/  FFMA R24, R24, R13, R24 ;  /* 0x0000000d18187223 */ /* 0x000fce0000000018 */
.L_x_210:
[----:B------:R-:W-:Y:S05]  /*17a20*/  BSYNC B1 ;  /* 0x0000000000017941 */ /* 0x000fea0003800000 */
.L_x_208:
        /* <DEDUP_REMOVED lines=10> */
.L_x_212:
[----:B------:R-:W1:Y:S02]  /*17ad0*/  MUFU.RCP R23, R14 ;  /* 0x0000000e00177308 */ /* 0x000e640000001000 */
[----:B-1----:R-:W-:-:S04]  /*17ae0*/  FFMA R14, R14, R23, -1 ;  /* 0xbf8000000e0e7423 */ /* 0x002fc80000000017 */
[----:B------:R-:W-:-:S04]  /*17af0*/  FADD.FTZ R14, -R14, -RZ ;  /* 0x800000ff0e0e7221 */ /* 0x000fc80000010100 */
[----:B------:R-:W-:-:S07]  /*17b00*/  FFMA R23, R23, R14, R23 ;  /* 0x0000000e17177223 */ /* 0x000fce0000000017 */
.L_x_213:
[----:B------:R-:W-:Y:S05]  /*17b10*/  BSYNC B1 ;  /* 0x0000000000017941 */ /* 0x000fea0003800000 */
.L_x_211:
        /* <DEDUP_REMOVED lines=10> */
.L_x_215:
[----:B------:R-:W1:Y:S02]  /*17bc0*/  MUFU.RCP R14, R15 ;  /* 0x0000000f000e7308 */ /* 0x000e640000001000 */
[----:B-1----:R-:W-:-:S04]  /*17bd0*/  FFMA R15, R15, R14, -1 ;  /* 0xbf8000000f0f7423 */ /* 0x002fc8000000000e */
[----:B------:R-:W-:-:S04]  /*17be0*/  FADD.FTZ R15, -R15, -RZ ;  /* 0x800000ff0f0f7221 */ /* 0x000fc80000010100 */
[----:B------:R-:W-:-:S07]  /*17bf0*/  FFMA R14, R14, R15, R14 ;  /* 0x0000000f0e0e7223 */ /* 0x000fce000000000e */
.L_x_216:
[----:B------:R-:W-:Y:S05]  /*17c00*/  BSYNC B1 ;  /* 0x0000000000017941 */ /* 0x000fea0003800000 */
.L_x_214:
        /* <DEDUP_REMOVED lines=10> */
.L_x_218:
[----:B------:R-:W1:Y:S02]  /*17cb0*/  MUFU.RCP R13, R20 ;  /* 0x00000014000d7308 */ /* 0x000e640000001000 */
[----:B-1----:R-:W-:-:S04]  /*17cc0*/  FFMA R20, R20, R13, -1 ;  /* 0xbf80000014147423 */ /* 0x002fc8000000000d */
[----:B------:R-:W-:-:S04]  /*17cd0*/  FADD.FTZ R20, -R20, -RZ ;  /* 0x800000ff14147221 */ /* 0x000fc80000010100 */
[----:B------:R-:W-:-:S07]  /*17ce0*/  FFMA R13, R13, R20, R13 ;  /* 0x000000140d0d7223 */ /* 0x000fce000000000d */
.L_x_219:
[----:B------:R-:W-:Y:S05]  /*17cf0*/  BSYNC B1 ;  /* 0x0000000000017941 */ /* 0x000fea0003800000 */
.L_x_217:
        /* <DEDUP_REMOVED lines=10> */
.L_x_221:
[----:B------:R-:W1:Y:S02]  /*17da0*/  MUFU.RCP R12, R21 ;  /* 0x00000015000c7308 */ /* 0x000e640000001000 */
[----:B-1----:R-:W-:-:S04]  /*17db0*/  FFMA R21, R21, R12, -1 ;  /* 0xbf80000015157423 */ /* 0x002fc8000000000c */
[----:B------:R-:W-:-:S04]  /*17dc0*/  FADD.FTZ R21, -R21, -RZ ;  /* 0x800000ff15157221 */ /* 0x000fc80000010100 */
[----:B------:R-:W-:-:S07]  /*17dd0*/  FFMA R12, R12, R21, R12 ;  /* 0x000000150c0c7223 */ /* 0x000fce000000000c */
.L_x_222:
[----:B------:R-:W-:Y:S05]  /*17de0*/  BSYNC B1 ;  /* 0x0000000000017941 */ /* 0x000fea0003800000 */
.L_x_220:
        /* <DEDUP_REMOVED lines=10> */
.L_x_224:
[----:B------:R-:W1:Y:S02]  /*17e90*/  MUFU.RCP R4, R22 ;  /* 0x0000001600047308 */ /* 0x000e640000001000 */
[----:B-1----:R-:W-:-:S04]  /*17ea0*/  FFMA R22, R22, R4, -1 ;  /* 0xbf80000016167423 */ /* 0x002fc80000000004 */
[----:B------:R-:W-:-:S04]  /*17eb0*/  FADD.FTZ R22, -R22, -RZ ;  /* 0x800000ff16167221 */ /* 0x000fc80000010100 */
[----:B------:R-:W-:-:S07]  /*17ec0*/  FFMA R4, R4, R22, R4 ;  /* 0x0000001604047223 */ /* 0x000fce0000000004 */
.L_x_225:
[----:B------:R-:W-:Y:S05]  /*17ed0*/  BSYNC B1 ;  /* 0x0000000000017941 */ /* 0x000fea0003800000 */
.L_x_223:
        /* <DEDUP_REMOVED lines=26> */
.L_x_226:
        /* <DEDUP_REMOVED lines=27> */
.L_x_228:
[----:B------:R-:W-:Y:S05]  /*18230*/  BSYNC B0 ;  /* 0x0000000000007941 */ /* 0x000fea0003800000 */
.L_x_227:
[----:B------:R-:W-:Y:S04]  /*18240*/  BSSY B0, `(.L_x_229) ;  /* 0x000003a000007945 */ /* 0x000fe80003800000 */
[----:B------:R-:W-:Y:S05]  /*18250*/  @P0 BRA `(.L_x_230) ;  /* 0x0000000000e00947 */ /* 0x000fea0003800000 */
[----:B------:R-:W-:-:S04]  /*18260*/  MOV R4, UR44 ;  /* 0x0000002c00047c02 */ /* 0x000fc80008000f00 */
[----:B------:R-:W-:-:S13]  /*18270*/  ISETP.NE.AND P3, PT, R4, 0x3, PT ;  /* 0x000000030400780c */ /* 0x000fda0003f65270 */
[----:B------:R-:W-:Y:S05]  /*18280*/  @!P3 BRA `(.L_x_231) ;  /* 0x000000000004b947 */ /* 0x000fea0003800000 */
[----:B------:R-:W-:Y:S01]  /*18290*/  BPT.TRAP 0x1 ;  /* 0x000000040000795c */ /* 0x000fe20000300000 */
.L_x_231:
[----:B------:R-:W-:Y:S01]  /*182a0*/  LEA R4, R18, UR48, 0x3 ;  /* 0x0000003012047c11 */ /* 0x000fe2000f8e18ff */
[----:B------:R-:W-:Y:S01]  /*182b0*/  BSSY B1, `(.L_x_232) ;  /* 0x0000004000017945 */ /* 0x000fe20003800000 */
[----:B------:R-:W-:-:S04]  /*182c0*/  SHF.L.U32 R5, R19, 0x1f, RZ ;  /* 0x0000001f13057819 */ /* 0x000fc800000006ff */
[----:B------:R-:W1:Y:S02]  /*182d0*/  SYNCS.PHASECHK.TRANS64.TRYWAIT P2, [R4+URZ+0x60], R5 ;  /* 0x00006005040075a7 */ /* 0x000e64000804017f */
[----:B-1----:R-:W-:Y:S05]  /*182e0*/  @!P2 BRA `(.L_x_233) ;  /* 0x0000020000aca947 */ /* 0x002fea0003800000 */
.L_x_1148:
[----:B------:R-:W-:Y:S05]  /*182f0*/  BSYNC B1 ;  /* 0x0000000000017941 */ /* 0x000fea0003800000 */
.L_x_232:
[----:B------:R-:W-:Y:S04]  /*18300*/  BSSY B1, `(.L_x_234) ;  /* 0x0000016000017945 */ /* 0x000fe80003800000 */
[----:B------:R-:W-:Y:S05]  /*18310*/  @P1 BRA `(.L_x_235) ;  /* 0x0000000000501947 */ /* 0x000fea0003800000 */
[----:B------:R-:W2:Y:S01]  /*18320*/  S2R R8, SR_TID.X ;  /* 0x0000000000087919 */ /* 0x000ea20000002100 */
[----:B------:R-:W-:-:S04]  /*18330*/  LEA R12, R18, R17, 0xc ;  /* 0x00000011120c7211 */ /* 0x000fc800078e60ff */
[----:B------:R-:W-:Y:S01]  /*18340*/  IADD3 R0, R12, UR48, RZ ;  /* 0x000000300c007c10 */ /* 0x000fe2000fffe0ff */
[----:B------:R-:W-:Y:S04]  /*18350*/  LDS.U16 R7, [R12+UR48+0x200] ;  /* 0x000200300c077984 */ /* 0x000fe80008000400 */
[----:B------:R-:W-:Y:S04]  /*18360*/  LDS.U16 R6, [R12+UR48+0x208] ;  /* 0x000208300c067984 */ /* 0x000fe80008000400 */
[----:B------:R-:W3:Y:S01]  /*18370*/  LDS.U16 R3, [R12+UR48+0x108] ;  /* 0x000108300c037984 */ /* 0x000ee20008000400 */
[----:B--2---:R-:W-:-:S04]  /*18380*/  SHF.R.U32.HI R8, RZ, 0x4, R8 ;  /* 0x00000004ff087819 */ /* 0x004fc80000011608 */
[----:B------:R-:W-:Y:S02]  /*18390*/  LOP3.LUT P2, RZ, R8, 0x1, RZ, 0xc0, !PT ;  /* 0x0000000108ff7812 */ /* 0x000fe4000784c0ff */
[----:B------:R-:W-:-:S04]  /*183a0*/  MOV R8, 0x8 ;  /* 0x0000000800087802 */ /* 0x000fc80000000f00 */
[----:B------:R-:W-:-:S04]  /*183b0*/  SEL R8, R8, 0xfffffff8, !P2 ;  /* 0xfffffff808087807 */ /* 0x000fc80005000000 */
[----:B------:R-:W-:Y:S02]  /*183c0*/  LEA R14, R8, R0, 0x1 ;  /* 0x00000000080e7211 */ /* 0x000fe400078e08ff */
[----:B------:R-:W2:Y:S04]  /*183d0*/  LDS.U16 R0, [R12+UR48+0x100] ;  /* 0x000100300c007984 */ /* 0x000ea80008000400 */
[----:B-1----:R-:W-:Y:S01]  /*183e0*/  LDS.U16 R4, [R14+0x200] ;  /* 0x000200000e047984 */ /* 0x002fe20000000400 */
[----:B---3--:R-:W-:-:S03]  /*183f0*/  PRMT R6, R3, 0x5410, R6 ;  /* 0x0000541003067816 */ /* 0x008fc60000000006 */
[----:B------:R-:W1:Y:S04]  /*18400*/  LDS.U16 R5, [R14+0x100] ;  /* 0x000100000e057984 */ /* 0x000e680000000400 */
[----:B------:R-:W-:Y:S04]  /*18410*/  LDS.U16 R8, [R14+0x208] ;  /* 0x000208000e087984 */ /* 0x000fe80000000400 */
[----:B------:R-:W3:Y:S01]  /*18420*/  LDS.U16 R13, [R14+0x108] ;  /* 0x000108000e0d7984 */ /* 0x000ee20000000400 */
[----:B--2---:R-:W-:Y:S02]  /*18430*/  PRMT R7, R0, 0x5410, R7 ;  /* 0x0000541000077816 */ /* 0x004fe40000000007 */
[----:B-1----:R-:W-:-:S02]  /*18440*/  PRMT R3, R5, 0x5410, R4 ;  /* 0x0000541005037816 */ /* 0x002fc40000000004 */
[----:B---3--:R-:W-:-:S07]  /*18450*/  PRMT R0, R13, 0x5410, R8 ;  /* 0x000054100d007816 */ /* 0x008fce0000000008 */
.L_x_235:
[----:B------:R-:W-:Y:S05]  /*18460*/  BSYNC B1 ;  /* 0x0000000000017941 */ /* 0x000fea0003800000 */
.L_x_234:
        /* <DEDUP_REMOVED lines=8> */
.L_x_236:
[----:B-1----:R-:W1:Y:S01]  /*184f0*/  S2R R5, SR_CgaCtaId ;  /* 0x0000000000057919 */ /* 0x002e620000008800 */
[C---:B------:R-:W-:Y:S02]  /*18500*/  LEA R4, R10.reuse, UR48, 0x3 ;  /* 0x000000300a047c11 */ /* 0x040fe4000f8e18ff */
[----:B------:R-:W-:Y:S02]  /*18510*/  IADD3 R10, R10, 0x1, RZ ;  /* 0x000000010a0a7810 */ /* 0x000fe40007ffe0ff */
[----:B------:R-:W-:Y:S02]  /*18520*/  IADD3 R4, R4, 0x80, RZ ;  /* 0x0000008004047810 */ /* 0x000fe40007ffe0ff */
[----:B------:R-:W-:Y:S02]  /*18530*/  ISETP.NE.AND P2, PT, R10, 0x4, PT ;  /* 0x000000040a00780c */ /* 0x000fe40003f45270 */
[----:B------:R-:W-:Y:S02]  /*18540*/  IADD3 R18, R18, 0x1, RZ ;  /* 0x0000000112127810 */ /* 0x000fe40007ffe0ff */
[----:B------:R-:W-:-:S02]  /*18550*/  SEL R10, R10, RZ, P2 ;  /* 0x000000ff0a0a7207 */ /* 0x000fc40001000000 */
[----:B------:R-:W-:-:S04]  /*18560*/  ISETP.NE.AND P3, PT, R18, 0x4, PT ;  /* 0x000000041200780c */ /* 0x000fc80003f65270 */
[----:B------:R-:W-:Y:S02]  /*18570*/  SEL R18, R18, RZ, P3 ;  /* 0x000000ff12127207 */ /* 0x000fe40001800000 */
[----:B-1----:R-:W-:-:S04]  /*18580*/  PRMT R4, R5, 0x654, R4 ;  /* 0x0000065405047816 */ /* 0x002fc80000000004 */
[----:B--2---:R1:W-:Y:S02]  /*18590*/  SYNCS.ARRIVE.TRANS64.RED.A1T0 RZ, [R4+URZ], RZ ;  /* 0x000000ff04ff79a7 */ /* 0x0043e4000810043f */
[----:B-1----:R-:W-:-:S04]  /*185a0*/  SEL R4, RZ, 0x1, P2 ;  /* 0x00000001ff047807 */ /* 0x002fc80001000000 */
[----:B------:R-:W-:Y:S02]  /*185b0*/  LOP3.LUT R11, R11, R4, RZ, 0x3c, !PT ;  /* 0x000000040b0b7212 */ /* 0x000fe400078e3cff */
[----:B------:R-:W-:-:S04]  /*185c0*/  SEL R4, RZ, 0x1, P3 ;  /* 0x00000001ff047807 */ /* 0x000fc80001800000 */
[----:B------:R-:W-:-:S07]  /*185d0*/  LOP3.LUT R19, R19, R4, RZ, 0x3c, !PT ;  /* 0x0000000413137212 */ /* 0x000fce00078e3cff */
.L_x_230:
[----:B------:R-:W-:Y:S05]  /*185e0*/  BSYNC B0 ;  /* 0x0000000000007941 */ /* 0x000fea0003800000 */
.L_x_229:
[----:B------:R-:W2:Y:S04]  /*185f0*/  LDL.LU R5, [R1+0x2e0] ;  /* 0x0002e00001057983 */ /* 0x000ea80000300800 */
[----:B------:R-:W3:Y:S04]  /*18600*/  LDL.LU R12, [R1+0x2e4] ;  /* 0x0002e400010c7983 */ /* 0x000ee80000300800 */
[----:B------:R-:W4:Y:S04]  /*18610*/  LDL.LU R15, [R1+0x2e8] ;  /* 0x0002e800010f7983 */ /* 0x000f280000300800 */
[----:B------:R-:W5:Y:S04]  /*18620*/  LDL.LU R14, [R1+0x2ec] ;  /* 0x0002ec00010e7983 */ /* 0x000f680000300800 */
[----:B------:R-:W5:Y:S04]  /*18630*/  LDL.LU R25, [R1+0x2f0] ;  /* 0x0002f00001197983 */ /* 0x000f680000300800 */
[----:B------:R-:W5:Y:S01]  /*18640*/  LDL.LU R22, [R1+0x2f4] ;  /* 0x0002f40001167983 */ /* 0x000f620000300800 */
[----:B------:R-:W-:-:S03]  /*18650*/  F2FP.F16.E4M3.UNPACK_B R4, R7 ;  /* 0x00000007ff04723e */ /* 0x000fc600020006ff */
[----:B------:R-:W5:Y:S04]  /*18660*/  LDL.LU R24, [R1+0x2f8] ;  /* 0x0002f80001187983 */ /* 0x000f680000300800 */
[----:B------:R-:W5:Y:S04]  /*18670*/  LDL.LU R8, [R1+0x2fc] ;  /* 0x0002fc0001087983 */ /* 0x000f680000300800 */
[----:B------:R-:W5:Y:S01]  /*18680*/  LDL.LU R13, [R1+0x300] ;  /* 0x00030000010d7983 */ /* 0x000f620000300800 */
[--C-:B------:R-:W-:Y:S02]  /*18690*/  HADD2.F32 R46, -RZ, R4.reuse.H0_H0 ;  /* 0x20000004ff2e7230 */ /* 0x100fe40000004100 */
[----:B------:R-:W-:-:S02]  /*186a0*/  HADD2.F32 R4, -RZ, R4.H1_H1 ;  /* 0x30000004ff047230 */ /* 0x000fc40000004100 */
[C---:B--2---:R-:W-:Y:S01]  /*186b0*/  FMUL R5, R16.reuse, R5 ;  /* 0x0000000510057220 */ /* 0x044fe20000400000 */
[----:B---3--:R-:W-:Y:S02]  /*186c0*/  FMUL R45, R16, R12 ;  /* 0x0000000c102d7220 */ /* 0x008fe40000400000 */
[----:B------:R-:W2:Y:S01]  /*186d0*/  LDL.LU R12, [R1+0x304] ;  /* 0x00030400010c7983 */ /* 0x000ea20000300800 */
[----:B------:R-:W-:Y:S01]  /*186e0*/  FFMA R46, R2, R46, R5 ;  /* 0x0000002e022e7223 */ /* 0x000fe20000000005 */
[C---:B----4-:R-:W-:Y:S02]  /*186f0*/  FMUL R5, R16.reuse, R15 ;  /* 0x0000000f10057220 */ /* 0x050fe40000400000 */
[----:B------:R-:W3:Y:S01]  /*18700*/  LDL.LU R15, [R1+0x308] ;  /* 0x00030800010f7983 */ /* 0x000ee20000300800 */
[----:B-----5:R-:W-:-:S03]  /*18710*/  FMUL R43, R16, R14 ;  /* 0x0000000e102b7220 */ /* 0x020fc60000400000 */
[----:B------:R-:W4:Y:S04]  /*18720*/  LDL.LU R14, [R1+0x30c] ;  /* 0x00030c00010e7983 */ /* 0x000f280000300800 */
[----:B------:R-:W5:Y:S04]  /*18730*/  LDL.LU R21, [R1+0x310] ;  /* 0x0003100001157983 */ /* 0x000f680000300800 */
[----:B------:R-:W5:Y:S01]  /*18740*/  LDL.LU R20, [R1+0x314] ;  /* 0x0003140001147983 */ /* 0x000f620000300800 */
[----:B------:R-:W-:-:S03]  /*18750*/  FMUL R41, R16, R22 ;  /* 0x0000001610297220 */ /* 0x000fc60000400000 */
[----:B------:R-:W5:Y:S04]  /*18760*/  LDL.LU R22, [R1+0x318] ;  /* 0x0003180001167983 */ /* 0x000f680000300800 */
[----:B------:R-:W5:Y:S01]  /*18770*/  LDL.LU R29, [R1+0x31c] ;  /* 0x00031c00011d7983 */ /* 0x000f620000300800 */
[----:B------:R-:W-:Y:S01]  /*18780*/  FFMA R45, R2, R4, R45 ;  /* 0x00000004022d7223 */ /* 0x000fe2000000002d */
[----:B------:R-:W-:-:S05]  /*18790*/  F2FP.F16.E4M3.UNPACK_B R4, R7.H1 ;  /* 0x00000007ff04723e */ /* 0x000fca00030006ff */
[--C-:B------:R-:W-:Y:S02]  /*187a0*/  HADD2.F32 R44, -RZ, R4.reuse.H0_H0 ;  /* 0x20000004ff2c7230 */ /* 0x100fe40000004100 */
[----:B------:R-:W-:-:S05]  /*187b0*/  HADD2.F32 R4, -RZ, R4.H1_H1 ;  /* 0x30000004ff047230 */ /* 0x000fca0000004100 */
[----:B------:R-:W-:Y:S01]  /*187c0*/  FFMA R43, R2, R4, R43 ;  /* 0x00000004022b7223 */ /* 0x000fe2000000002b */
[----:B------:R-:W-:-:S05]  /*187d0*/  F2FP.F16.E4M3.UNPACK_B R4, R6 ;  /* 0x00000006ff04723e */ /* 0x000fca00020006ff */
[--C-:B------:R-:W-:Y:S02]  /*187e0*/  HADD2.F32 R42, -RZ, R4.reuse.H0_H0 ;  /* 0x20000004ff2a7230 */ /* 0x100fe40000004100 */
[----:B------:R-:W-:-:S05]  /*187f0*/  HADD2.F32 R4, -RZ, R4.H1_H1 ;  /* 0x30000004ff047230 */ /* 0x000fca0000004100 */
[----:B------:R-:W-:Y:S01]  /*18800*/  FFMA R41, R2, R4, R41 ;  /* 0x0000000402297223 */ /* 0x000fe20000000029 */
[----:B------:R-:W-:Y:S01]  /*18810*/  F2FP.F16.E4M3.UNPACK_B R4, R6.H1 ;  /* 0x00000006ff04723e */ /* 0x000fe200030006ff */
[----:B------:R-:W-:Y:S01]  /*18820*/  FMUL R39, R16, R8 ;  /* 0x0000000810277220 */ /* 0x000fe20000400000 */
[----:B------:R-:W-:-:S03]  /*18830*/  FFMA R44, R2, R44, R5 ;  /* 0x0000002c022c7223 */ /* 0x000fc60000000005 */
[--C-:B------:R-:W-:Y:S02]  /*18840*/  HADD2.F32 R40, -RZ, R4.reuse.H0_H0 ;  /* 0x20000004ff287230 */ /* 0x100fe40000004100 */
[----:B------:R-:W-:Y:S02]  /*18850*/  HADD2.F32 R4, -RZ, R4.H1_H1 ;  /* 0x30000004ff047230 */ /* 0x000fe40000004100 */
[----:B------:R-:W-:-:S03]  /*18860*/  FMUL R5, R16, R25 ;  /* 0x0000001910057220 */ /* 0x000fc60000400000 */
[C---:B------:R-:W-:Y:S01]  /*18870*/  FFMA R39, R2.reuse, R4, R39 ;  /* 0x0000000402277223 */ /* 0x040fe20000000027 */
[----:B------:R-:W-:Y:S01]  /*18880*/  F2FP.F16.E4M3.UNPACK_B R4, R3 ;  /* 0x00000003ff04723e */ /* 0x000fe200020006ff */
[----:B------:R-:W-:Y:S01]  /*18890*/  FFMA R42, R2, R42, R5 ;  /* 0x0000002a022a7223 */ /* 0x000fe20000000005 */
[----:B------:R-:W-:-:S03]  /*188a0*/  FMUL R5, R16, R24 ;  /* 0x0000001810057220 */ /* 0x000fc60000400000 */
[--C-:B------:R-:W-:Y:S02]  /*188b0*/  HADD2.F32 R8, -RZ, R4.reuse.H0_H0 ;  /* 0x20000004ff087230 */ /* 0x100fe40000004100 */
[----:B------:R-:W-:Y:S01]  /*188c0*/  FFMA R40, R2, R40, R5 ;  /* 0x0000002802287223 */ /* 0x000fe20000000005 */
[----:B------:R-:W-:Y:S02]  /*188d0*/  HADD2.F32 R4, -RZ, R4.H1_H1 ;  /* 0x30000004ff047230 */ /* 0x000fe40000004100 */
[----:B------:R-:W-:-:S04]  /*188e0*/  FMUL R13, R16, R13 ;  /* 0x0000000d100d7220 */ /* 0x000fc80000400000 */
[----:B------:R-:W-:Y:S01]  /*188f0*/  FFMA R13, R2, R8, R13 ;  /* 0x00000008020d7223 */ /* 0x000fe2000000000d */
[----:B------:R-:W-:Y:S02]  /*18900*/  MOV R37, 0x3bbb989d ;  /* 0x3bbb989d00257802 */ /* 0x000fe40000000f00 */
[----:B------:R-:W-:Y:S02]  /*18910*/  F2FP.F16.E4M3.UNPACK_B R23, R0.H1 ;  /* 0x00000000ff17723e */ /* 0x000fe400030006ff */
[----:B------:R-:W-:Y:S01]  /*18920*/  MOV R38, 0x437c0000 ;  /* 0x437c000000267802 */ /* 0x000fe20000000f00 */
[----:B------:R-:W-:-:S04]  /*18930*/  FFMA.SAT R27, -R45, R37, 0.5 ;  /* 0x3f0000002d1b7423 */ /* 0x000fc80000002125 */
[----:B------:R-:W-:-:S04]  /*18940*/  FFMA.RM R28, R27, R38, 12582913 ;  /* 0x4b4000011b1c7423 */ /* 0x000fc80000004026 */
[----:B------:R-:W-:Y:S01]  /*18950*/  FADD R24, R28, -12583039 ;  /* 0xcb40007f1c187421 */ /* 0x000fe20000000000 */
[----:B------:R-:W-:-:S03]  /*18960*/  FFMA.SAT R27, -R44, R37, 0.5 ;  /* 0x3f0000002c1b7423 */ /* 0x000fc60000002125 */
[----:B------:R-:W-:Y:S01]  /*18970*/  FFMA R24, -R45, 1.4426950216293334961, -R24 ;  /* 0x3fb8aa3b2d187823 */ /* 0x000fe20000000918 */
[----:B------:R-:W-:-:S03]  /*18980*/  FFMA.RM R27, R27, R38, 12582913 ;  /* 0x4b4000011b1b7423 */ /* 0x000fc60000004026 */
[----:B------:R-:W-:-:S06]  /*18990*/  FFMA R24, -R45, 1.925963033500011079e-08, R24 ;  /* 0x32a570602d187823 */ /* 0x000fcc0000000118 */
[----:B------:R-:W1:Y:S01]  /*189a0*/  MUFU.EX2 R24, R24 ;  /* 0x0000001800187308 */ /* 0x000e620000000800 */
[----:B------:R-:W-:Y:S01]  /*189b0*/  FFMA.SAT R31, -R41, R37, 0.5 ;  /* 0x3f000000291f7423 */ /* 0x000fe20000002125 */
[----:B------:R-:W-:-:S03]  /*189c0*/  SHF.L.U32 R28, R28, 0x17, RZ ;  /* 0x000000171c1c7819 */ /* 0x000fc600000006ff */
[----:B------:R-:W-:Y:S01]  /*189d0*/  FFMA.RM R31, R31, R38, 12582913 ;  /* 0x4b4000011f1f7423 */ /* 0x000fe20000004026 */
[----:B------:R-:W-:Y:S01]  /*189e0*/  FFMA.SAT R32, -R42, R37, 0.5 ;  /* 0x3f0000002a207423 */ /* 0x000fe20000002125 */
[----:B-1----:R-:W-:Y:S02]  /*189f0*/  FFMA R24, R28, R24, 1 ;  /* 0x3f8000001c187423 */ /* 0x002fe40000000018 */
[----:B------:R-:W-:-:S04]  /*18a00*/  FADD R28, R31, -12583039 ;  /* 0xcb40007f1f1c7421 */ /* 0x000fc80000000000 */
[----:B------:R-:W-:Y:S01]  /*18a10*/  FFMA R28, -R41, 1.4426950216293334961, -R28 ;  /* 0x3fb8aa3b291c7823 */ /* 0x000fe2000000091c */
[----:B------:R-:W-:-:S03]  /*18a20*/  FFMA.RM R32, R32, R38, 12582913 ;  /* 0x4b40000120207423 */ /* 0x000fc60000004026 */
[----:B------:R-:W-:-:S06]  /*18a30*/  FFMA R28, -R41, 1.925963033500011079e-08, R28 ;  /* 0x32a57060291c7823 */ /* 0x000fcc000000011c */
[----:B------:R-:W1:Y:S01]  /*18a40*/  MUFU.EX2 R28, R28 ;  /* 0x0000001c001c7308 */ /* 0x000e620000000800 */
[----:B------:R-:W-:-:S05]  /*18a50*/  SHF.L.U32 R31, R31, 0x17, RZ ;  /* 0x000000171f1f7819 */ /* 0x000fca00000006ff */
[----:B-1----:R-:W-:Y:S01]  /*18a60*/  FFMA R28, R31, R28, 1 ;  /* 0x3f8000001f1c7423 */ /* 0x002fe2000000001c */
[----:B--2---:R-:W-:-:S04]  /*18a70*/  FMUL R5, R16, R12 ;  /* 0x0000000c10057220 */ /* 0x004fc80000400000 */
[----:B------:R-:W-:Y:S01]  /*18a80*/  FFMA R12, R2, R4, R5 ;  /* 0x00000004020c7223 */ /* 0x000fe20000000005 */
[----:B------:R-:W-:Y:S01]  /*18a90*/  F2FP.F16.E4M3.UNPACK_B R4, R3.H1 ;  /* 0x00000003ff04723e */ /* 0x000fe200030006ff */
[----:B----4-:R-:W-:-:S04]  /*18aa0*/  FMUL R5, R16, R14 ;  /* 0x0000000e10057220 */ /* 0x010fc80000400000 */
[--C-:B------:R-:W-:Y:S02]  /*18ab0*/  HADD2.F32 R8, -RZ, R4.reuse.H0_H0 ;  /* 0x20000004ff087230 */ /* 0x100fe40000004100 */
[----:B------:R-:W-:Y:S02]  /*18ac0*/  HADD2.F32 R4, -RZ, R4.H1_H1 ;  /* 0x30000004ff047230 */ /* 0x000fe40000004100 */
[----:B---3--:R-:W-:-:S03]  /*18ad0*/  FMUL R15, R16, R15 ;  /* 0x0000000f100f7220 */ /* 0x008fc60000400000 */
[C---:B------:R-:W-:Y:S01]  /*18ae0*/  FFMA R14, R2.reuse, R4, R5 ;  /* 0x00000004020e7223 */ /* 0x040fe20000000005 */
[----:B------:R-:W-:Y:S01]  /*18af0*/  F2FP.F16.E4M3.UNPACK_B R4, R0 ;  /* 0x00000000ff04723e */ /* 0x000fe200020006ff */
[----:B------:R-:W-:Y:S01]  /*18b00*/  FFMA R15, R2, R8, R15 ;  /* 0x00000008020f7223 */ /* 0x000fe2000000000f */
[----:B-----5:R-:W-:-:S03]  /*18b10*/  FMUL R5, R16, R20 ;  /* 0x0000001410057220 */ /* 0x020fc60000400000 */
[--C-:B------:R-:W-:Y:S02]  /*18b20*/  HADD2.F32 R8, -RZ, R4.reuse.H0_H0 ;  /* 0x20000004ff087230 */ /* 0x100fe40000004100 */
[----:B------:R-:W-:Y:S02]  /*18b30*/  HADD2.F32 R4, -RZ, R4.H1_H1 ;  /* 0x30000004ff047230 */ /* 0x000fe40000004100 */
[----:B------:R-:W-:Y:S01]  /*18b40*/  FMUL R25, R16, R22 ;  /* 0x0000001610197220 */ /* 0x000fe20000400000 */
[----:B------:R-:W-:Y:S02]  /*18b50*/  HADD2.F32 R22, -RZ, R23.H0_H0 ;  /* 0x20000017ff167230 */ /* 0x000fe40000004100 */
[----:B------:R-:W-:Y:S01]  /*18b60*/  FFMA R20, R2, R4, R5 ;  /* 0x0000000402147223 */ /* 0x000fe20000000005 */
[----:B------:R-:W-:Y:S02]  /*18b70*/  FFMA.SAT R5, -R46, R37, 0.5 ;  /* 0x3f0000002e057423 */ /* 0x000fe40000002125 */
[----:B------:R-:W-:-:S02]  /*18b80*/  FFMA R22, R2, R22, R25 ;  /* 0x0000001602167223 */ /* 0x000fc40000000019 */
[----:B------:R-:W-:Y:S01]  /*18b90*/  FFMA.RM R5, R5, R38, 12582913 ;  /* 0x4b40000105057423 */ /* 0x000fe20000004026 */
[----:B------:R-:W-:-:S03]  /*18ba0*/  FFMA.SAT R4, -R43, R37, 0.5 ;  /* 0x3f0000002b047423 */ /* 0x000fc60000002125 */
[----:B------:R-:W-:Y:S01]  /*18bb0*/  FADD R25, R5, -12583039 ;  /* 0xcb40007f05197421 */ /* 0x000fe20000000000 */
[----:B------:R-:W-:Y:S01]  /*18bc0*/  FMUL R21, R16, R21 ;  /* 0x0000001510157220 */ /* 0x000fe20000400000 */
[----:B------:R-:W-:Y:S02]  /*18bd0*/  FFMA.RM R4, R4, R38, 12582913 ;  /* 0x4b40000104047423 */ /* 0x000fe40000004026 */
[----:B------:R-:W-:Y:S01]  /*18be0*/  FFMA R25, -R46, 1.4426950216293334961, -R25 ;  /* 0x3fb8aa3b2e197823 */ /* 0x000fe20000000919 */
[----:B------:R-:W-:Y:S01]  /*18bf0*/  FFMA R21, R2, R8, R21 ;  /* 0x0000000802157223 */ /* 0x000fe20000000015 */
[----:B------:R-:W-:Y:S02]  /*18c00*/  FADD R26, R4, -12583039 ;  /* 0xcb40007f041a7421 */ /* 0x000fe40000000000 */
[----:B------:R-:W-:Y:S02]  /*18c10*/  FFMA R8, -R46, 1.925963033500011079e-08, R25 ;  /* 0x32a570602e087823 */ /* 0x000fe40000000119 */
[----:B------:R-:W-:-:S04]  /*18c20*/  FFMA R26, -R43, 1.4426950216293334961, -R26 ;  /* 0x3fb8aa3b2b1a7823 */ /* 0x000fc8000000091a */
[----:B------:R-:W1:Y:S01]  /*18c30*/  MUFU.EX2 R8, R8 ;  /* 0x0000000800087308 */ /* 0x000e620000000800 */
[----:B------:R-:W-:Y:S01]  /*18c40*/  FFMA R26, -R43, 1.925963033500011079e-08, R26 ;  /* 0x32a570602b1a7823 */ /* 0x000fe2000000011a */
[----:B------:R-:W-:Y:S01]  /*18c50*/  FADD R25, R27, -12583039 ;  /* 0xcb40007f1b197421 */ /* 0x000fe20000000000 */
[----:B------:R-:W-:-:S05]  /*18c60*/  SHF.L.U32 R5, R5, 0x17, RZ ;  /* 0x0000001705057819 */ /* 0x000fca00000006ff */
[----:B------:R-:W2:Y:S01]  /*18c70*/  MUFU.EX2 R26, R26 ;  /* 0x0000001a001a7308 */ /* 0x000ea20000000800 */
[----:B------:R-:W-:Y:S01]  /*18c80*/  FFMA R25, -R44, 1.4426950216293334961, -R25 ;  /* 0x3fb8aa3b2c197823 */ /* 0x000fe20000000919 */
[----:B------:R-:W-:Y:S01]  /*18c90*/  HADD2.F32 R23, -RZ, R23.H1_H1 ;  /* 0x30000017ff177230 */ /* 0x000fe20000004100 */
[----:B------:R-:W-:Y:S02]  /*18ca0*/  SHF.L.U32 R4, R4, 0x17, RZ ;  /* 0x0000001704047819 */ /* 0x000fe400000006ff */
[----:B------:R-:W-:Y:S01]  /*18cb0*/  FFMA R25, -R44, 1.925963033500011079e-08, R25 ;  /* 0x32a570602c197823 */ /* 0x000fe20000000119 */
[----:B-1----:R-:W-:Y:S01]  /*18cc0*/  FFMA R5, R5, R8, 1 ;  /* 0x3f80000005057423 */ /* 0x002fe20000000008 */
[----:B------:R-:W-:Y:S01]  /*18cd0*/  FFMA.SAT R8, -R40, R37, 0.5 ;  /* 0x3f00000028087423 */ /* 0x000fe20000002125 */
[----:B------:R-:W-:-:S03]  /*18ce0*/  FMUL R29, R16, R29 ;  /* 0x0000001d101d7220 */ /* 0x000fc60000400000 */
[----:B------:R-:W1:Y:S01]  /*18cf0*/  MUFU.EX2 R25, R25 ;  /* 0x0000001900197308 */ /* 0x000e620000000800 */
[----:B------:R-:W-:Y:S01]  /*18d00*/  FFMA.RM R8, R8, R38, 12582913 ;  /* 0x4b40000108087423 */ /* 0x000fe20000004026 */
[----:B------:R-:W-:Y:S01]  /*18d10*/  FFMA R23, R2, R23, R29 ;  /* 0x0000001702177223 */ /* 0x000fe2000000001d */
[----:B--2---:R-:W-:Y:S02]  /*18d20*/  FFMA R26, R4, R26, 1 ;  /* 0x3f800000041a7423 */ /* 0x004fe4000000001a */
[----:B------:R-:W-:Y:S01]  /*18d30*/  FADD R29, R8, -12583039 ;  /* 0xcb40007f081d7421 */ /* 0x000fe20000000000 */
[----:B------:R-:W-:-:S03]  /*18d40*/  FFMA.SAT R4, -R39, R37, 0.5 ;  /* 0x3f00000027047423 */ /* 0x000fc60000002125 */
[----:B------:R-:W-:Y:S01]  /*18d50*/  FFMA R29, -R40, 1.4426950216293334961, -R29 ;  /* 0x3fb8aa3b281d7823 */ /* 0x000fe2000000091d */
[----:B------:R-:W-:Y:S01]  /*18d60*/  FFMA.RM R4, R4, R38, 12582913 ;  /* 0x4b40000104047423 */ /* 0x000fe20000004026 */
[----:B------:R-:W-:Y:S02]  /*18d70*/  SHF.L.U32 R27, R27, 0x17, RZ ;  /* 0x000000171b1b7819 */ /* 0x000fe400000006ff */
[----:B------:R-:W-:Y:S01]  /*18d80*/  FFMA R29, -R40, 1.925963033500011079e-08, R29 ;  /* 0x32a57060281d7823 */ /* 0x000fe2000000011d */
[----:B------:R-:W-:-:S04]  /*18d90*/  FADD R30, R4, -12583039 ;  /* 0xcb40007f041e7421 */ /* 0x000fc80000000000 */
[----:B------:R-:W-:Y:S01]  /*18da0*/  FFMA R30, -R39, 1.4426950216293334961, -R30 ;  /* 0x3fb8aa3b271e7823 */ /* 0x000fe2000000091e */
[----:B------:R-:W2:Y:S01]  /*18db0*/  MUFU.EX2 R29, R29 ;  /* 0x0000001d001d7308 */ /* 0x000ea20000000800 */
[----:B-1----:R-:W-:Y:S01]  /*18dc0*/  FFMA R25, R27, R25, 1 ;  /* 0x3f8000001b197423 */ /* 0x002fe20000000019 */
[----:B------:R-:W-:Y:S01]  /*18dd0*/  FADD R27, R32, -12583039 ;  /* 0xcb40007f201b7421 */ /* 0x000fe20000000000 */
[----:B------:R-:W-:-:S03]  /*18de0*/  FFMA R30, -R39, 1.925963033500011079e-08, R30 ;  /* 0x32a57060271e7823 */ /* 0x000fc6000000011e */
[----:B------:R-:W-:-:S03]  /*18df0*/  FFMA R27, -R42, 1.4426950216293334961, -R27 ;  /* 0x3fb8aa3b2a1b7823 */ /* 0x000fc6000000091b */
[----:B------:R-:W1:Y:S01]  /*18e00*/  MUFU.EX2 R30, R30 ;  /* 0x0000001e001e7308 */ /* 0x000e620000000800 */
[----:B------:R-:W-:Y:S01]  /*18e10*/  FFMA R27, -R42, 1.925963033500011079e-08, R27 ;  /* 0x32a570602a1b7823 */ /* 0x000fe2000000011b */
[----:B------:R-:W-:Y:S02]  /*18e20*/  SHF.L.U32 R8, R8, 0x17, RZ ;  /* 0x0000001708087819 */ /* 0x000fe400000006ff */
[----:B------:R-:W-:-:S04]  /*18e30*/  SHF.L.U32 R31, R4, 0x17, RZ ;  /* 0x00000017041f7819 */ /* 0x000fc800000006ff */
[----:B------:R-:W3:Y:S01]  /*18e40*/  MUFU.EX2 R27, R27 ;  /* 0x0000001b001b7308 */ /* 0x000ee20000000800 */
[----:B--2---:R-:W-:Y:S01]  /*18e50*/  FFMA R29, R8, R29, 1 ;  /* 0x3f800000081d7423 */ /* 0x004fe2000000001d */
[----:B------:R-:W-:-:S04]  /*18e60*/  FFMA.SAT R8, -R13, R37, 0.5 ;  /* 0x3f0000000d087423 */ /* 0x000fc80000002125 */
[----:B------:R-:W-:Y:S01]  /*18e70*/  FFMA.RM R4, R8, R38, 12582913 ;  /* 0x4b40000108047423 */ /* 0x000fe20000004026 */
[----:B------:R-:W-:Y:S01]  /*18e80*/  FFMA.SAT R8, -R12, R37, 0.5 ;  /* 0x3f0000000c087423 */ /* 0x000fe20000002125 */
[----:B-1----:R-:W-:Y:S02]  /*18e90*/  FFMA R30, R31, R30, 1 ;  /* 0x3f8000001f1e7423 */ /* 0x002fe4000000001e */
[----:B------:R-:W-:Y:S01]  /*18ea0*/  FADD R31, R4, -12583039 ;  /* 0xcb40007f041f7421 */ /* 0x000fe20000000000 */
[----:B------:R-:W-:Y:S01]  /*18eb0*/  SHF.L.U32 R32, R32, 0x17, RZ ;  /* 0x0000001720207819 */ /* 0x000fe200000006ff */
[----:B------:R-:W-:Y:S02]  /*18ec0*/  FFMA.RM R8, R8, R38, 12582913 ;  /* 0x4b40000108087423 */ /* 0x000fe40000004026 */
[----:B------:R-:W-:Y:S02]  /*18ed0*/  FFMA R31, -R13, 1.4426950216293334961, -R31 ;  /* 0x3fb8aa3b0d1f7823 */ /* 0x000fe4000000091f */
[----:B---3--:R-:W-:-:S02]  /*18ee0*/  FFMA R27, R32, R27, 1 ;  /* 0x3f800000201b7423 */ /* 0x008fc4000000001b */
[----:B------:R-:W-:Y:S01]  /*18ef0*/  FFMA R31, -R13, 1.925963033500011079e-08, R31 ;  /* 0x32a570600d1f7823 */ /* 0x000fe2000000011f */
[----:B------:R-:W-:-:S04]  /*18f00*/  FADD R32, R8, -12583039 ;  /* 0xcb40007f08207421 */ /* 0x000fc80000000000 */
[C---:B------:R-:W-:Y:S01]  /*18f10*/  FFMA R32, -R12.reuse, 1.4426950216293334961, -R32 ;  /* 0x3fb8aa3b0c207823 */ /* 0x040fe20000000920 */
[----:B------:R-:W1:Y:S03]  /*18f20*/  MUFU.EX2 R31, R31 ;  /* 0x0000001f001f7308 */ /* 0x000e660000000800 */
[----:B------:R-:W-:Y:S01]  /*18f30*/  FFMA R32, -R12, 1.925963033500011079e-08, R32 ;  /* 0x32a570600c207823 */ /* 0x000fe20000000120 */
[----:B------:R-:W-:-:S05]  /*18f40*/  SHF.L.U32 R4, R4, 0x17, RZ ;  /* 0x0000001704047819 */ /* 0x000fca00000006ff */
[----:B------:R-:W2:Y:S01]  /*18f50*/  MUFU.EX2 R32, R32 ;  /* 0x0000002000207308 */ /* 0x000ea20000000800 */
[----:B------:R-:W-:Y:S01]  /*18f60*/  SHF.L.U32 R8, R8, 0x17, RZ ;  /* 0x0000001708087819 */ /* 0x000fe200000006ff */
[----:B-1----:R-:W-:Y:S01]  /*18f70*/  FFMA R31, R4, R31, 1 ;  /* 0x3f800000041f7423 */ /* 0x002fe2000000001f */
[----:B------:R-:W-:-:S04]  /*18f80*/  FFMA.SAT R4, -R15, R37, 0.5 ;  /* 0x3f0000000f047423 */ /* 0x000fc80000002125 */
[----:B------:R-:W-:Y:S01]  /*18f90*/  FFMA.RM R4, R4, R38, 12582913 ;  /* 0x4b40000104047423 */ /* 0x000fe20000004026 */
[----:B--2---:R-:W-:-:S03]  /*18fa0*/  FFMA R32, R8, R32, 1 ;  /* 0x3f80000008207423 */ /* 0x004fc60000000020 */
[----:B------:R-:W-:-:S04]  /*18fb0*/  FADD R8, R4, -12583039 ;  /* 0xcb40007f04087421 */ /* 0x000fc80000000000 */
[----:B------:R-:W-:-:S04]  /*18fc0*/  FFMA R8, -R15, 1.4426950216293334961, -R8 ;  /* 0x3fb8aa3b0f087823 */ /* 0x000fc80000000908 */
[----:B------:R-:W-:-:S04]  /*18fd0*/  FFMA R8, -R15, 1.925963033500011079e-08, R8 ;  /* 0x32a570600f087823 */ /* 0x000fc80000000108 */
[----:B------:R-:W1:Y:S01]  /*18fe0*/  MUFU.EX2 R33, R8 ;  /* 0x0000000800217308 */ /* 0x000e620000000800 */
[----:B------:R-:W-:-:S05]  /*18ff0*/  SHF.L.U32 R4, R4, 0x17, RZ ;  /* 0x0000001704047819 */ /* 0x000fca00000006ff */
[----:B-1----:R-:W-:Y:S01]  /*19000*/  FFMA R33, R4, R33, 1 ;  /* 0x3f80000004217423 */ /* 0x002fe20000000021 */
[----:B------:R-:W-:-:S04]  /*19010*/  FFMA.SAT R4, -R14, R37, 0.5 ;  /* 0x3f0000000e047423 */ /* 0x000fc80000002125 */
[----:B------:R-:W-:-:S04]  /*19020*/  FFMA.RM R4, R4, R38, 12582913 ;  /* 0x4b40000104047423 */ /* 0x000fc80000004026 */
[----:B------:R-:W-:-:S04]  /*19030*/  FADD R8, R4, -12583039 ;  /* 0xcb40007f04087421 */ /* 0x000fc80000000000 */
[----:B------:R-:W-:-:S04]  /*19040*/  FFMA R8, -R14, 1.4426950216293334961, -R8 ;  /* 0x3fb8aa3b0e087823 */ /* 0x000fc80000000908 */
[----:B------:R-:W-:-:S06]  /*19050*/  FFMA R8, -R14, 1.925963033500011079e-08, R8 ;  /* 0x32a570600e087823 */ /* 0x000fcc0000000108 */
[----:B------:R-:W1:Y:S01]  /*19060*/  MUFU.EX2 R8, R8 ;  /* 0x0000000800087308 */ /* 0x000e620000000800 */
[----:B------:R-:W-:Y:S01]  /*19070*/  SHF.L.U32 R34, R4, 0x17, RZ ;  /* 0x0000001704227819 */ /* 0x000fe200000006ff */
[----:B------:R-:W-:-:S04]  /*19080*/  FFMA.SAT R4, -R21, R37, 0.5 ;  /* 0x3f00000015047423 */ /* 0x000fc80000002125 */
[----:B------:R-:W-:Y:S01]  /*19090*/  FFMA.RM R4, R4, R38, 12582913 ;  /* 0x4b40000104047423 */ /* 0x000fe20000004026 */
[----:B-1----:R-:W-:-:S03]  /*190a0*/  FFMA R34, R34, R8, 1 ;  /* 0x3f80000022227423 */ /* 0x002fc60000000008 */
        /* <DEDUP_REMOVED lines=14> */
[----:B-1----:R-:W-:Y:S01]  /*19190*/  FFMA R36, R36, R8, 1 ;  /* 0x3f80000024247423 */ /* 0x002fe20000000008 */
[----:B------:R-:W-:-:S04]  /*191a0*/  FFMA.SAT R8, -R22, R37, 0.5 ;  /* 0x3f00000016087423 */ /* 0x000fc80000002125 */
[-C--:B------:R-:W-:Y:S01]  /*191b0*/  FFMA.RM R8, R8, R38.reuse, 12582913 ;  /* 0x4b40000108087423 */ /* 0x080fe20000004026 */
[----:B------:R-:W-:-:S03]  /*191c0*/  FFMA.RM R38, R4, R38, 12582913 ;  /* 0x4b40000104267423 */ /* 0x000fc60000004026 */
[----:B------:R-:W-:-:S04]  /*191d0*/  FADD R4, R8, -12583039 ;  /* 0xcb40007f08047421 */ /* 0x000fc80000000000 */
[----:B------:R-:W-:-:S04]  /*191e0*/  FFMA R4, -R22, 1.4426950216293334961, -R4 ;  /* 0x3fb8aa3b16047823 */ /* 0x000fc80000000904 */
[----:B------:R-:W-:-:S06]  /*191f0*/  FFMA R4, -R22, 1.925963033500011079e-08, R4 ;  /* 0x32a5706016047823 */ /* 0x000fcc0000000104 */
[----:B------:R-:W1:Y:S01]  /*19200*/  MUFU.EX2 R4, R4 ;  /* 0x0000000400047308 */ /* 0x000e620000000800 */
[----:B------:R-:W-:-:S05]  /*19210*/  SHF.L.U32 R37, R8, 0x17, RZ ;  /* 0x0000001708257819 */ /* 0x000fca00000006ff */
[----:B-1----:R-:W-:Y:S01]  /*19220*/  FFMA R37, R37, R4, 1 ;  /* 0x3f80000025257423 */ /* 0x002fe20000000004 */
        /* <DEDUP_REMOVED lines=15> */
.L_x_238:
[----:B------:R-:W1:Y:S02]  /*19320*/  MUFU.RCP R54, R5 ;  /* 0x0000000500367308 */ /* 0x000e640000001000 */
[----:B-1----:R-:W-:-:S04]  /*19330*/  FFMA R5, R5, R54, -1 ;  /* 0xbf80000005057423 */ /* 0x002fc80000000036 */
[----:B------:R-:W-:-:S04]  /*19340*/  FADD.FTZ R5, -R5, -RZ ;  /* 0x800000ff05057221 */ /* 0x000fc80000010100 */
[----:B------:R-:W-:-:S07]  /*19350*/  FFMA R54, R54, R5, R54 ;  /* 0x0000000536367223 */ /* 0x000fce0000000036 */
.L_x_239:
[----:B------:R-:W-:Y:S05]  /*19360*/  BSYNC B1 ;  /* 0x0000000000017941 */ /* 0x000fea0003800000 */
.L_x_237:
        /* <DEDUP_REMOVED lines=10> */
.L_x_241:
[----:B------:R-:W1:Y:S02]  /*19410*/  MUFU.RCP R53, R24 ;  /* 0x0000001800357308 */ /* 0x000e640000001000 */
[----:B-1----:R-:W-:-:S04]  /*19420*/  FFMA R24, R24, R53, -1 ;  /* 0xbf80000018187423 */ /* 0x002fc80000000035 */
[----:B------:R-:W-:-:S04]  /*19430*/  FADD.FTZ R24, -R24, -RZ ;  /* 0x800000ff18187221 */ /* 0x000fc80000010100 */
[----:B------:R-:W-:-:S07]  /*19440*/  FFMA R53, R53, R24, R53 ;  /* 0x0000001835357223 */ /* 0x000fce0000000035 */
.L_x_242:
[----:B------:R-:W-:Y:S05]  /*19450*/  BSYNC B1 ;  /* 0x0000000000017941 */ /* 0x000fea0003800000 */
.L_x_240:
        /* <DEDUP_REMOVED lines=10> */
.L_x_244:
[----:B------:R-:W1:Y:S02]  /*19500*/  MUFU.RCP R52, R25 ;  /* 0x0000001900347308 */ /* 0x000e640000001000 */
[----:B-1----:R-:W-:-:S04]  /*19510*/  FFMA R25, R25, R52, -1 ;  /* 0xbf80000019197423 */ /* 0x002fc80000000034 */
[----:B------:R-:W-:-:S04]  /*19520*/  FADD.FTZ R25, -R25, -RZ ;  /* 0x800000ff19197221 */ /* 0x000fc80000010100 */
[----:B------:R-:W-:-:S07]  /*19530*/  FFMA R52, R52, R25, R52 ;  /* 0x0000001934347223 */ /* 0x000fce0000000034 */
.L_x_245:
[----:B------:R-:W-:Y:S05]  /*19540*/  BSYNC B1 ;  /* 0x0000000000017941 */ /* 0x000fea0003800000 */
.L_x_243:
        /* <DEDUP_REMOVED lines=10> */
.L_x_247:
[----:B------:R-:W1:Y:S02]  /*195f0*/  MUFU.RCP R51, R26 ;  /* 0x0000001a00337308 */ /* 0x000e640000001000 */
[----:B-1----:R-:W-:-:S04]  /*19600*/  FFMA R26, R26, R51, -1 ;  /* 0xbf8000001a1a7423 */ /* 0x002fc80000000033 */
[----:B------:R-:W-:-:S04]  /*19610*/  FADD.FTZ R26, -R26, -RZ ;  /* 0x800000ff1a1a7221 */ /* 0x000fc80000010100 */
[----:B------:R-:W-:-:S07]  /*19620*/  FFMA R51, R51, R26, R51 ;  /* 0x0000001a33337223 */ /* 0x000fce0000000033 */
.L_x_248:
[----:B------:R-:W-:Y:S05]  /*19630*/  BSYNC B1 ;  /* 0x0000000000017941 */ /* 0x000fea0003800000 */
.L_x_246:
        /* <DEDUP_REMOVED lines=10> */
.L_x_250:
[----:B------:R-:W1:Y:S02]  /*196e0*/  MUFU.RCP R50, R27 ;  /* 0x0000001b00327308 */ /* 0x000e640000001000 */
[----:B-1----:R-:W-:-:S04]  /*196f0*/  FFMA R27, R27, R50, -1 ;  /* 0xbf8000001b1b7423 */ /* 0x002fc80000000032 */
[----:B------:R-:W-:-:S04]  /*19700*/  FADD.FTZ R27, -R27, -RZ ;  /* 0x800000ff1b1b7221 */ /* 0x000fc80000010100 */
[----:B------:R-:W-:-:S07]  /*19710*/  FFMA R50, R50, R27, R50 ;  /* 0x0000001b32327223 */ /* 0x000fce0000000032 */
.L_x_251:
[----:B------:R-:W-:Y:S05]  /*19720*/  BSYNC B1 ;  /* 0x0000000000017941 */ /* 0x000fea0003800000 */
.L_x_249:
        /* <DEDUP_REMOVED lines=10> */
.L_x_253:
[----:B------:R-:W1:Y:S02]  /*197d0*/  MUFU.RCP R49, R28 ;  /* 0x0000001c00317308 */ /* 0x000e640000001000 */
[----:B-1----:R-:W-:-:S04]  /*197e0*/  FFMA R28, R28, R49, -1 ;  /* 0xbf8000001c1c7423 */ /* 0x002fc80000000031 */
[----:B------:R-:W-:-:S04]  /*197f0*/  FADD.FTZ R28, -R28, -RZ ;  /* 0x800000ff1c1c7221 */ /* 0x000fc80000010100 */
[----:B------:R-:W-:-:S07]  /*19800*/  FFMA R49, R49, R28, R49 ;  /* 0x0000001c31317223 */ /* 0x000fce0000000031 */
.L_x_254:
[----:B------:R-:W-:Y:S05]  /*19810*/  BSYNC B1 ;  /* 0x0000000000017941 */ /* 0x000fea0003800000 */
.L_x_252:
        /* <DEDUP_REMOVED lines=10> */
.L_x_256:
[----:B------:R-:W1:Y:S02]  /*198c0*/  MUFU.RCP R48, R29 ;  /* 0x0000001d00307308 */ /* 0x000e640000001000 */
[----:B-1----:R-:W-:-:S04]  /*198d0*/  FFMA R29, R29, R48, -1 ;  /* 0xbf8000001d1d7423 */ /* 0x002fc80000000030 */
[----:B------:R-:W-:-:S04]  /*198e0*/  FADD.FTZ R29, -R29, -RZ ;  /* 0x800000ff1d1d7221 */ /* 0x000fc80000010100 */
[----:B------:R-:W-:-:S07]  /*198f0*/  FFMA R48, R48, R29, R48 ;  /* 0x0000001d30307223 */ /* 0x000fce0000000030 */
.L_x_257:
[----:B------:R-:W-:Y:S05]  /*19900*/  BSYNC B1 ;  /* 0x0000000000017941 */ /* 0x000fea0003800000 */
.L_x_255:
        /* <DEDUP_REMOVED lines=10> */
.L_x_259:
[----:B------:R-:W1:Y:S02]  /*199b0*/  MUFU.RCP R47, R30 ;  /* 0x0000001e002f7308 */ /* 0x000e640000001000 */
[----:B-1----:R-:W-:-:S04]  /*199c0*/  FFMA R30, R30, R47, -1 ;  /* 0xbf8000001e1e7423 */ /* 0x002fc8000000002f */
[----:B------:R-:W-:-:S04]  /*199d0*/  FADD.FTZ R30, -R30, -RZ ;  /* 0x800000ff1e1e7221 */ /* 0x000fc80000010100 */
[----:B------:R-:W-:-:S07]  /*199e0*/  FFMA R47, R47, R30, R47 ;  /* 0x0000001e2f2f7223 */ /* 0x000fce000000002f */
.L_x_260:
[----:B------:R-:W-:Y:S05]  /*199f0*/  BSYNC B1 ;  /* 0x0000000000017941 */ /* 0x000fea0003800000 */
.L_x_258:
        /* <DEDUP_REMOVED lines=10> */
.L_x_262:
[----:B------:R-:W1:Y:S02]  /*19aa0*/  MUFU.RCP R30, R31 ;  /* 0x0000001f001e7308 */ /* 0x000e640000001000 */
[----:B-1----:R-:W-:-:S04]  /*19ab0*/  FFMA R31, R31, R30, -1 ;  /* 0xbf8000001f1f7423 */ /* 0x002fc8000000001e */
[----:B------:R-:W-:-:S04]  /*19ac0*/  FADD.FTZ R31, -R31, -RZ ;  /* 0x800000ff1f1f7221 */ /* 0x000fc80000010100 */
[----:B------:R-:W-:-:S07]  /*19ad0*/  FFMA R30, R30, R31, R30 ;  /* 0x0000001f1e1e7223 */ /* 0x000fce000000001e */
.L_x_263:
[----:B------:R-:W-:Y:S05]  /*19ae0*/  BSYNC B1 ;  /* 0x0000000000017941 */ /* 0x000fea0003800000 */
.L_x_261:
        /* <DEDUP_REMOVED lines=10> */
.L_x_265:
[----:B------:R-:W1:Y:S02]  /*19b90*/  MUFU.RCP R29, R32 ;  /* 0x00000020001d7308 */ /* 0x000e640000001000 */
[----:B-1----:R-:W-:-:S04]  /*19ba0*/  FFMA R32, R32, R29, -1 ;  /* 0xbf80000020207423 */ /* 0x002fc8000000001d */
[----:B------:R-:W-:-:S04]  /*19bb0*/  FADD.FTZ R32, -R32, -RZ ;  /* 0x800000ff20207221 */ /* 0x000fc80000010100 */
[----:B------:R-:W-:-:S07]  /*19bc0*/  FFMA R29, R29, R32, R29 ;  /* 0x000000201d1d7223 */ /* 0x000fce000000001d */
.L_x_266:
[----:B------:R-:W-:Y:S05]  /*19bd0*/  BSYNC B1 ;  /* 0x0000000000017941 */ /* 0x000fea0003800000 */
.L_x_264:
        /* <DEDUP_REMOVED lines=10> */
.L_x_268:
[----:B------:R-:W1:Y:S02]  /*19c80*/  MUFU.RCP R28, R33 ;  /* 0x00000021001c7308 */ /* 0x000e640000001000 */
[----:B-1----:R-:W-:-:S04]  /*19c90*/  FFMA R33, R33, R28, -1 ;  /* 0xbf80000021217423 */ /* 0x002fc8000000001c */
[----:B------:R-:W-:-:S04]  /*19ca0*/  FADD.FTZ R33, -R33, -RZ ;  /* 0x800000ff21217221 */ /* 0x000fc80000010100 */
[----:B------:R-:W-:-:S07]  /*19cb0*/  FFMA R28, R28, R33, R28 ;  /* 0x000000211c1c7223 */ /* 0x000fce000000001c */
.L_x_269:
[----:B------:R-:W-:Y:S05]  /*19cc0*/  BSYNC B1 ;  /* 0x0000000000017941 */ /* 0x000fea0003800000 */
.L_x_267:
        /* <DEDUP_REMOVED lines=10> */
.L_x_271:
[----:B------:R-:W1:Y:S02]  /*19d70*/  MUFU.RCP R24, R34 ;  /* 0x0000002200187308 */ /* 0x000e640000001000 */
[----:B-1----:R-:W-:-:S04]  /*19d80*/  FFMA R34, R34, R24, -1 ;  /* 0xbf80000022227423 */ /* 0x002fc80000000018 */
[----:B------:R-:W-:-:S04]  /*19d90*/  FADD.FTZ R34, -R34, -RZ ;  /* 0x800000ff22227221 */ /* 0x000fc80000010100 */
[----:B------:R-:W-:-:S07]  /*19da0*/  FFMA R24, R24, R34, R24 ;  /* 0x0000002218187223 */ /* 0x000fce0000000018 */
.L_x_272:
[----:B------:R-:W-:Y:S05]  /*19db0*/  BSYNC B1 ;  /* 0x0000000000017941 */ /* 0x000fea0003800000 */
.L_x_270:
        /* <DEDUP_REMOVED lines=10> */
.L_x_274:
[----:B------:R-:W1:Y:S02]  /*19e60*/  MUFU.RCP R25, R35 ;  /* 0x0000002300197308 */ /* 0x000e640000001000 */
[----:B-1----:R-:W-:-:S04]  /*19e70*/  FFMA R35, R35, R25, -1 ;  /* 0xbf80000023237423 */ /* 0x002fc80000000019 */
[----:B------:R-:W-:-:S04]  /*19e80*/  FADD.FTZ R35, -R35, -RZ ;  /* 0x800000ff23237221 */ /* 0x000fc80000010100 */
[----:B------:R-:W-:-:S07]  /*19e90*/  FFMA R25, R25, R35, R25 ;  /* 0x0000002319197223 */ /* 0x000fce0000000019 */
.L_x_275:
[----:B------:R-:W-:Y:S05]  /*19ea0*/  BSYNC B1 ;  /* 0x0000000000017941 */ /* 0x000fea0003800000 */
.L_x_273:
        /* <DEDUP_REMOVED lines=10> */
.L_x_277:
[----:B------:R-:W1:Y:S02]  /*19f50*/  MUFU.RCP R26, R36 ;  /* 0x00000024001a7308 */ /* 0x000e640000001000 */
[----:B-1----:R-:W-:-:S04]  /*19f60*/  FFMA R36, R36, R26, -1 ;  /* 0xbf80000024247423 */ /* 0x002fc8000000001a */
[----:B------:R-:W-:-:S04]  /*19f70*/  FADD.FTZ R36, -R36, -RZ ;  /* 0x800000ff24247221 */ /* 0x000fc80000010100 */
[----:B------:R-:W-:-:S07]  /*19f80*/  FFMA R26, R26, R36, R26 ;  /* 0x000000241a1a7223 */ /* 0x000fce000000001a */
.L_x_278:
[----:B------:R-:W-:Y:S05]  /*19f90*/  BSYNC B1 ;  /* 0x0000000000017941 */ /* 0x000fea0003800000 */
.L_x_276:
        /* <DEDUP_REMOVED lines=10> */
.L_x_280:
[----:B------:R-:W1:Y:S02]  /*1a040*/  MUFU.RCP R27, R37 ;  /* 0x00000025001b7308 */ /* 0x000e640000001000 */
[----:B-1----:R-:W-:-:S04]  /*1a050*/  FFMA R37, R37, R27, -1 ;  /* 0xbf80000025257423 */ /* 0x002fc8000000001b */
[----:B------:R-:W-:-:S04]  /*1a060*/  FADD.FTZ R37, -R37, -RZ ;  /* 0x800000ff25257221 */ /* 0x000fc80000010100 */
[----:B------:R-:W-:-:S07]  /*1a070*/  FFMA R27, R27, R37, R27 ;  /* 0x000000251b1b7223 */ /* 0x000fce000000001b */
.L_x_281:
[----:B------:R-:W-:Y:S05]  /*1a080*/  BSYNC B1 ;  /* 0x0000000000017941 */ /* 0x000fea0003800000 */
.L_x_279:
        /* <DEDUP_REMOVED lines=10> */
.L_x_283:
[----:B------:R-:W1:Y:S02]  /*1a130*/  MUFU.RCP R4, R38 ;  /* 0x0000002600047308 */ /* 0x000e640000001000 */
[----:B-1----:R-:W-:-:S04]  /*1a140*/  FFMA R38, R38, R4, -1 ;  /* 0xbf80000026267423 */ /* 0x002fc80000000004 */
[----:B------:R-:W-:-:S04]  /*1a150*/  FADD.FTZ R38, -R38, -RZ ;  /* 0x800000ff26267221 */ /* 0x000fc80000010100 */
[----:B------:R-:W-:-:S07]  /*1a160*/  FFMA R4, R4, R38, R4 ;  /* 0x0000002604047223 */ /* 0x000fce0000000004 */
.L_x_284:
[----:B------:R-:W-:Y:S05]  /*1a170*/  BSYNC B1 ;  /* 0x0000000000017941 */ /* 0x000fea0003800000 */
.L_x_282:
        /* <DEDUP_REMOVED lines=26> */
.L_x_285:
        /* <DEDUP_REMOVED lines=22> */
[----:B------:R-:W-:Y:S02]  /*1a480*/  UIADD3 UR4, UR48, 0x5100, URZ ;  /* 0x0000510030047890 */ /* 0x000fe4000fffe03f */
[----:B------:R-:W-:Y:S01]  /*1a490*/  UIADD3.X UR9, URZ, UR59, URZ, UP0, !UPT ;  /* 0x0000003b3f097290 */ /* 0x000fe200087fe43f */
[----:B------:R-:W-:-:S08]  /*1a4a0*/  UMOV UR7, UR43 ;  /* 0x0000002b00077c82 */ /* 0x000fd00008000000 */
[----:B------:R1:W-:Y:S02]  /*1a4b0*/  UTMASTG.3D [UR4], [UR8] ;  /* 0x00000004080073b5 */ /* 0x0003e40008010000 */
[----:B-1----:R0:W-:Y:S02]  /*1a4c0*/  UTMACMDFLUSH ;  /* 0x00000000000079b7 */ /* 0x0021e40000000000 */
.L_x_287:
[----:B------:R-:W-:Y:S05]  /*1a4d0*/  BSYNC B0 ;  /* 0x0000000000007941 */ /* 0x000fea0003800000 */
.L_x_286:
[----:B------:R-:W-:Y:S04]  /*1a4e0*/  BSSY B0, `(.L_x_288) ;  /* 0x000003a000007945 */ /* 0x000fe80003800000 */
[----:B------:R-:W-:Y:S05]  /*1a4f0*/  @P0 BRA `(.L_x_289) ;  /* 0x0000000000e00947 */ /* 0x000fea0003800000 */
[----:B------:R-:W-:-:S04]  /*1a500*/  MOV R4, UR44 ;  /* 0x0000002c00047c02 */ /* 0x000fc80008000f00 */
[----:B------:R-:W-:-:S13]  /*1a510*/  ISETP.NE.AND P3, PT, R4, 0x3, PT ;  /* 0x000000030400780c */ /* 0x000fda0003f65270 */
[----:B------:R-:W-:Y:S05]  /*1a520*/  @!P3 BRA `(.L_x_290) ;  /* 0x000000000004b947 */ /* 0x000fea0003800000 */
[----:B------:R-:W-:Y:S01]  /*1a530*/  BPT.TRAP 0x1 ;  /* 0x000000040000795c */ /* 0x000fe20000300000 */
.L_x_290:
[----:B------:R-:W-:Y:S01]  /*1a540*/  LEA R4, R18, UR48, 0x3 ;  /* 0x0000003012047c11 */ /* 0x000fe2000f8e18ff */
[----:B------:R-:W-:Y:S01]  /*1a550*/  BSSY B1, `(.L_x_291) ;  /* 0x0000004000017945 */ /* 0x000fe20003800000 */
[----:B------:R-:W-:-:S04]  /*1a560*/  SHF.L.U32 R5, R19, 0x1f, RZ ;  /* 0x0000001f13057819 */ /* 0x000fc800000006ff */
[----:B------:R-:W1:Y:S02]  /*1a570*/  SYNCS.PHASECHK.TRANS64.TRYWAIT P2, [R4+URZ+0x60], R5 ;  /* 0x00006005040075a7 */ /* 0x000e64000804017f */
[----:B-1----:R-:W-:Y:S05]  /*1a580*/  @!P2 BRA `(.L_x_292) ;  /* 0x000001e00018a947 */ /* 0x002fea0003800000 */
.L_x_1149:
[----:B------:R-:W-:Y:S05]  /*1a590*/  BSYNC B1 ;  /* 0x0000000000017941 */ /* 0x000fea0003800000 */
.L_x_291:
        /* <DEDUP_REMOVED lines=22> */
.L_x_294:
[----:B------:R-:W-:Y:S05]  /*1a700*/  BSYNC B1 ;  /* 0x0000000000017941 */ /* 0x000fea0003800000 */
.L_x_293:
        /* <DEDUP_REMOVED lines=8> */
.L_x_295:
[----:B-1----:R-:W1:Y:S01]  /*1a790*/  S2R R5, SR_CgaCtaId ;  /* 0x0000000000057919 */ /* 0x002e620000008800 */
[C---:B------:R-:W-:Y:S02]  /*1a7a0*/  LEA R4, R10.reuse, UR48, 0x3 ;  /* 0x000000300a047c11 */ /* 0x040fe4000f8e18ff */
[----:B------:R-:W-:Y:S02]  /*1a7b0*/  IADD3 R10, R10, 0x1, RZ ;  /* 0x000000010a0a7810 */ /* 0x000fe40007ffe0ff */
[----:B------:R-:W-:Y:S02]  /*1a7c0*/  IADD3 R4, R4, 0x80, RZ ;  /* 0x0000008004047810 */ /* 0x000fe40007ffe0ff */
[----:B------:R-:W-:Y:S02]  /*1a7d0*/  IADD3 R18, R18, 0x1, RZ ;  /* 0x0000000112127810 */ /* 0x000fe40007ffe0ff */
[----:B------:R-:W-:Y:S02]  /*1a7e0*/  ISETP.NE.AND P2, PT, R10, 0x4, PT ;  /* 0x000000040a00780c */ /* 0x000fe40003f45270 */
[----:B------:R-:W-:-:S02]  /*1a7f0*/  ISETP.NE.AND P3, PT, R18, 0x4, PT ;  /* 0x000000041200780c */ /* 0x000fc40003f65270 */
[----:B------:R-:W-:Y:S02]  /*1a800*/  SEL R10, R10, RZ, P2 ;  /* 0x000000ff0a0a7207 */ /* 0x000fe40001000000 */
[----:B------:R-:W-:Y:S02]  /*1a810*/  SEL R8, RZ, 0x1, P3 ;  /* 0x00000001ff087807 */ /* 0x000fe40001800000 */
[----:B------:R-:W-:Y:S02]  /*1a820*/  SEL R18, R18, RZ, P3 ;  /* 0x000000ff12127207 */ /* 0x000fe40001800000 */
[----:B------:R-:W-:Y:S02]  /*1a830*/  LOP3.LUT R19, R19, R8, RZ, 0x3c, !PT ;  /* 0x0000000813137212 */ /* 0x000fe400078e3cff */
[----:B-1----:R-:W-:-:S04]  /*1a840*/  PRMT R4, R5, 0x654, R4 ;  /* 0x0000065405047816 */ /* 0x002fc80000000004 */
[----:B--2---:R1:W-:Y:S02]  /*1a850*/  SYNCS.ARRIVE.TRANS64.RED.A1T0 RZ, [R4+URZ], RZ ;  /* 0x000000ff04ff79a7 */ /* 0x0043e4000810043f */
[----:B-1----:R-:W-:-:S04]  /*1a860*/  SEL R4, RZ, 0x1, P2 ;  /* 0x00000001ff047807 */ /* 0x002fc80001000000 */
[----:B------:R-:W-:-:S07]  /*1a870*/  LOP3.LUT R11, R11, R4, RZ, 0x3c, !PT ;  /* 0x000000040b0b7212 */ /* 0x000fce00078e3cff */
.L_x_289:
[----:B------:R-:W-:Y:S05]  /*1a880*/  BSYNC B0 ;  /* 0x0000000000007941 */ /* 0x000fea0003800000 */
.L_x_288:
[-C--:B------:R-:W-:Y:S01]  /*1a890*/  F2FP.F16.E4M3.UNPACK_B R4, R7.reuse ;  /* 0x00000007ff04723e */ /* 0x080fe200020006ff */
[C---:B------:R-:W-:Y:S01]  /*1a8a0*/  FMUL R5, R16.reuse, R182 ;  /* 0x000000b610057220 */ /* 0x040fe20000400000 */
[----:B------:R-:W-:Y:S01]  /*1a8b0*/  F2FP.F16.E4M3.UNPACK_B R8, R7.H1 ;  /* 0x00000007ff08723e */ /* 0x000fe200030006ff */
[C---:B------:R-:W-:Y:S01]  /*1a8c0*/  FMUL R15, R16.reuse, R183 ;  /* 0x000000b7100f7220 */ /* 0x040fe20000400000 */
[----:B------:R-:W-:Y:S01]  /*1a8d0*/  F2FP.F16.E4M3.UNPACK_B R20, R6 ;  /* 0x00000006ff14723e */ /* 0x000fe200020006ff */
[--C-:B------:R-:W-:Y:S02]  /*1a8e0*/  HADD2.F32 R12, -RZ, R4.reuse.H0_H0 ;  /* 0x20000004ff0c7230 */ /* 0x100fe40000004100 */
[----:B------:R-:W-:Y:S01]  /*1a8f0*/  FMUL R13, R16, R185 ;  /* 0x000000b9100d7220 */ /* 0x000fe20000400000 */
[----:B------:R-:W-:Y:S01]  /*1a900*/  HADD2.F32 R4, -RZ, R4.H1_H1 ;  /* 0x30000004ff047230 */ /* 0x000fe20000004100 */
[----:B------:R-:W-:Y:S01]  /*1a910*/  F2FP.F16.E4M3.UNPACK_B R25, R3 ;  /* 0x00000003ff19723e */ /* 0x000fe200020006ff */
[----:B------:R-:W-:-:S02]  /*1a920*/  HADD2.F32 R14, -RZ, R8.H0_H0 ;  /* 0x20000008ff0e7230 */ /* 0x000fc40000004100 */
[C---:B------:R-:W-:Y:S01]  /*1a930*/  FFMA R12, R2.reuse, R12, R5 ;  /* 0x0000000c020c7223 */ /* 0x040fe20000000005 */
[----:B------:R-:W-:Y:S02]  /*1a940*/  HADD2.F32 R8, -RZ, R8.H1_H1 ;  /* 0x30000008ff087230 */ /* 0x000fe40000004100 */
[----:B------:R-:W-:Y:S01]  /*1a950*/  FFMA R15, R2, R4, R15 ;  /* 0x00000004020f7223 */ /* 0x000fe2000000000f */
[----:B------:R-:W-:Y:S01]  /*1a960*/  FMUL R5, R16, R184 ;  /* 0x000000b810057220 */ /* 0x000fe20000400000 */
[----:B------:R-:W-:Y:S01]  /*1a970*/  F2FP.F16.E4M3.UNPACK_B R4, R6.H1 ;  /* 0x00000006ff04723e */ /* 0x000fe200030006ff */
[--C-:B------:R-:W-:Y:S02]  /*1a980*/  HADD2.F32 R22, -RZ, R20.reuse.H0_H0 ;  /* 0x20000014ff167230 */ /* 0x100fe40000004100 */
[C---:B------:R-:W-:Y:S01]  /*1a990*/  FFMA R13, R2.reuse, R8, R13 ;  /* 0x00000008020d7223 */ /* 0x040fe2000000000d */
[----:B------:R-:W-:Y:S01]  /*1a9a0*/  FFMA R14, R2, R14, R5 ;  /* 0x0000000e020e7223 */ /* 0x000fe20000000005 */
[----:B------:R-:W-:-:S02]  /*1a9b0*/  HADD2.F32 R20, -RZ, R20.H1_H1 ;  /* 0x30000014ff147230 */ /* 0x000fc40000004100 */
[C---:B------:R-:W-:Y:S01]  /*1a9c0*/  FMUL R5, R16.reuse, R186 ;  /* 0x000000ba10057220 */ /* 0x040fe20000400000 */
[C---:B------:R-:W-:Y:S01]  /*1a9d0*/  FMUL R21, R16.reuse, R187 ;  /* 0x000000bb10157220 */ /* 0x040fe20000400000 */
[--C-:B------:R-:W-:Y:S02]  /*1a9e0*/  HADD2.F32 R8, -RZ, R4.reuse.H0_H0 ;  /* 0x20000004ff087230 */ /* 0x100fe40000004100 */
[----:B------:R-:W-:Y:S01]  /*1a9f0*/  FMUL R23, R16, R188 ;  /* 0x000000bc10177220 */ /* 0x000fe20000400000 */
[----:B------:R-:W-:Y:S01]  /*1aa00*/  HADD2.F32 R24, -RZ, R4.H1_H1 ;  /* 0x30000004ff187230 */ /* 0x000fe20000004100 */
[----:B------:R-:W-:Y:S01]  /*1aa10*/  MOV R4, 0x3bbb989d ;  /* 0x3bbb989d00047802 */ /* 0x000fe20000000f00 */
[--C-:B------:R-:W-:Y:S02]  /*1aa20*/  HADD2.F32 R28, -RZ, R25.reuse.H0_H0 ;  /* 0x20000019ff1c7230 */ /* 0x100fe40000004100 */
[----:B------:R-:W-:Y:S01]  /*1aa30*/  FFMA R22, R2, R22, R5 ;  /* 0x0000001602167223 */ /* 0x000fe20000000005 */
[----:B------:R-:W-:-:S02]  /*1aa40*/  HADD2.F32 R30, -RZ, R25.H1_H1 ;  /* 0x30000019ff1e7230 */ /* 0x000fc40000004100 */
[----:B------:R-:W-:Y:S01]  /*1aa50*/  FFMA R21, R2, R20, R21 ;  /* 0x0000001402157223 */ /* 0x000fe20000000015 */
[----:B------:R-:W-:Y:S01]  /*1aa60*/  FMUL R25, R16, R189 ;  /* 0x000000bd10197220 */ /* 0x000fe20000400000 */
[----:B------:R-:W-:Y:S01]  /*1aa70*/  FFMA R20, R2, R8, R23 ;  /* 0x0000000802147223 */ /* 0x000fe20000000017 */
[----:B------:R-:W-:Y:S01]  /*1aa80*/  FMUL R5, R16, R190 ;  /* 0x000000be10057220 */ /* 0x000fe20000400000 */
[----:B------:R-:W-:Y:S01]  /*1aa90*/  MOV R37, 0x437c0000 ;  /* 0x437c000000257802 */ /* 0x000fe20000000f00 */
[----:B------:R-:W-:Y:S01]  /*1aaa0*/  FFMA.SAT R8, -R12, R4, 0.5 ;  /* 0x3f0000000c087423 */ /* 0x000fe20000002104 */
[C---:B------:R-:W-:Y:S01]  /*1aab0*/  FFMA R25, R2.reuse, R24, R25 ;  /* 0x0000001802197223 */ /* 0x040fe20000000019 */
[----:B------:R-:W-:Y:S01]  /*1aac0*/  FFMA R24, R2, R28, R5 ;  /* 0x0000001c02187223 */ /* 0x000fe20000000005 */
[----:B------:R-:W-:Y:S01]  /*1aad0*/  F2FP.F16.E4M3.UNPACK_B R26, R3.H1 ;  /* 0x00000003ff1a723e */ /* 0x000fe200030006ff */
[----:B------:R-:W-:Y:S01]  /*1aae0*/  FFMA.RM R5, R8, R37, 12582913 ;  /* 0x4b40000108057423 */ /* 0x000fe20000004025 */
[C---:B------:R-:W-:Y:S01]  /*1aaf0*/  FMUL R23, R16.reuse, R191 ;  /* 0x000000bf10177220 */ /* 0x040fe20000400000 */
[----:B------:R-:W-:Y:S01]  /*1ab00*/  F2FP.F16.E4M3.UNPACK_B R28, R0 ;  /* 0x00000000ff1c723e */ /* 0x000fe200020006ff */
[----:B------:R-:W-:Y:S01]  /*1ab10*/  FMUL R27, R16, R192 ;  /* 0x000000c0101b7220 */ /* 0x000fe20000400000 */
[----:B------:R-:W-:Y:S01]  /*1ab20*/  FADD R29, R5, -12583039 ;  /* 0xcb40007f051d7421 */ /* 0x000fe20000000000 */
[----:B------:R-:W-:Y:S01]  /*1ab30*/  HADD2.F32 R8, -RZ, R26.H0_H0 ;  /* 0x2000001aff087230 */ /* 0x000fe20000004100 */
[----:B------:R-:W-:Y:S01]  /*1ab40*/  F2FP.F16.E4M3.UNPACK_B R33, R0.H1 ;  /* 0x00000000ff21723e */ /* 0x000fe200030006ff */
[----:B------:R-:W-:Y:S01]  /*1ab50*/  FFMA R23, R2, R30, R23 ;  /* 0x0000001e02177223 */ /* 0x000fe20000000017 */
[----:B------:R-:W-:Y:S01]  /*1ab60*/  FFMA R29, -R12, 1.4426950216293334961, -R29 ;  /* 0x3fb8aa3b0c1d7823 */ /* 0x000fe2000000091d */
[----:B------:R-:W-:-:S02]  /*1ab70*/  HADD2.F32 R30, -RZ, R28.H0_H0 ;  /* 0x2000001cff1e7230 */ /* 0x000fc40000004100 */
[----:B------:R-:W-:Y:S01]  /*1ab80*/  FFMA R27, R2, R8, R27 ;  /* 0x00000008021b7223 */ /* 0x000fe2000000001b */
[----:B------:R-:W-:Y:S02]  /*1ab90*/  HADD2.F32 R28, -RZ, R28.H1_H1 ;  /* 0x3000001cff1c7230 */ /* 0x000fe40000004100 */
[----:B------:R-:W-:Y:S01]  /*1aba0*/  FFMA R32, -R12, 1.925963033500011079e-08, R29 ;  /* 0x32a570600c207823 */ /* 0x000fe2000000011d */
[C---:B------:R-:W-:Y:S01]  /*1abb0*/  FMUL R29, R16.reuse, R194 ;  /* 0x000000c2101d7220 */ /* 0x040fe20000400000 */
[C---:B------:R-:W-:Y:S01]  /*1abc0*/  FMUL R195, R16.reuse, R195 ;  /* 0x000000c310c37220 */ /* 0x040fe20000400000 */
[--C-:B------:R-:W-:Y:S01]  /*1abd0*/  HADD2.F32 R8, -RZ, R33.reuse.H0_H0 ;  /* 0x20000021ff087230 */ /* 0x100fe20000004100 */
[----:B------:R1:W2:Y:S01]  /*1abe0*/  MUFU.EX2 R34, R32 ;  /* 0x0000002000227308 */ /* 0x0002a20000000800 */
[----:B------:R-:W-:Y:S01]  /*1abf0*/  FMUL R31, R16, R196 ;  /* 0x000000c4101f7220 */ /* 0x000fe20000400000 */
[----:B------:R-:W-:Y:S01]  /*1ac00*/  FFMA R30, R2, R30, R29 ;  /* 0x0000001e021e7223 */ /* 0x000fe2000000001d */
[----:B------:R-:W-:Y:S01]  /*1ac10*/  FFMA.SAT R36, -R14, R4, 0.5 ;  /* 0x3f0000000e247423 */ /* 0x000fe20000002104 */
[C---:B------:R-:W-:Y:S01]  /*1ac20*/  FFMA R29, R2.reuse, R28, R195 ;  /* 0x0000001c021d7223 */ /* 0x040fe200000000c3 */
[----:B------:R-:W-:Y:S01]  /*1ac30*/  FFMA R28, R2, R8, R31 ;  /* 0x00000008021c7223 */ /* 0x000fe2000000001f */
[----:B------:R-:W-:-:S02]  /*1ac40*/  HADD2.F32 R33, -RZ, R33.H1_H1 ;  /* 0x30000021ff217230 */ /* 0x000fc40000004100 */
[----:B------:R-:W-:Y:S01]  /*1ac50*/  FMUL R31, R16, R197 ;  /* 0x000000c5101f7220 */ /* 0x000fe20000400000 */
[----:B------:R-:W-:Y:S01]  /*1ac60*/  SHF.L.U32 R5, R5, 0x17, RZ ;  /* 0x0000001705057819 */ /* 0x000fe200000006ff */
[----:B-1----:R-:W-:Y:S01]  /*1ac70*/  FFMA.RM R32, R36, R37, 12582913 ;  /* 0x4b40000124207423 */ /* 0x002fe20000004025 */
[-C--:B------:R-:W-:Y:S01]  /*1ac80*/  FFMA.SAT R8, -R15, R4.reuse, 0.5 ;  /* 0x3f0000000f087423 */ /* 0x080fe20000002104 */
[----:B------:R-:W-:Y:S01]  /*1ac90*/  FFMA R31, R2, R33, R31 ;  /* 0x00000021021f7223 */ /* 0x000fe2000000001f */
[-C--:B------:R-:W-:Y:S01]  /*1aca0*/  FFMA.SAT R40, -R21, R4.reuse, 0.5 ;  /* 0x3f00000015287423 */ /* 0x080fe20000002104 */
[----:B------:R-:W-:Y:S01]  /*1acb0*/  FADD R33, R32, -12583039 ;  /* 0xcb40007f20217421 */ /* 0x000fe20000000000 */
[-C--:B------:R-:W-:Y:S01]  /*1acc0*/  FFMA.RM R8, R8, R37.reuse, 12582913 ;  /* 0x4b40000108087423 */ /* 0x080fe20000004025 */
[----:B------:R-:W-:Y:S01]  /*1acd0*/  FFMA.SAT R48, -R25, R4, 0.5 ;  /* 0x3f00000019307423 */ /* 0x000fe20000002104 */
[----:B------:R-:W-:Y:S02]  /*1ace0*/  HADD2.F32 R26, -RZ, R26.H1_H1 ;  /* 0x3000001aff1a7230 */ /* 0x000fe40000004100 */
[----:B--2---:R-:W-:Y:S01]  /*1acf0*/  FFMA R5, R5, R34, 1 ;  /* 0x3f80000005057423 */ /* 0x004fe20000000022 */
[-C--:B------:R-:W-:Y:S01]  /*1ad00*/  FFMA.SAT R34, -R13, R4.reuse, 0.5 ;  /* 0x3f0000000d227423 */ /* 0x080fe20000002104 */
[----:B------:R-:W-:Y:S01]  /*1ad10*/  FFMA R35, -R14, 1.4426950216293334961, -R33 ;  /* 0x3fb8aa3b0e237823 */ /* 0x000fe20000000921 */
[C---:B------:R-:W-:Y:S01]  /*1ad20*/  FADD R36, R8.reuse, -12583039 ;  /* 0xcb40007f08247421 */ /* 0x040fe20000000000 */
[----:B------:R-:W-:Y:S01]  /*1ad30*/  SHF.L.U32 R8, R8, 0x17, RZ ;  /* 0x0000001708087819 */ /* 0x000fe200000006ff */
[-C--:B------:R-:W-:Y:S01]  /*1ad40*/  FFMA.RM R33, R34, R37.reuse, 12582913 ;  /* 0x4b40000122217423 */ /* 0x080fe20000004025 */
[-C--:B------:R-:W-:Y:S01]  /*1ad50*/  FFMA.SAT R34, -R22, R4.reuse, 0.5 ;  /* 0x3f00000016227423 */ /* 0x080fe20000002104 */
[----:B------:R-:W-:Y:S01]  /*1ad60*/  FFMA R42, -R14, 1.925963033500011079e-08, R35 ;  /* 0x32a570600e2a7823 */ /* 0x000fe20000000123 */
[----:B------:R-:W-:Y:S01]  /*1ad70*/  FFMA R36, -R15, 1.4426950216293334961, -R36 ;  /* 0x3fb8aa3b0f247823 */ /* 0x000fe20000000924 */
[C---:B------:R-:W-:Y:S01]  /*1ad80*/  FADD R38, R33.reuse, -12583039 ;  /* 0xcb40007f21267421 */ /* 0x040fe20000000000 */
[-C--:B------:R-:W-:Y:S01]  /*1ad90*/  FFMA.RM R34, R34, R37.reuse, 12582913 ;  /* 0x4b40000122227423 */ /* 0x080fe20000004025 */
[----:B------:R-:W-:Y:S01]  /*1ada0*/  SHF.L.U32 R43, R33, 0x17, RZ ;  /* 0x00000017212b7819 */ /* 0x000fe200000006ff */
[----:B------:R-:W-:Y:S01]  /*1adb0*/  FFMA R36, -R15, 1.925963033500011079e-08, R36 ;  /* 0x32a570600f247823 */ /* 0x000fe20000000124 */
[----:B------:R-:W-:Y:S01]  /*1adc0*/  MUFU.EX2 R42, R42 ;  /* 0x0000002a002a7308 */ /* 0x000fe20000000800 */
[C---:B------:R-:W-:Y:S01]  /*1add0*/  FADD R35, R34.reuse, -12583039 ;  /* 0xcb40007f22237421 */ /* 0x040fe20000000000 */
[----:B------:R-:W-:Y:S01]  /*1ade0*/  SHF.L.U32 R44, R34, 0x17, RZ ;  /* 0x00000017222c7819 */ /* 0x000fe200000006ff */
[C---:B------:R-:W-:Y:S01]  /*1adf0*/  FFMA R38, -R13.reuse, 1.4426950216293334961, -R38 ;  /* 0x3fb8aa3b0d267823 */ /* 0x040fe20000000926 */
[-C--:B------:R-:W-:Y:S01]  /*1ae00*/  FFMA.RM R48, R48, R37.reuse, 12582913 ;  /* 0x4b40000130307423 */ /* 0x080fe20000004025 */
[----:B------:R-:W-:Y:S01]  /*1ae10*/  FFMA R39, -R22, 1.4426950216293334961, -R35 ;  /* 0x3fb8aa3b16277823 */ /* 0x000fe20000000923 */
[----:B------:R-:W-:Y:S01]  /*1ae20*/  FFMA.RM R35, R40, R37, 12582913 ;  /* 0x4b40000128237423 */ /* 0x000fe20000004025 */
[----:B------:R-:W-:Y:S01]  /*1ae30*/  FFMA R38, -R13, 1.925963033500011079e-08, R38 ;  /* 0x32a570600d267823 */ /* 0x000fe20000000126 */
[----:B------:R1:W2:Y:S01]  /*1ae40*/  MUFU.EX2 R41, R36 ;  /* 0x0000002400297308 */ /* 0x0002a20000000800 */
[----:B------:R-:W-:Y:S01]  /*1ae50*/  FMUL R193, R16, R193 ;  /* 0x000000c110c17220 */ /* 0x000fe20000400000 */
[----:B------:R-:W-:Y:S01]  /*1ae60*/  FADD R40, R35, -12583039 ;  /* 0xcb40007f23287421 */ /* 0x000fe20000000000 */
[-C--:B------:R-:W-:Y:S01]  /*1ae70*/  FFMA.SAT R52, -R29, R4.reuse, 0.5 ;  /* 0x3f0000001d347423 */ /* 0x080fe20000002104 */
[----:B------:R-:W-:Y:S01]  /*1ae80*/  FFMA.SAT R50, -R31, R4, 0.5 ;  /* 0x3f0000001f327423 */ /* 0x000fe20000002104 */
[----:B------:R-:W-:Y:S01]  /*1ae90*/  FFMA R26, R2, R26, R193 ;  /* 0x0000001a021a7223 */ /* 0x000fe200000000c1 */
[----:B------:R-:W-:Y:S01]  /*1aea0*/  FFMA R40, -R21, 1.4426950216293334961, -R40 ;  /* 0x3fb8aa3b15287823 */ /* 0x000fe20000000928 */
[----:B------:R-:W-:Y:S01]  /*1aeb0*/  IADD3 R51, R5, 0x1800000, RZ ;  /* 0x0180000005337810 */ /* 0x000fe20007ffe0ff */
[----:B------:R-:W3:Y:S01]  /*1aec0*/  MUFU.EX2 R38, R38 ;  /* 0x0000002600267308 */ /* 0x000ee20000000800 */
[----:B-1----:R-:W-:Y:S01]  /*1aed0*/  FFMA R36, -R22, 1.925963033500011079e-08, R39 ;  /* 0x32a5706016247823 */ /* 0x002fe20000000127 */
[----:B------:R-:W-:Y:S01]  /*1aee0*/  FFMA R40, -R21, 1.925963033500011079e-08, R40 ;  /* 0x32a5706015287823 */ /* 0x000fe20000000128 */
[----:B------:R-:W-:Y:S01]  /*1aef0*/  SHF.L.U32 R39, R32, 0x17, RZ ;  /* 0x0000001720277819 */ /* 0x000fe200000006ff */
[-C--:B------:R-:W-:Y:S01]  /*1af00*/  FFMA.SAT R32, -R24, R4.reuse, 0.5 ;  /* 0x3f00000018207423 */ /* 0x080fe20000002104 */
[-C--:B------:R-:W-:Y:S01]  /*1af10*/  FFMA.SAT R54, -R26, R4.reuse, 0.5 ;  /* 0x3f0000001a367423 */ /* 0x080fe20000002104 */
[----:B------:R-:W-:Y:S01]  /*1af20*/  LOP3.LUT R51, R51, 0x7f800000, RZ, 0xc0, !PT ;  /* 0x7f80000033337812 */ /* 0x000fe200078ec0ff */
[----:B------:R-:W-:Y:S01]  /*1af30*/  BSSY B1, `(.L_x_296) ;  /* 0x000005d000017945 */ /* 0x000fe20003800000 */
[----:B------:R1:W4:Y:S01]  /*1af40*/  MUFU.EX2 R45, R36 ;  /* 0x00000024002d7308 */ /* 0x0003220000000800 */
[----:B--2---:R-:W-:Y:S01]  /*1af50*/  FFMA R41, R8, R41, 1 ;  /* 0x3f80000008297423 */ /* 0x004fe20000000029 */
[----:B------:R-:W-:Y:S01]  /*1af60*/  FFMA.SAT R8, -R20, R4, 0.5 ;  /* 0x3f00000014087423 */ /* 0x000fe20000002104 */
[----:B------:R-:W-:Y:S01]  /*1af70*/  FFMA R42, R39, R42, 1 ;  /* 0x3f800000272a7423 */ /* 0x000fe2000000002a */
[-C--:B------:R-:W-:Y:S01]  /*1af80*/  FFMA.RM R32, R32, R37.reuse, 12582913 ;  /* 0x4b40000120207423 */ /* 0x080fe20000004025 */
[----:B------:R-:W-:Y:S01]  /*1af90*/  ISETP.GT.U32.AND P2, PT, R51, 0x1ffffff, PT ;  /* 0x01ffffff3300780c */ /* 0x000fe20003f44070 */
[-C--:B------:R-:W-:Y:S01]  /*1afa0*/  FFMA.RM R49, R8, R37.reuse, 12582913 ;  /* 0x4b40000108317423 */ /* 0x080fe20000004025 */
[----:B------:R-:W-:Y:S01]  /*1afb0*/  FADD R8, R48, -12583039 ;  /* 0xcb40007f30087421 */ /* 0x000fe20000000000 */
[----:B------:R-:W2:Y:S01]  /*1afc0*/  MUFU.EX2 R40, R40 ;  /* 0x0000002800287308 */ /* 0x000ea20000000800 */
[----:B-1----:R-:W-:Y:S01]  /*1afd0*/  FFMA.SAT R36, -R27, R4, 0.5 ;  /* 0x3f0000001b247423 */ /* 0x002fe20000002104 */
[----:B------:R-:W-:Y:S01]  /*1afe0*/  FADD R33, R49, -12583039 ;  /* 0xcb40007f31217421 */ /* 0x000fe20000000000 */
[----:B---3--:R-:W-:Y:S01]  /*1aff0*/  FFMA R43, R43, R38, 1 ;  /* 0x3f8000002b2b7423 */ /* 0x008fe20000000026 */
[----:B------:R-:W-:Y:S01]  /*1b000*/  FFMA R8, -R25, 1.4426950216293334961, -R8 ;  /* 0x3fb8aa3b19087823 */ /* 0x000fe20000000908 */
[----:B------:R-:W-:Y:S01]  /*1b010*/  FFMA.RM R39, R36, R37, 12582913 ;  /* 0x4b40000124277423 */ /* 0x000fe20000004025 */
[----:B------:R-:W-:Y:S01]  /*1b020*/  FFMA R33, -R20, 1.4426950216293334961, -R33 ;  /* 0x3fb8aa3b14217823 */ /* 0x000fe20000000921 */
[----:B------:R-:W-:Y:S01]  /*1b030*/  SHF.L.U32 R49, R49, 0x17, RZ ;  /* 0x0000001731317819 */ /* 0x000fe200000006ff */
[----:B------:R-:W-:Y:S01]  /*1b040*/  FFMA R8, -R25, 1.925963033500011079e-08, R8 ;  /* 0x32a5706019087823 */ /* 0x000fe20000000108 */
[----:B----4-:R-:W-:Y:S01]  /*1b050*/  FFMA R44, R44, R45, 1 ;  /* 0x3f8000002c2c7423 */ /* 0x010fe2000000002d */
[----:B------:R-:W-:Y:S01]  /*1b060*/  SHF.L.U32 R45, R35, 0x17, RZ ;  /* 0x00000017232d7819 */ /* 0x000fe200000006ff */
[C---:B------:R-:W-:Y:S01]  /*1b070*/  FADD R36, R39.reuse, -12583039 ;  /* 0xcb40007f27247421 */ /* 0x040fe20000000000 */
[----:B------:R-:W-:Y:S01]  /*1b080*/  FFMA R33, -R20, 1.925963033500011079e-08, R33 ;  /* 0x32a5706014217823 */ /* 0x000fe20000000121 */
[----:B------:R-:W-:Y:S01]  /*1b090*/  FADD R35, R32, -12583039 ;  /* 0xcb40007f20237421 */ /* 0x000fe20000000000 */
[----:B------:R-:W-:Y:S01]  /*1b0a0*/  SHF.L.U32 R39, R39, 0x17, RZ ;  /* 0x0000001727277819 */ /* 0x000fe200000006ff */
[----:B------:R-:W-:Y:S01]  /*1b0b0*/  FFMA R36, -R27, 1.4426950216293334961, -R36 ;  /* 0x3fb8aa3b1b247823 */ /* 0x000fe20000000924 */
[----:B------:R-:W1:Y:S01]  /*1b0c0*/  MUFU.EX2 R46, R33 ;  /* 0x00000021002e7308 */ /* 0x000e620000000800 */
[----:B--2---:R-:W-:Y:S01]  /*1b0d0*/  FFMA R45, R45, R40, 1 ;  /* 0x3f8000002d2d7423 */ /* 0x004fe20000000028 */
[----:B------:R-:W-:Y:S01]  /*1b0e0*/  FFMA.SAT R40, -R23, R4, 0.5 ;  /* 0x3f00000017287423 */ /* 0x000fe20000002104 */
[----:B------:R-:W-:Y:S01]  /*1b0f0*/  FFMA R35, -R24, 1.4426950216293334961, -R35 ;  /* 0x3fb8aa3b18237823 */ /* 0x000fe20000000923 */
[----:B------:R-:W-:-:S02]  /*1b100*/  SHF.L.U32 R48, R48, 0x17, RZ ;  /* 0x0000001730307819 */ /* 0x000fc400000006ff */
[----:B------:R-:W-:Y:S01]  /*1b110*/  FFMA.RM R40, R40, R37, 12582913 ;  /* 0x4b40000128287423 */ /* 0x000fe20000004025 */
[----:B------:R-:W-:Y:S01]  /*1b120*/  FFMA R35, -R24, 1.925963033500011079e-08, R35 ;  /* 0x32a5706018237823 */ /* 0x000fe20000000123 */
[----:B------:R2:W3:Y:S02]  /*1b130*/  MUFU.EX2 R47, R8 ;  /* 0x00000008002f7308 */ /* 0x0004e40000000800 */
[C---:B------:R-:W-:Y:S01]  /*1b140*/  FADD R34, R40.reuse, -12583039 ;  /* 0xcb40007f28227421 */ /* 0x040fe20000000000 */
[----:B------:R-:W-:-:S03]  /*1b150*/  SHF.L.U32 R40, R40, 0x17, RZ ;  /* 0x0000001728287819 */ /* 0x000fc600000006ff */
[----:B------:R-:W-:Y:S02]  /*1b160*/  FFMA R34, -R23, 1.4426950216293334961, -R34 ;  /* 0x3fb8aa3b17227823 */ /* 0x000fe40000000922 */
[----:B------:R4:W5:Y:S01]  /*1b170*/  MUFU.EX2 R38, R35 ;  /* 0x0000002300267308 */ /* 0x0009620000000800 */
[----:B-1----:R-:W-:Y:S01]  /*1b180*/  FFMA R46, R49, R46, 1 ;  /* 0x3f800000312e7423 */ /* 0x002fe2000000002e */
[----:B------:R-:W-:Y:S01]  /*1b190*/  FFMA R33, -R23, 1.925963033500011079e-08, R34 ;  /* 0x32a5706017217823 */ /* 0x000fe20000000122 */
[----:B------:R-:W-:Y:S01]  /*1b1a0*/  FFMA R34, -R27, 1.925963033500011079e-08, R36 ;  /* 0x32a570601b227823 */ /* 0x000fe20000000124 */
[-C--:B------:R-:W-:Y:S01]  /*1b1b0*/  FFMA.SAT R36, -R30, R4.reuse, 0.5 ;  /* 0x3f0000001e247423 */ /* 0x080fe20000002104 */
[----:B------:R-:W-:Y:S01]  /*1b1c0*/  SHF.L.U32 R49, R32, 0x17, RZ ;  /* 0x0000001720317819 */ /* 0x000fe200000006ff */
[----:B--2---:R-:W-:Y:S01]  /*1b1d0*/  FFMA.SAT R8, -R28, R4, 0.5 ;  /* 0x3f0000001c087423 */ /* 0x004fe20000002104 */
[-C--:B------:R-:W-:Y:S01]  /*1b1e0*/  FFMA.RM R4, R52, R37.reuse, 12582913 ;  /* 0x4b40000134047423 */ /* 0x080fe20000004025 */
[----:B------:R-:W1:Y:S01]  /*1b1f0*/  MUFU.EX2 R33, R33 ;  /* 0x0000002100217308 */ /* 0x000e620000000800 */
[-C--:B----4-:R-:W-:Y:S01]  /*1b200*/  FFMA.RM R35, R54, R37.reuse, 12582913 ;  /* 0x4b40000136237423 */ /* 0x090fe20000004025 */
[-C--:B------:R-:W-:Y:S01]  /*1b210*/  FFMA.RM R36, R36, R37.reuse, 12582913 ;  /* 0x4b40000124247423 */ /* 0x080fe20000004025 */
[-C--:B------:R-:W-:Y:S01]  /*1b220*/  FFMA.RM R8, R8, R37.reuse, 12582913 ;  /* 0x4b40000108087423 */ /* 0x080fe20000004025 */
[----:B------:R-:W-:Y:S01]  /*1b230*/  FFMA.RM R37, R50, R37, 12582913 ;  /* 0x4b40000132257423 */ /* 0x000fe20000004025 */
[----:B---3--:R-:W-:-:S03]  /*1b240*/  FFMA R47, R48, R47, 1 ;  /* 0x3f800000302f7423 */ /* 0x008fc6000000002f */
[----:B------:R-:W2:Y:S01]  /*1b250*/  MUFU.EX2 R34, R34 ;  /* 0x0000002200227308 */ /* 0x000ea20000000800 */
[----:B-----5:R-:W-:Y:S01]  /*1b260*/  FFMA R32, R49, R38, 1 ;  /* 0x3f80000031207423 */ /* 0x020fe20000000026 */
[----:B------:R-:W-:Y:S01]  /*1b270*/  FADD R49, R36, -12583039 ;  /* 0xcb40007f24317421 */ /* 0x000fe20000000000 */
[C---:B------:R-:W-:Y:S01]  /*1b280*/  FADD R38, R4.reuse, -12583039 ;  /* 0xcb40007f04267421 */ /* 0x040fe20000000000 */
[----:B------:R-:W-:Y:S01]  /*1b290*/  FADD R50, R37, -12583039 ;  /* 0xcb40007f25327421 */ /* 0x000fe20000000000 */
[----:B------:R-:W-:Y:S01]  /*1b2a0*/  SHF.L.U32 R4, R4, 0x17, RZ ;  /* 0x0000001704047819 */ /* 0x000fe200000006ff */
[----:B------:R-:W-:Y:S01]  /*1b2b0*/  FFMA R49, -R30, 1.4426950216293334961, -R49 ;  /* 0x3fb8aa3b1e317823 */ /* 0x000fe20000000931 */
[----:B------:R-:W-:Y:S01]  /*1b2c0*/  FFMA R38, -R29, 1.4426950216293334961, -R38 ;  /* 0x3fb8aa3b1d267823 */ /* 0x000fe20000000926 */
[C---:B------:R-:W-:Y:S01]  /*1b2d0*/  FFMA R50, -R31.reuse, 1.4426950216293334961, -R50 ;  /* 0x3fb8aa3b1f327823 */ /* 0x040fe20000000932 */
[----:B-1----:R-:W-:Y:S01]  /*1b2e0*/  FFMA R33, R40, R33, 1 ;  /* 0x3f80000028217423 */ /* 0x002fe20000000021 */
[----:B------:R-:W-:Y:S01]  /*1b2f0*/  FFMA R48, -R30, 1.925963033500011079e-08, R49 ;  /* 0x32a570601e307823 */ /* 0x000fe20000000131 */
[----:B------:R-:W-:Y:S01]  /*1b300*/  FADD R49, R8, -12583039 ;  /* 0xcb40007f08317421 */ /* 0x000fe20000000000 */
[----:B------:R-:W-:Y:S01]  /*1b310*/  FFMA R50, -R31, 1.925963033500011079e-08, R50 ;  /* 0x32a570601f327823 */ /* 0x000fe20000000132 */
[----:B------:R-:W-:-:S02]  /*1b320*/  SHF.L.U32 R51, R37, 0x17, RZ ;  /* 0x0000001725337819 */ /* 0x000fc400000006ff */
[----:B------:R-:W-:Y:S01]  /*1b330*/  FFMA R49, -R28, 1.4426950216293334961, -R49 ;  /* 0x3fb8aa3b1c317823 */ /* 0x000fe20000000931 */
[----:B------:R-:W1:Y:S01]  /*1b340*/  MUFU.EX2 R48, R48 ;  /* 0x0000003000307308 */ /* 0x000e620000000800 */
[----:B--2---:R-:W-:Y:S01]  /*1b350*/  FFMA R34, R39, R34, 1 ;  /* 0x3f80000027227423 */ /* 0x004fe20000000022 */
[C---:B------:R-:W-:Y:S01]  /*1b360*/  FADD R39, R35.reuse, -12583039 ;  /* 0xcb40007f23277421 */ /* 0x040fe20000000000 */
[----:B------:R-:W-:-:S03]  /*1b370*/  SHF.L.U32 R35, R35, 0x17, RZ ;  /* 0x0000001723237819 */ /* 0x000fc600000006ff */
[----:B------:R-:W-:-:S04]  /*1b380*/  FFMA R39, -R26, 1.4426950216293334961, -R39 ;  /* 0x3fb8aa3b1a277823 */ /* 0x000fc80000000927 */
[----:B------:R-:W-:Y:S01]  /*1b390*/  FFMA R40, -R26, 1.925963033500011079e-08, R39 ;  /* 0x32a570601a287823 */ /* 0x000fe20000000127 */
[----:B------:R-:W-:Y:S01]  /*1b3a0*/  FFMA R39, -R29, 1.925963033500011079e-08, R38 ;  /* 0x32a570601d277823 */ /* 0x000fe20000000126 */
[----:B------:R-:W-:Y:S01]  /*1b3b0*/  FFMA R38, -R28, 1.925963033500011079e-08, R49 ;  /* 0x32a570601c267823 */ /* 0x000fe20000000131 */
[----:B------:R-:W-:-:S03]  /*1b3c0*/  SHF.L.U32 R49, R36, 0x17, RZ ;  /* 0x0000001724317819 */ /* 0x000fc600000006ff */
[----:B------:R-:W2:Y:S02]  /*1b3d0*/  MUFU.EX2 R40, R40 ;  /* 0x0000002800287308 */ /* 0x000ea40000000800 */
[----:B-1----:R-:W-:Y:S01]  /*1b3e0*/  FFMA R36, R49, R48, 1 ;  /* 0x3f80000031247423 */ /* 0x002fe20000000030 */
[----:B------:R-:W-:-:S05]  /*1b3f0*/  SHF.L.U32 R49, R8, 0x17, RZ ;  /* 0x0000001708317819 */ /* 0x000fca00000006ff */
[----:B------:R-:W1:Y:S08]  /*1b400*/  MUFU.EX2 R39, R39 ;  /* 0x0000002700277308 */ /* 0x000e700000000800 */
[----:B------:R-:W3:Y:S01]  /*1b410*/  MUFU.EX2 R38, R38 ;  /* 0x0000002600267308 */ /* 0x000ee20000000800 */
[----:B--2---:R-:W-:-:S07]  /*1b420*/  FFMA R35, R35, R40, 1 ;  /* 0x3f80000023237423 */ /* 0x004fce0000000028 */
[----:B------:R-:W2:Y:S01]  /*1b430*/  MUFU.EX2 R40, R50 ;  /* 0x0000003200287308 */ /* 0x000ea20000000800 */
[----:B-1----:R-:W-:Y:S01]  /*1b440*/  FFMA R37, R4, R39, 1 ;  /* 0x3f80000004257423 */ /* 0x002fe20000000027 */
[----:B---3--:R-:W-:Y:S01]  /*1b450*/  FFMA R38, R49, R38, 1 ;  /* 0x3f80000031267423 */ /* 0x008fe20000000026 */
[----:B--2---:R-:W-:Y:S01]  /*1b460*/  FFMA R39, R51, R40, 1 ;  /* 0x3f80000033277423 */ /* 0x004fe20000000028 */
[----:B------:R-:W-:Y:S06]  /*1b470*/  @P2 BRA `(.L_x_297) ;  /* 0x0000000000102947 */ /* 0x000fec0003800000 */
[----:B------:R-:W-:-:S07]  /*1b480*/  MOV R4, 0x1b4a0 ;  /* 0x0001b4a000047802 */ /* 0x000fce0000000f00 */
[----:B------:R-:W-:Y:S05]  /*1b490*/  CALL.REL.NOINC `($__internal_0_$__cuda_sm20_rcp_rn_f32_slowpath) ;  /* 0x000001dc00d07944 */ /* 0x000fea0003c00000 */
[----:B------:R-:W-:Y:S01]  /*1b4a0*/  MOV R40, R8 ;  /* 0x0000000800287202 */ /* 0x000fe20000000f00 */
[----:B------:R-:W-:Y:S06]  /*1b4b0*/  BRA `(.L_x_298) ;  /* 0x0000000000107947 */ /* 0x000fec0003800000 */
.L_x_297:
[----:B------:R-:W1:Y:S02]  /*1b4c0*/  MUFU.RCP R40, R5 ;  /* 0x0000000500287308 */ /* 0x000e640000001000 */
[----:B-1----:R-:W-:-:S04]  /*1b4d0*/  FFMA R4, R5, R40, -1 ;  /* 0xbf80000005047423 */ /* 0x002fc80000000028 */
[----:B------:R-:W-:-:S04]  /*1b4e0*/  FADD.FTZ R49, -R4, -RZ ;  /* 0x800000ff04317221 */ /* 0x000fc80000010100 */
[----:B------:R-:W-:-:S07]  /*1b4f0*/  FFMA R40, R40, R49, R40 ;  /* 0x0000003128287223 */ /* 0x000fce0000000028 */
.L_x_298:
[----:B------:R-:W-:Y:S05]  /*1b500*/  BSYNC B1 ;  /* 0x0000000000017941 */ /* 0x000fea0003800000 */
.L_x_296:
        /* <DEDUP_REMOVED lines=10> */
.L_x_300:
[----:B------:R-:W1:Y:S02]  /*1b5b0*/  MUFU.RCP R4, R41 ;  /* 0x0000002900047308 */ /* 0x000e640000001000 */
[----:B-1----:R-:W-:-:S04]  /*1b5c0*/  FFMA R5, R41, R4, -1 ;  /* 0xbf80000029057423 */ /* 0x002fc80000000004 */
[----:B------:R-:W-:-:S04]  /*1b5d0*/  FADD.FTZ R5, -R5, -RZ ;  /* 0x800000ff05057221 */ /* 0x000fc80000010100 */
[----:B------:R-:W-:-:S07]  /*1b5e0*/  FFMA R41, R4, R5, R4 ;  /* 0x0000000504297223 */ /* 0x000fce0000000004 */
.L_x_301:
[----:B------:R-:W-:Y:S05]  /*1b5f0*/  BSYNC B1 ;  /* 0x0000000000017941 */ /* 0x000fea0003800000 */
.L_x_299:
        /* <DEDUP_REMOVED lines=10> */
.L_x_303:
[----:B------:R-:W1:Y:S02]  /*1b6a0*/  MUFU.RCP R5, R42 ;  /* 0x0000002a00057308 */ /* 0x000e640000001000 */
[----:B-1----:R-:W-:-:S04]  /*1b6b0*/  FFMA R4, R42, R5, -1 ;  /* 0xbf8000002a047423 */ /* 0x002fc80000000005 */
[----:B------:R-:W-:-:S04]  /*1b6c0*/  FADD.FTZ R4, -R4, -RZ ;  /* 0x800000ff04047221 */ /* 0x000fc80000010100 */
[----:B------:R-:W-:-:S07]  /*1b6d0*/  FFMA R42, R5, R4, R5 ;  /* 0x00000004052a7223 */ /* 0x000fce0000000005 */
.L_x_304:
[----:B------:R-:W-:Y:S05]  /*1b6e0*/  BSYNC B1 ;  /* 0x0000000000017941 */ /* 0x000fea0003800000 */
.L_x_302:
        /* <DEDUP_REMOVED lines=10> */
.L_x_306:
[----:B------:R-:W1:Y:S02]  /*1b790*/  MUFU.RCP R4, R43 ;  /* 0x0000002b00047308 */ /* 0x000e640000001000 */
[----:B-1----:R-:W-:-:S04]  /*1b7a0*/  FFMA R5, R43, R4, -1 ;  /* 0xbf8000002b057423 */ /* 0x002fc80000000004 */
[----:B------:R-:W-:-:S04]  /*1b7b0*/  FADD.FTZ R5, -R5, -RZ ;  /* 0x800000ff05057221 */ /* 0x000fc80000010100 */
[----:B------:R-:W-:-:S07]  /*1b7c0*/  FFMA R43, R4, R5, R4 ;  /* 0x00000005042b7223 */ /* 0x000fce0000000004 */
.L_x_307:
[----:B------:R-:W-:Y:S05]  /*1b7d0*/  BSYNC B1 ;  /* 0x0000000000017941 */ /* 0x000fea0003800000 */
.L_x_305:
        /* <DEDUP_REMOVED lines=10> */
.L_x_309:
[----:B------:R-:W1:Y:S02]  /*1b880*/  MUFU.RCP R5, R44 ;  /* 0x0000002c00057308 */ /* 0x000e640000001000 */
[----:B-1----:R-:W-:-:S04]  /*1b890*/  FFMA R4, R44, R5, -1 ;  /* 0xbf8000002c047423 */ /* 0x002fc80000000005 */
[----:B------:R-:W-:-:S04]  /*1b8a0*/  FADD.FTZ R4, -R4, -RZ ;  /* 0x800000ff04047221 */ /* 0x000fc80000010100 */
[----:B------:R-:W-:-:S07]  /*1b8b0*/  FFMA R44, R5, R4, R5 ;  /* 0x00000004052c7223 */ /* 0x000fce0000000005 */
.L_x_310:
[----:B------:R-:W-:Y:S05]  /*1b8c0*/  BSYNC B1 ;  /* 0x0000000000017941 */ /* 0x000fea0003800000 */
.L_x_308:
        /* <DEDUP_REMOVED lines=10> */
.L_x_312:
[----:B------:R-:W1:Y:S02]  /*1b970*/  MUFU.RCP R4, R45 ;  /* 0x0000002d00047308 */ /* 0x000e640000001000 */
[----:B-1----:R-:W-:-:S04]  /*1b980*/  FFMA R5, R45, R4, -1 ;  /* 0xbf8000002d057423 */ /* 0x002fc80000000004 */
[----:B------:R-:W-:-:S04]  /*1b990*/  FADD.FTZ R5, -R5, -RZ ;  /* 0x800000ff05057221 */ /* 0x000fc80000010100 */
[----:B------:R-:W-:-:S07]  /*1b9a0*/  FFMA R45, R4, R5, R4 ;  /* 0x00000005042d7223 */ /* 0x000fce0000000004 */
.L_x_313:
[----:B------:R-:W-:Y:S05]  /*1b9b0*/  BSYNC B1 ;  /* 0x0000000000017941 */ /* 0x000fea0003800000 */
.L_x_311:
        /* <DEDUP_REMOVED lines=10> */
.L_x_315:
[----:B------:R-:W1:Y:S02]  /*1ba60*/  MUFU.RCP R5, R46 ;  /* 0x0000002e00057308 */ /* 0x000e640000001000 */
[----:B-1----:R-:W-:-:S04]  /*1ba70*/  FFMA R4, R46, R5, -1 ;  /* 0xbf8000002e047423 */ /* 0x002fc80000000005 */
[----:B------:R-:W-:-:S04]  /*1ba80*/  FADD.FTZ R4, -R4, -RZ ;  /* 0x800000ff04047221 */ /* 0x000fc80000010100 */
[----:B------:R-:W-:-:S07]  /*1ba90*/  FFMA R46, R5, R4, R5 ;  /* 0x00000004052e7223 */ /* 0x000fce0000000005 */
.L_x_316:
[----:B------:R-:W-:Y:S05]  /*1baa0*/  BSYNC B1 ;  /* 0x0000000000017941 */ /* 0x000fea0003800000 */
.L_x_314:
        /* <DEDUP_REMOVED lines=10> */
.L_x_318:
[----:B------:R-:W1:Y:S02]  /*1bb50*/  MUFU.RCP R4, R47 ;  /* 0x0000002f00047308 */ /* 0x000e640000001000 */
[----:B-1----:R-:W-:-:S04]  /*1bb60*/  FFMA R5, R47, R4, -1 ;  /* 0xbf8000002f057423 */ /* 0x002fc80000000004 */
[----:B------:R-:W-:-:S04]  /*1bb70*/  FADD.FTZ R5, -R5, -RZ ;  /* 0x800000ff05057221 */ /* 0x000fc80000010100 */
[----:B------:R-:W-:-:S07]  /*1bb80*/  FFMA R47, R4, R5, R4 ;  /* 0x00000005042f7223 */ /* 0x000fce0000000004 */
.L_x_319:
[----:B------:R-:W-:Y:S05]  /*1bb90*/  BSYNC B1 ;  /* 0x0000000000017941 */ /* 0x000fea0003800000 */
.L_x_317:
        /* <DEDUP_REMOVED lines=10> */
.L_x_321:
[----:B------:R-:W1:Y:S02]  /*1bc40*/  MUFU.RCP R5, R32 ;  /* 0x0000002000057308 */ /* 0x000e640000001000 */
[----:B-1----:R-:W-:-:S04]  /*1bc50*/  FFMA R4, R32, R5, -1 ;  /* 0xbf80000020047423 */ /* 0x002fc80000000005 */
[----:B------:R-:W-:-:S04]  /*1bc60*/  FADD.FTZ R4, -R4, -RZ ;  /* 0x800000ff04047221 */ /* 0x000fc80000010100 */
[----:B------:R-:W-:-:S07]  /*1bc70*/  FFMA R32, R5, R4, R5 ;  /* 0x0000000405207223 */ /* 0x000fce0000000005 */
.L_x_322:
[----:B------:R-:W-:Y:S05]  /*1bc80*/  BSYNC B1 ;  /* 0x0000000000017941 */ /* 0x000fea0003800000 */
.L_x_320:
        /* <DEDUP_REMOVED lines=10> */
.L_x_324:
[----:B------:R-:W1:Y:S02]  /*1bd30*/  MUFU.RCP R4, R33 ;  /* 0x0000002100047308 */ /* 0x000e640000001000 */
[----:B-1----:R-:W-:-:S04]  /*1bd40*/  FFMA R5, R33, R4, -1 ;  /* 0xbf80000021057423 */ /* 0x002fc80000000004 */
[----:B------:R-:W-:-:S04]  /*1bd50*/  FADD.FTZ R5, -R5, -RZ ;  /* 0x800000ff05057221 */ /* 0x000fc80000010100 */
[----:B------:R-:W-:-:S07]  /*1bd60*/  FFMA R33, R4, R5, R4 ;  /* 0x0000000504217223 */ /* 0x000fce0000000004 */
.L_x_325:
[----:B------:R-:W-:Y:S05]  /*1bd70*/  BSYNC B1 ;  /* 0x0000000000017941 */ /* 0x000fea0003800000 */
.L_x_323:
        /* <DEDUP_REMOVED lines=10> */
.L_x_327:
[----:B------:R-:W1:Y:S02]  /*1be20*/  MUFU.RCP R5, R34 ;  /* 0x0000002200057308 */ /* 0x000e640000001000 */
[----:B-1----:R-:W-:-:S04]  /*1be30*/  FFMA R4, R34, R5, -1 ;  /* 0xbf80000022047423 */ /* 0x002fc80000000005 */
[----:B------:R-:W-:-:S04]  /*1be40*/  FADD.FTZ R4, -R4, -RZ ;  /* 0x800000ff04047221 */ /* 0x000fc80000010100 */
[----:B------:R-:W-:-:S07]  /*1be50*/  FFMA R34, R5, R4, R5 ;  /* 0x0000000405227223 */ /* 0x000fce0000000005 */
.L_x_328:
[----:B------:R-:W-:Y:S05]  /*1be60*/  BSYNC B1 ;  /* 0x0000000000017941 */ /* 0x000fea0003800000 */
.L_x_326:
        /* <DEDUP_REMOVED lines=10> */
.L_x_330:
[----:B------:R-:W1:Y:S02]  /*1bf10*/  MUFU.RCP R4, R35 ;  /* 0x0000002300047308 */ /* 0x000e640000001000 */
[----:B-1----:R-:W-:-:S04]  /*1bf20*/  FFMA R5, R35, R4, -1 ;  /* 0xbf80000023057423 */ /* 0x002fc80000000004 */
[----:B------:R-:W-:-:S04]  /*1bf30*/  FADD.FTZ R5, -R5, -RZ ;  /* 0x800000ff05057221 */ /* 0x000fc80000010100 */
[----:B------:R-:W-:-:S07]  /*1bf40*/  FFMA R35, R4, R5, R4 ;  /* 0x0000000504237223 */ /* 0x000fce0000000004 */
.L_x_331:
[----:B------:R-:W-:Y:S05]  /*1bf50*/  BSYNC B1 ;  /* 0x0000000000017941 */ /* 0x000fea0003800000 */
.L_x_329:
        /* <DEDUP_REMOVED lines=10> */
.L_x_333:
[----:B------:R-:W1:Y:S02]  /*1c000*/  MUFU.RCP R5, R36 ;  /* 0x0000002400057308 */ /* 0x000e640000001000 */
[----:B-1----:R-:W-:-:S04]  /*1c010*/  FFMA R4, R36, R5, -1 ;  /* 0xbf80000024047423 */ /* 0x002fc80000000005 */
[----:B------:R-:W-:-:S04]  /*1c020*/  FADD.FTZ R4, -R4, -RZ ;  /* 0x800000ff04047221 */ /* 0x000fc80000010100 */
[----:B------:R-:W-:-:S07]  /*1c030*/  FFMA R36, R5, R4, R5 ;  /* 0x0000000405247223 */ /* 0x000fce0000000005 */
.L_x_334:
[----:B------:R-:W-:Y:S05]  /*1c040*/  BSYNC B1 ;  /* 0x0000000000017941 */ /* 0x000fea0003800000 */
.L_x_332:
        /* <DEDUP_REMOVED lines=10> */
.L_x_336:
[----:B------:R-:W1:Y:S02]  /*1c0f0*/  MUFU.RCP R4, R37 ;  /* 0x0000002500047308 */ /* 0x000e640000001000 */
[----:B-1----:R-:W-:-:S04]  /*1c100*/  FFMA R5, R37, R4, -1 ;  /* 0xbf80000025057423 */ /* 0x002fc80000000004 */
[----:B------:R-:W-:-:S04]  /*1c110*/  FADD.FTZ R5, -R5, -RZ ;  /* 0x800000ff05057221 */ /* 0x000fc80000010100 */
[----:B------:R-:W-:-:S07]  /*1c120*/  FFMA R37, R4, R5, R4 ;  /* 0x0000000504257223 */ /* 0x000fce0000000004 */
.L_x_337:
[----:B------:R-:W-:Y:S05]  /*1c130*/  BSYNC B1 ;  /* 0x0000000000017941 */ /* 0x000fea0003800000 */
.L_x_335:
        /* <DEDUP_REMOVED lines=10> */
.L_x_339:
[----:B------:R-:W1:Y:S02]  /*1c1e0*/  MUFU.RCP R5, R38 ;  /* 0x0000002600057308 */ /* 0x000e640000001000 */
[----:B-1----:R-:W-:-:S04]  /*1c1f0*/  FFMA R4, R38, R5, -1 ;  /* 0xbf80000026047423 */ /* 0x002fc80000000005 */
[----:B------:R-:W-:-:S04]  /*1c200*/  FADD.FTZ R4, -R4, -RZ ;  /* 0x800000ff04047221 */ /* 0x000fc80000010100 */
[----:B------:R-:W-:-:S07]  /*1c210*/  FFMA R38, R5, R4, R5 ;  /* 0x0000000405267223 */ /* 0x000fce0000000005 */
.L_x_340:
[----:B------:R-:W-:Y:S05]  /*1c220*/  BSYNC B1 ;  /* 0x0000000000017941 */ /* 0x000fea0003800000 */
.L_x_338:
        /* <DEDUP_REMOVED lines=8> */
[----:B------:R-:W-:Y:S05]  /*1c2b0*/  BRA `(.L_x_343) ;  /* 0x0000000000107947 */ /* 0x000fea0003800000 */
.L_x_342:
[----:B------:R-:W1:Y:S02]  /*1c2c0*/  MUFU.RCP R8, R39 ;  /* 0x0000002700087308 */ /* 0x000e640000001000 */
[----:B-1----:R-:W-:-:S04]  /*1c2d0*/  FFMA R4, R39, R8, -1 ;  /* 0xbf80000027047423 */ /* 0x002fc80000000008 */
[----:B------:R-:W-:-:S04]  /*1c2e0*/  FADD.FTZ R5, -R4, -RZ ;  /* 0x800000ff04057221 */ /* 0x000fc80000010100 */
[----:B------:R-:W-:-:S07]  /*1c2f0*/  FFMA R8, R8, R5, R8 ;  /* 0x0000000508087223 */ /* 0x000fce0000000008 */
.L_x_343:
[----:B------:R-:W-:Y:S05]  /*1c300*/  BSYNC B1 ;  /* 0x0000000000017941 */ /* 0x000fea0003800000 */
.L_x_341:
        /* <DEDUP_REMOVED lines=26> */
.L_x_344:
        /* <DEDUP_REMOVED lines=27> */
.L_x_346:
[----:B------:R-:W-:Y:S05]  /*1c660*/  BSYNC B0 ;  /* 0x0000000000007941 */ /* 0x000fea0003800000 */
.L_x_345:
[----:B------:R-:W-:Y:S04]  /*1c670*/  BSSY B0, `(.L_x_347) ;  /* 0x000003a000007945 */ /* 0x000fe80003800000 */
[----:B------:R-:W-:Y:S05]  /*1c680*/  @P0 BRA `(.L_x_348) ;  /* 0x0000000000e00947 */ /* 0x000fea0003800000 */
[----:B------:R-:W-:-:S04]  /*1c690*/  MOV R4, UR44 ;  /* 0x0000002c00047c02 */ /* 0x000fc80008000f00 */
[----:B------:R-:W-:-:S13]  /*1c6a0*/  ISETP.NE.AND P3, PT, R4, 0x3, PT ;  /* 0x000000030400780c */ /* 0x000fda0003f65270 */
[----:B------:R-:W-:Y:S05]  /*1c6b0*/  @!P3 BRA `(.L_x_349) ;  /* 0x000000000004b947 */ /* 0x000fea0003800000 */
[----:B------:R-:W-:Y:S01]  /*1c6c0*/  BPT.TRAP 0x1 ;  /* 0x000000040000795c */ /* 0x000fe20000300000 */
.L_x_349:
[----:B------:R-:W-:Y:S01]  /*1c6d0*/  LEA R4, R18, UR48, 0x3 ;  /* 0x0000003012047c11 */ /* 0x000fe2000f8e18ff */
[----:B------:R-:W-:Y:S01]  /*1c6e0*/  BSSY B1, `(.L_x_350) ;  /* 0x0000004000017945 */ /* 0x000fe20003800000 */
[----:B------:R-:W-:-:S04]  /*1c6f0*/  SHF.L.U32 R5, R19, 0x1f, RZ ;  /* 0x0000001f13057819 */ /* 0x000fc800000006ff */
[----:B------:R-:W1:Y:S02]  /*1c700*/  SYNCS.PHASECHK.TRANS64.TRYWAIT P2, [R4+URZ+0x60], R5 ;  /* 0x00006005040075a7 */ /* 0x000e64000804017f */
[----:B-1----:R-:W-:Y:S05]  /*1c710*/  @!P2 BRA `(.L_x_351) ;  /* 0x000001bc00c8a947 */ /* 0x002fea0003800000 */
.L_x_1150:
[----:B------:R-:W-:Y:S05]  /*1c720*/  BSYNC B1 ;  /* 0x0000000000017941 */ /* 0x000fea0003800000 */
.L_x_350:
        /* <DEDUP_REMOVED lines=22> */
.L_x_353:
[----:B------:R-:W-:Y:S05]  /*1c890*/  BSYNC B1 ;  /* 0x0000000000017941 */ /* 0x000fea0003800000 */
.L_x_352:
        /* <DEDUP_REMOVED lines=8> */
.L_x_354:
        /* <DEDUP_REMOVED lines=15> */
.L_x_348:
[----:B------:R-:W-:Y:S05]  /*1ca10*/  BSYNC B0 ;  /* 0x0000000000007941 */ /* 0x000fea0003800000 */
.L_x_347:
[----:B------:R-:W2:Y:S04]  /*1ca20*/  LDL.LU R5, [R1+0x320] ;  /* 0x0003200001057983 */ /* 0x000ea80000300800 */
[----:B------:R-:W3:Y:S04]  /*1ca30*/  LDL.LU R15, [R1+0x324] ;  /* 0x00032400010f7983 */ /* 0x000ee80000300800 */
[----:B------:R-:W4:Y:S04]  /*1ca40*/  LDL.LU R22, [R1+0x328] ;  /* 0x0003280001167983 */ /* 0x000f280000300800 */
[----:B------:R-:W5:Y:S04]  /*1ca50*/  LDL.LU R13, [R1+0x32c] ;  /* 0x00032c00010d7983 */ /* 0x000f680000300800 */
[----:B------:R-:W5:Y:S04]  /*1ca60*/  LDL.LU R26, [R1+0x330] ;  /* 0x00033000011a7983 */ /* 0x000f680000300800 */
[----:B------:R-:W5:Y:S04]  /*1ca70*/  LDL.LU R21, [R1+0x334] ;  /* 0x0003340001157983 */ /* 0x000f680000300800 */
[----:B------:R-:W5:Y:S01]  /*1ca80*/  LDL.LU R23, [R1+0x338] ;  /* 0x0003380001177983 */ /* 0x000f620000300800 */
[----:B------:R-:W-:-:S02]  /*1ca90*/  F2FP.F16.E4M3.UNPACK_B R4, R7 ;  /* 0x00000007ff04723e */ /* 0x000fc400020006ff */
[----:B------:R-:W-:Y:S01]  /*1caa0*/  F2FP.F16.E4M3.UNPACK_B R8, R7.H1 ;  /* 0x00000007ff08723e */ /* 0x000fe200030006ff */
[----:B------:R-:W5:Y:S02]  /*1cab0*/  LDL.LU R25, [R1+0x33c] ;  /* 0x00033c0001197983 */ /* 0x000f640000300800 */
[--C-:B------:R-:W-:Y:S02]  /*1cac0*/  HADD2.F32 R12, -RZ, R4.reuse.H0_H0 ;  /* 0x20000004ff0c7230 */ /* 0x100fe40000004100 */
[----:B------:R-:W5:Y:S04]  /*1cad0*/  LDL.LU R36, [R1+0x340] ;  /* 0x0003400001247983 */ /* 0x000f680000300800 */
[----:B------:R-:W5:Y:S04]  /*1cae0*/  LDL.LU R34, [R1+0x344] ;  /* 0x0003440001227983 */ /* 0x000f680000300800 */
[----:B------:R-:W5:Y:S04]  /*1caf0*/  LDL.LU R32, [R1+0x348] ;  /* 0x0003480001207983 */ /* 0x000f680000300800 */
[----:B------:R-:W5:Y:S04]  /*1cb00*/  LDL.LU R27, [R1+0x34c] ;  /* 0x00034c00011b7983 */ /* 0x000f680000300800 */
[----:B------:R-:W5:Y:S04]  /*1cb10*/  LDL.LU R29, [R1+0x350] ;  /* 0x00035000011d7983 */ /* 0x000f680000300800 */
[----:B------:R-:W5:Y:S04]  /*1cb20*/  LDL.LU R31, [R1+0x354] ;  /* 0x00035400011f7983 */ /* 0x000f680000300800 */
[----:B------:R-:W5:Y:S04]  /*1cb30*/  LDL.LU R35, [R1+0x358] ;  /* 0x0003580001237983 */ /* 0x000f680000300800 */
[----:B------:R-:W5:Y:S01]  /*1cb40*/  LDL.LU R33, [R1+0x35c] ;  /* 0x00035c0001217983 */ /* 0x000f620000300800 */
[----:B------:R-:W-:Y:S01]  /*1cb50*/  HADD2.F32 R4, -RZ, R4.H1_H1 ;  /* 0x30000004ff047230 */ /* 0x000fe20000004100 */
[----:B------:R-:W-:Y:S01]  /*1cb60*/  F2FP.F16.E4M3.UNPACK_B R20, R6 ;  /* 0x00000006ff14723e */ /* 0x000fe200020006ff */
[----:B------:R-:W-:-:S02]  /*1cb70*/  HADD2.F32 R14, -RZ, R8.H0_H0 ;  /* 0x20000008ff0e7230 */ /* 0x000fc40000004100 */
[----:B------:R-:W-:Y:S01]  /*1cb80*/  HADD2.F32 R8, -RZ, R8.H1_H1 ;  /* 0x30000008ff087230 */ /* 0x000fe20000004100 */
[----:B------:R-:W-:-:S05]  /*1cb90*/  F2FP.F16.E4M3.UNPACK_B R24, R3 ;  /* 0x00000003ff18723e */ /* 0x000fca00020006ff */
[----:B------:R-:W-:Y:S01]  /*1cba0*/  HADD2.F32 R28, -RZ, R24.H1_H1 ;  /* 0x30000018ff1c7230 */ /* 0x000fe20000004100 */
[----:B------:R-:W-:Y:S02]  /*1cbb0*/  F2FP.F16.E4M3.UNPACK_B R30, R0.H1 ;  /* 0x00000000ff1e723e */ /* 0x000fe400030006ff */
[----:B------:R-:W-:Y:S01]  /*1cbc0*/  MOV R38, 0x437c0000 ;  /* 0x437c000000267802 */ /* 0x000fe20000000f00 */
[----:B------:R-:W-:Y:S01]  /*1cbd0*/  BSSY B1, `(.L_x_355) ;  /* 0x00000bd000017945 */ /* 0x000fe20003800000 */
[C---:B--2---:R-:W-:Y:S01]  /*1cbe0*/  FMUL R5, R16.reuse, R5 ;  /* 0x0000000510057220 */ /* 0x044fe20000400000 */
[----:B---3--:R-:W-:-:S03]  /*1cbf0*/  FMUL R15, R16, R15 ;  /* 0x0000000f100f7220 */ /* 0x008fc60000400000 */
[C---:B------:R-:W-:Y:S01]  /*1cc00*/  FFMA R12, R2.reuse, R12, R5 ;  /* 0x0000000c020c7223 */ /* 0x040fe20000000005 */
[----:B------:R-:W-:Y:S01]  /*1cc10*/  FFMA R15, R2, R4, R15 ;  /* 0x00000004020f7223 */ /* 0x000fe2000000000f */
[----:B------:R-:W-:Y:S01]  /*1cc20*/  F2FP.F16.E4M3.UNPACK_B R4, R6.H1 ;  /* 0x00000006ff04723e */ /* 0x000fe200030006ff */
[C---:B----4-:R-:W-:Y:S01]  /*1cc30*/  FMUL R5, R16.reuse, R22 ;  /* 0x0000001610057220 */ /* 0x050fe20000400000 */
[----:B-----5:R-:W-:Y:S01]  /*1cc40*/  FMUL R13, R16, R13 ;  /* 0x0000000d100d7220 */ /* 0x020fe20000400000 */
[--C-:B------:R-:W-:Y:S02]  /*1cc50*/  HADD2.F32 R22, -RZ, R20.reuse.H0_H0 ;  /* 0x20000014ff167230 */ /* 0x100fe40000004100 */
[----:B------:R-:W-:Y:S02]  /*1cc60*/  HADD2.F32 R20, -RZ, R20.H1_H1 ;  /* 0x30000014ff147230 */ /* 0x000fe40000004100 */
[----:B------:R-:W-:Y:S01]  /*1cc70*/  FFMA R13, R2, R8, R13 ;  /* 0x00000008020d7223 */ /* 0x000fe2000000000d */
[----:B------:R-:W-:-:S02]  /*1cc80*/  HADD2.F32 R8, -RZ, R4.H0_H0 ;  /* 0x20000004ff087230 */ /* 0x000fc40000004100 */
[C---:B------:R-:W-:Y:S01]  /*1cc90*/  FMUL R21, R16.reuse, R21 ;  /* 0x0000001510157220 */ /* 0x040fe20000400000 */
[----:B------:R-:W-:-:S03]  /*1cca0*/  FMUL R23, R16, R23 ;  /* 0x0000001710177220 */ /* 0x000fc60000400000 */
[C---:B------:R-:W-:Y:S01]  /*1ccb0*/  FFMA R21, R2.reuse, R20, R21 ;  /* 0x0000001402157223 */ /* 0x040fe20000000015 */
[C---:B------:R-:W-:Y:S01]  /*1ccc0*/  FFMA R14, R2.reuse, R14, R5 ;  /* 0x0000000e020e7223 */ /* 0x040fe20000000005 */
[----:B------:R-:W-:Y:S01]  /*1ccd0*/  FFMA R20, R2, R8, R23 ;  /* 0x0000000802147223 */ /* 0x000fe20000000017 */
[----:B------:R-:W-:Y:S01]  /*1cce0*/  F2FP.F16.E4M3.UNPACK_B R8, R3.H1 ;  /* 0x00000003ff08723e */ /* 0x000fe200030006ff */
[----:B------:R-:W-:Y:S02]  /*1ccf0*/  HADD2.F32 R4, -RZ, R4.H1_H1 ;  /* 0x30000004ff047230 */ /* 0x000fe40000004100 */
[C---:B------:R-:W-:Y:S01]  /*1cd00*/  FMUL R5, R16.reuse, R26 ;  /* 0x0000001a10057220 */ /* 0x040fe20000400000 */
[C---:B------:R-:W-:Y:S01]  /*1cd10*/  FMUL R25, R16.reuse, R25 ;  /* 0x0000001910197220 */ /* 0x040fe20000400000 */
[----:B------:R-:W-:Y:S02]  /*1cd20*/  FMUL R23, R16, R34 ;  /* 0x0000002210177220 */ /* 0x000fe40000400000 */
[----:B------:R-:W-:Y:S01]  /*1cd30*/  FFMA R22, R2, R22, R5 ;  /* 0x0000001602167223 */ /* 0x000fe20000000005 */
[----:B------:R-:W-:-:S02]  /*1cd40*/  HADD2.F32 R26, -RZ, R24.H0_H0 ;  /* 0x20000018ff1a7230 */ /* 0x000fc40000004100 */
[C---:B------:R-:W-:Y:S01]  /*1cd50*/  FFMA R23, R2.reuse, R28, R23 ;  /* 0x0000001c02177223 */ /* 0x040fe20000000017 */
[--C-:B------:R-:W-:Y:S02]  /*1cd60*/  HADD2.F32 R28, -RZ, R8.reuse.H0_H0 ;  /* 0x20000008ff1c7230 */ /* 0x100fe40000004100 */
[----:B------:R-:W-:Y:S01]  /*1cd70*/  FFMA R25, R2, R4, R25 ;  /* 0x0000000402197223 */ /* 0x000fe20000000019 */
[----:B------:R-:W-:Y:S02]  /*1cd80*/  HADD2.F32 R8, -RZ, R8.H1_H1 ;  /* 0x30000008ff087230 */ /* 0x000fe40000004100 */
[C---:B------:R-:W-:Y:S01]  /*1cd90*/  FMUL R5, R16.reuse, R36 ;  /* 0x0000002410057220 */ /* 0x040fe20000400000 */
[----:B------:R-:W-:Y:S01]  /*1cda0*/  F2FP.F16.E4M3.UNPACK_B R4, R0 ;  /* 0x00000000ff04723e */ /* 0x000fe200020006ff */
[----:B------:R-:W-:Y:S02]  /*1cdb0*/  FMUL R27, R16, R27 ;  /* 0x0000001b101b7220 */ /* 0x000fe40000400000 */
[----:B------:R-:W-:-:S02]  /*1cdc0*/  FFMA R24, R2, R26, R5 ;  /* 0x0000001a02187223 */ /* 0x000fc40000000005 */
[----:B------:R-:W-:Y:S01]  /*1cdd0*/  FFMA R27, R2, R8, R27 ;  /* 0x00000008021b7223 */ /* 0x000fe2000000001b */
[--C-:B------:R-:W-:Y:S02]  /*1cde0*/  HADD2.F32 R26, -RZ, R4.reuse.H0_H0 ;  /* 0x20000004ff1a7230 */ /* 0x100fe40000004100 */
[C---:B------:R-:W-:Y:S01]  /*1cdf0*/  FMUL R29, R16.reuse, R29 ;  /* 0x0000001d101d7220 */ /* 0x040fe20000400000 */
[----:B------:R-:W-:Y:S01]  /*1ce00*/  HADD2.F32 R8, -RZ, R4.H1_H1 ;  /* 0x30000004ff087230 */ /* 0x000fe20000004100 */
[----:B------:R-:W-:Y:S01]  /*1ce10*/  MOV R4, 0x3bbb989d ;  /* 0x3bbb989d00047802 */ /* 0x000fe20000000f00 */
[----:B------:R-:W-:Y:S01]  /*1ce20*/  FMUL R5, R16, R32 ;  /* 0x0000002010057220 */ /* 0x000fe20000400000 */
[----:B------:R-:W-:Y:S01]  /*1ce30*/  FFMA R26, R2, R26, R29 ;  /* 0x0000001a021a7223 */ /* 0x000fe2000000001d */
[--C-:B------:R-:W-:Y:S02]  /*1ce40*/  HADD2.F32 R32, -RZ, R30.reuse.H0_H0 ;  /* 0x2000001eff207230 */ /* 0x100fe40000004100 */
[-C--:B------:R-:W-:Y:S01]  /*1ce50*/  FFMA.SAT R41, -R12, R4.reuse, 0.5 ;  /* 0x3f0000000c297423 */ /* 0x080fe20000002104 */
[----:B------:R-:W-:Y:S01]  /*1ce60*/  FMUL R29, R16, R33 ;  /* 0x00000021101d7220 */ /* 0x000fe20000400000 */
[----:B------:R-:W-:Y:S01]  /*1ce70*/  FFMA.SAT R33, -R15, R4, 0.5 ;  /* 0x3f0000000f217423 */ /* 0x000fe20000002104 */
[----:B------:R-:W-:Y:S01]  /*1ce80*/  FFMA R28, R2, R28, R5 ;  /* 0x0000001c021c7223 */ /* 0x000fe20000000005 */
[C---:B------:R-:W-:Y:S01]  /*1ce90*/  FMUL R5, R16.reuse, R35 ;  /* 0x0000002310057220 */ /* 0x040fe20000400000 */
[----:B------:R-:W-:Y:S01]  /*1cea0*/  FMUL R31, R16, R31 ;  /* 0x0000001f101f7220 */ /* 0x000fe20000400000 */
[----:B------:R-:W-:Y:S01]  /*1ceb0*/  FFMA.RM R41, R41, R38, 12582913 ;  /* 0x4b40000129297423 */ /* 0x000fe20000004026 */
[----:B------:R-:W-:Y:S01]  /*1cec0*/  FFMA.SAT R35, -R14, R4, 0.5 ;  /* 0x3f0000000e237423 */ /* 0x000fe20000002104 */
[----:B------:R-:W-:Y:S01]  /*1ced0*/  FFMA.RM R40, R33, R38, 12582913 ;  /* 0x4b40000121287423 */ /* 0x000fe20000004026 */
[----:B------:R-:W-:-:S02]  /*1cee0*/  HADD2.F32 R34, -RZ, R30.H1_H1 ;  /* 0x3000001eff227230 */ /* 0x000fc40000004100 */
[C---:B------:R-:W-:Y:S01]  /*1cef0*/  FFMA R30, R2.reuse, R32, R5 ;  /* 0x00000020021e7223 */ /* 0x040fe20000000005 */
[----:B------:R-:W-:Y:S01]  /*1cf00*/  FFMA R31, R2, R8, R31 ;  /* 0x00000008021f7223 */ /* 0x000fe2000000001f */
[----:B------:R-:W-:Y:S01]  /*1cf10*/  FADD R5, R41, -12583039 ;  /* 0xcb40007f29057421 */ /* 0x000fe20000000000 */
[----:B------:R-:W-:Y:S01]  /*1cf20*/  FADD R8, R40, -12583039 ;  /* 0xcb40007f28087421 */ /* 0x000fe20000000000 */
[----:B------:R-:W-:Y:S01]  /*1cf30*/  FFMA.RM R42, R35, R38, 12582913 ;  /* 0x4b400001232a7423 */ /* 0x000fe20000004026 */
[----:B------:R-:W-:Y:S01]  /*1cf40*/  FFMA.SAT R43, -R13, R4, 0.5 ;  /* 0x3f0000000d2b7423 */ /* 0x000fe20000002104 */
[----:B------:R-:W-:Y:S01]  /*1cf50*/  FFMA R5, -R12, 1.4426950216293334961, -R5 ;  /* 0x3fb8aa3b0c057823 */ /* 0x000fe20000000905 */
[----:B------:R-:W-:Y:S01]  /*1cf60*/  FFMA R8, -R15, 1.4426950216293334961, -R8 ;  /* 0x3fb8aa3b0f087823 */ /* 0x000fe20000000908 */
[----:B------:R-:W-:Y:S01]  /*1cf70*/  FADD R37, R42, -12583039 ;  /* 0xcb40007f2a257421 */ /* 0x000fe20000000000 */
[----:B------:R-:W-:Y:S01]  /*1cf80*/  FFMA.RM R43, R43, R38, 12582913 ;  /* 0x4b4000012b2b7423 */ /* 0x000fe20000004026 */
[----:B------:R-:W-:Y:S01]  /*1cf90*/  FFMA R5, -R12, 1.925963033500011079e-08, R5 ;  /* 0x32a570600c057823 */ /* 0x000fe20000000105 */
[----:B------:R-:W-:Y:S01]  /*1cfa0*/  FFMA R8, -R15, 1.925963033500011079e-08, R8 ;  /* 0x32a570600f087823 */ /* 0x000fe20000000108 */
[----:B------:R-:W-:Y:S01]  /*1cfb0*/  FFMA R37, -R14, 1.4426950216293334961, -R37 ;  /* 0x3fb8aa3b0e257823 */ /* 0x000fe20000000925 */
[-C--:B------:R-:W-:Y:S01]  /*1cfc0*/  FFMA.SAT R39, -R22, R4.reuse, 0.5 ;  /* 0x3f00000016277423 */ /* 0x080fe20000002104 */
[----:B------:R-:W-:Y:S01]  /*1cfd0*/  FADD R32, R43, -12583039 ;  /* 0xcb40007f2b207421 */ /* 0x000fe20000000000 */
[----:B------:R-:W-:Y:S01]  /*1cfe0*/  FFMA.SAT R47, -R21, R4, 0.5 ;  /* 0x3f000000152f7423 */ /* 0x000fe20000002104 */
[----:B------:R1:W2:Y:S01]  /*1cff0*/  MUFU.EX2 R48, R5 ;  /* 0x0000000500307308 */ /* 0x0002a20000000800 */
[----:B------:R-:W-:Y:S01]  /*1d000*/  FFMA R46, -R14, 1.925963033500011079e-08, R37 ;  /* 0x32a570600e2e7823 */ /* 0x000fe20000000125 */
[-C--:B------:R-:W-:Y:S01]  /*1d010*/  FFMA.RM R44, R39, R38.reuse, 12582913 ;  /* 0x4b400001272c7423 */ /* 0x080fe20000004026 */
[----:B------:R-:W-:Y:S01]  /*1d020*/  FFMA R32, -R13, 1.4426950216293334961, -R32 ;  /* 0x3fb8aa3b0d207823 */ /* 0x000fe20000000920 */
[----:B------:R-:W-:-:S04]  /*1d030*/  FFMA.RM R39, R47, R38, 12582913 ;  /* 0x4b4000012f277423 */ /* 0x000fc80000004026 */
[----:B------:R-:W3:Y:S01]  /*1d040*/  MUFU.EX2 R45, R8 ;  /* 0x00000008002d7308 */ /* 0x000ee20000000800 */
[----:B------:R-:W-:Y:S01]  /*1d050*/  FFMA.SAT R49, -R20, R4, 0.5 ;  /* 0x3f00000014317423 */ /* 0x000fe20000002104 */
[----:B------:R-:W-:Y:S01]  /*1d060*/  FFMA R47, -R13, 1.925963033500011079e-08, R32 ;  /* 0x32a570600d2f7823 */ /* 0x000fe20000000120 */
[----:B------:R-:W-:Y:S01]  /*1d070*/  FADD R36, R39, -12583039 ;  /* 0xcb40007f27247421 */ /* 0x000fe20000000000 */
[----:B------:R-:W-:Y:S01]  /*1d080*/  FFMA R29, R2, R34, R29 ;  /* 0x00000022021d7223 */ /* 0x000fe2000000001d */
[----:B------:R-:W-:-:S03]  /*1d090*/  FFMA.SAT R51, -R31, R4, 0.5 ;  /* 0x3f0000001f337423 */ /* 0x000fc60000002104 */
[----:B------:R-:W4:Y:S01]  /*1d0a0*/  MUFU.EX2 R46, R46 ;  /* 0x0000002e002e7308 */ /* 0x000f220000000800 */
[-C--:B------:R-:W-:Y:S01]  /*1d0b0*/  FFMA.RM R34, R49, R38.reuse, 12582913 ;  /* 0x4b40000131227423 */ /* 0x080fe20000004026 */
[----:B------:R-:W-:Y:S01]  /*1d0c0*/  FFMA R50, -R21, 1.4426950216293334961, -R36 ;  /* 0x3fb8aa3b15327823 */ /* 0x000fe20000000924 */
[----:B------:R-:W-:Y:S01]  /*1d0d0*/  SHF.L.U32 R41, R41, 0x17, RZ ;  /* 0x0000001729297819 */ /* 0x000fe200000006ff */
[----:B-1----:R-:W-:Y:S01]  /*1d0e0*/  FADD R5, R44, -12583039 ;  /* 0xcb40007f2c057421 */ /* 0x002fe20000000000 */
[----:B------:R-:W-:Y:S01]  /*1d0f0*/  FFMA.RM R36, R51, R38, 12582913 ;  /* 0x4b40000133247423 */ /* 0x000fe20000004026 */
[----:B------:R-:W-:Y:S01]  /*1d100*/  SHF.L.U32 R40, R40, 0x17, RZ ;  /* 0x0000001728287819 */ /* 0x000fe200000006ff */
[----:B------:R-:W-:Y:S01]  /*1d110*/  FADD R51, R34, -12583039 ;  /* 0xcb40007f22337421 */ /* 0x000fe20000000000 */
[----:B------:R-:W1:Y:S01]  /*1d120*/  MUFU.EX2 R47, R47 ;  /* 0x0000002f002f7308 */ /* 0x000e620000000800 */
[----:B------:R-:W-:Y:S01]  /*1d130*/  FFMA R49, -R22, 1.4426950216293334961, -R5 ;  /* 0x3fb8aa3b16317823 */ /* 0x000fe20000000905 */
[----:B--2---:R-:W-:Y:S01]  /*1d140*/  FFMA R48, R41, R48, 1 ;  /* 0x3f80000029307423 */ /* 0x004fe20000000030 */
[----:B------:R-:W-:Y:S01]  /*1d150*/  FFMA R51, -R20, 1.4426950216293334961, -R51 ;  /* 0x3fb8aa3b14337823 */ /* 0x000fe20000000933 */
[----:B---3--:R-:W-:Y:S01]  /*1d160*/  FFMA R41, R40, R45, 1 ;  /* 0x3f80000028297423 */ /* 0x008fe2000000002d */
[----:B------:R-:W-:Y:S01]  /*1d170*/  SHF.L.U32 R45, R42, 0x17, RZ ;  /* 0x000000172a2d7819 */ /* 0x000fe200000006ff */
[-C--:B------:R-:W-:Y:S01]  /*1d180*/  FFMA.SAT R33, -R28, R4.reuse, 0.5 ;  /* 0x3f0000001c217423 */ /* 0x080fe20000002104 */
[----:B------:R-:W-:Y:S01]  /*1d190*/  FFMA R49, -R22, 1.925963033500011079e-08, R49 ;  /* 0x32a5706016317823 */ /* 0x000fe20000000131 */
[----:B------:R-:W-:Y:S01]  /*1d1a0*/  FFMA R51, -R20, 1.925963033500011079e-08, R51 ;  /* 0x32a5706014337823 */ /* 0x000fe20000000133 */
[-C--:B------:R-:W-:Y:S01]  /*1d1b0*/  FFMA.SAT R57, -R25, R4.reuse, 0.5 ;  /* 0x3f00000019397423 */ /* 0x080fe20000002104 */
[-C--:B------:R-:W-:Y:S01]  /*1d1c0*/  FFMA.SAT R35, -R27, R4.reuse, 0.5 ;  /* 0x3f0000001b237423 */ /* 0x080fe20000002104 */
[----:B------:R-:W-:Y:S01]  /*1d1d0*/  FFMA.SAT R59, -R24, R4, 0.5 ;  /* 0x3f000000183b7423 */ /* 0x000fe20000002104 */
[----:B----4-:R-:W-:Y:S01]  /*1d1e0*/  FFMA R42, R45, R46, 1 ;  /* 0x3f8000002d2a7423 */ /* 0x010fe2000000002e */
[----:B------:R-:W-:Y:S01]  /*1d1f0*/  FFMA.RM R33, R33, R38, 12582913 ;  /* 0x4b40000121217423 */ /* 0x000fe20000004026 */
[----:B------:R-:W-:Y:S01]  /*1d200*/  FFMA R50, -R21, 1.925963033500011079e-08, R50 ;  /* 0x32a5706015327823 */ /* 0x000fe20000000132 */
[----:B------:R-:W-:Y:S01]  /*1d210*/  SHF.L.U32 R46, R43, 0x17, RZ ;  /* 0x000000172b2e7819 */ /* 0x000fe200000006ff */
[-C--:B------:R-:W-:Y:S01]  /*1d220*/  FFMA.SAT R61, -R23, R4.reuse, 0.5 ;  /* 0x3f000000173d7423 */ /* 0x080fe20000002104 */
[-C--:B------:R-:W-:Y:S01]  /*1d230*/  FFMA.SAT R53, -R26, R4.reuse, 0.5 ;  /* 0x3f0000001a357423 */ /* 0x080fe20000002104 */
[-C--:B------:R-:W-:Y:S01]  /*1d240*/  FFMA.SAT R37, -R30, R4.reuse, 0.5 ;  /* 0x3f0000001e257423 */ /* 0x080fe20000002104 */
[----:B------:R-:W-:Y:S01]  /*1d250*/  FFMA.SAT R55, -R29, R4, 0.5 ;  /* 0x3f0000001d377423 */ /* 0x000fe20000002104 */
[-C--:B------:R-:W-:Y:S01]  /*1d260*/  FFMA.RM R32, R57, R38.reuse, 12582913 ;  /* 0x4b40000139207423 */ /* 0x080fe20000004026 */
[-C--:B------:R-:W-:Y:S01]  /*1d270*/  FFMA.RM R4, R35, R38.reuse, 12582913 ;  /* 0x4b40000123047423 */ /* 0x080fe20000004026 */
[----:B------:R-:W2:Y:S01]  /*1d280*/  MUFU.EX2 R49, R49 ;  /* 0x0000003100317308 */ /* 0x000ea20000000800 */
[-C--:B------:R-:W-:Y:S01]  /*1d290*/  FFMA.RM R8, R59, R38.reuse, 12582913 ;  /* 0x4b4000013b087423 */ /* 0x080fe20000004026 */
[----:B------:R-:W-:Y:S01]  /*1d2a0*/  FADD R45, R33, -12583039 ;  /* 0xcb40007f212d7421 */ /* 0x000fe20000000000 */
[-C--:B------:R-:W-:Y:S01]  /*1d2b0*/  FFMA.RM R5, R61, R38.reuse, 12582913 ;  /* 0x4b4000013d057423 */ /* 0x080fe20000004026 */
[-C--:B------:R-:W-:Y:S01]  /*1d2c0*/  FFMA.RM R35, R53, R38.reuse, 12582913 ;  /* 0x4b40000135237423 */ /* 0x080fe20000004026 */
[----:B------:R-:W-:Y:S01]  /*1d2d0*/  FFMA.RM R37, R37, R38, 12582913 ;  /* 0x4b40000125257423 */ /* 0x000fe20000004026 */
[----:B-1----:R-:W-:-:S02]  /*1d2e0*/  FFMA R43, R46, R47, 1 ;  /* 0x3f8000002e2b7423 */ /* 0x002fc4000000002f */
[----:B------:R-:W1:Y:S01]  /*1d2f0*/  MUFU.EX2 R51, R51 ;  /* 0x0000003300337308 */ /* 0x000e620000000800 */
[----:B------:R-:W-:Y:S01]  /*1d300*/  FFMA.RM R38, R55, R38, 12582913 ;  /* 0x4b40000137267423 */ /* 0x000fe20000004026 */
[----:B------:R-:W-:Y:S01]  /*1d310*/  FADD R52, R32, -12583039 ;  /* 0xcb40007f20347421 */ /* 0x000fe20000000000 */
[----:B------:R-:W-:Y:S01]  /*1d320*/  FADD R46, R4, -12583039 ;  /* 0xcb40007f042e7421 */ /* 0x000fe20000000000 */
[----:B------:R-:W-:Y:S01]  /*1d330*/  FADD R55, R8, -12583039 ;  /* 0xcb40007f08377421 */ /* 0x000fe20000000000 */
[----:B------:R-:W-:-:S03]  /*1d340*/  FFMA R45, -R28, 1.4426950216293334961, -R45 ;  /* 0x3fb8aa3b1c2d7823 */ /* 0x000fc6000000092d */
[----:B------:R-:W3:Y:S01]  /*1d350*/  MUFU.EX2 R50, R50 ;  /* 0x0000003200327308 */ /* 0x000ee20000000800 */
[----:B------:R-:W-:Y:S01]  /*1d360*/  FFMA R52, -R25, 1.4426950216293334961, -R52 ;  /* 0x3fb8aa3b19347823 */ /* 0x000fe20000000934 */
[----:B------:R-:W-:Y:S01]  /*1d370*/  FFMA R46, -R27, 1.4426950216293334961, -R46 ;  /* 0x3fb8aa3b1b2e7823 */ /* 0x000fe2000000092e */
[----:B------:R-:W-:Y:S01]  /*1d380*/  FFMA R55, -R24, 1.4426950216293334961, -R55 ;  /* 0x3fb8aa3b18377823 */ /* 0x000fe20000000937 */
[----:B------:R-:W-:Y:S01]  /*1d390*/  FADD R54, R5, -12583039 ;  /* 0xcb40007f05367421 */ /* 0x000fe20000000000 */
[----:B------:R-:W-:Y:S01]  /*1d3a0*/  FFMA R47, -R28, 1.925963033500011079e-08, R45 ;  /* 0x32a570601c2f7823 */ /* 0x000fe2000000012d */
[----:B------:R-:W-:Y:S01]  /*1d3b0*/  SHF.L.U32 R45, R39, 0x17, RZ ;  /* 0x00000017272d7819 */ /* 0x000fe200000006ff */
[----:B------:R-:W-:Y:S01]  /*1d3c0*/  FFMA R53, -R25, 1.925963033500011079e-08, R52 ;  /* 0x32a5706019357823 */ /* 0x000fe20000000134 */
[----:B------:R-:W-:Y:S01]  /*1d3d0*/  SHF.L.U32 R44, R44, 0x17, RZ ;  /* 0x000000172c2c7819 */ /* 0x000fe200000006ff */
[----:B------:R-:W-:Y:S01]  /*1d3e0*/  FFMA R39, -R27, 1.925963033500011079e-08, R46 ;  /* 0x32a570601b277823 */ /* 0x000fe2000000012e */
[----:B------:R-:W-:Y:S01]  /*1d3f0*/  FFMA R52, -R24, 1.925963033500011079e-08, R55 ;  /* 0x32a5706018347823 */ /* 0x000fe20000000137 */
[----:B------:R-:W-:Y:S01]  /*1d400*/  SHF.L.U32 R46, R34, 0x17, RZ ;  /* 0x00000017222e7819 */ /* 0x000fe200000006ff */
[----:B------:R-:W-:Y:S01]  /*1d410*/  FFMA R54, -R23, 1.4426950216293334961, -R54 ;  /* 0x3fb8aa3b17367823 */ /* 0x000fe20000000936 */
[----:B------:R-:W-:Y:S01]  /*1d420*/  FADD R55, R35, -12583039 ;  /* 0xcb40007f23377421 */ /* 0x000fe20000000000 */
[----:B------:R-:W-:Y:S01]  /*1d430*/  FADD R34, R36, -12583039 ;  /* 0xcb40007f24227421 */ /* 0x000fe20000000000 */
[----:B--2---:R-:W-:Y:S01]  /*1d440*/  FFMA R44, R44, R49, 1 ;  /* 0x3f8000002c2c7423 */ /* 0x004fe20000000031 */
[----:B------:R-:W2:Y:S01]  /*1d450*/  MUFU.EX2 R40, R53 ;  /* 0x0000003500287308 */ /* 0x000ea20000000800 */
[----:B------:R-:W-:Y:S01]  /*1d460*/  FFMA R54, -R23, 1.925963033500011079e-08, R54 ;  /* 0x32a5706017367823 */ /* 0x000fe20000000136 */
[----:B------:R-:W-:Y:S01]  /*1d470*/  FFMA R55, -R26, 1.4426950216293334961, -R55 ;  /* 0x3fb8aa3b1a377823 */ /* 0x000fe20000000937 */
[----:B-1----:R-:W-:Y:S01]  /*1d480*/  FFMA R46, R46, R51, 1 ;  /* 0x3f8000002e2e7423 */ /* 0x002fe20000000033 */
[----:B------:R-:W-:Y:S01]  /*1d490*/  FFMA R34, -R31, 1.4426950216293334961, -R34 ;  /* 0x3fb8aa3b1f227823 */ /* 0x000fe20000000922 */
[----:B------:R-:W-:-:S03]  /*1d4a0*/  FADD R51, R37, -12583039 ;  /* 0xcb40007f25337421 */ /* 0x000fc60000000000 */
[----:B------:R1:W-:Y:S01]  /*1d4b0*/  MUFU.EX2 R49, R47 ;  /* 0x0000002f00317308 */ /* 0x0003e20000000800 */
[----:B---3--:R-:W-:Y:S01]  /*1d4c0*/  FFMA R45, R45, R50, 1 ;  /* 0x3f8000002d2d7423 */ /* 0x008fe20000000032 */
[----:B------:R-:W-:Y:S01]  /*1d4d0*/  FFMA R50, -R26, 1.925963033500011079e-08, R55 ;  /* 0x32a570601a327823 */ /* 0x000fe20000000137 */
[----:B------:R-:W-:Y:S01]  /*1d4e0*/  FFMA R55, -R30, 1.4426950216293334961, -R51 ;  /* 0x3fb8aa3b1e377823 */ /* 0x000fe20000000933 */
[----:B-1----:R-:W-:Y:S01]  /*1d4f0*/  SHF.L.U32 R47, R32, 0x17, RZ ;  /* 0x00000017202f7819 */ /* 0x002fe200000006ff */
[----:B------:R-:W-:-:S03]  /*1d500*/  FADD R32, R38, -12583039 ;  /* 0xcb40007f26207421 */ /* 0x000fc60000000000 */
[----:B------:R1:W-:Y:S01]  /*1d510*/  MUFU.EX2 R53, R54 ;  /* 0x0000003600357308 */ /* 0x0003e20000000800 */
[----:B------:R-:W-:Y:S01]  /*1d520*/  SHF.L.U32 R51, R8, 0x17, RZ ;  /* 0x0000001708337819 */ /* 0x000fe200000006ff */
[----:B------:R-:W-:-:S06]  /*1d530*/  FFMA R8, -R30, 1.925963033500011079e-08, R55 ;  /* 0x32a570601e087823 */ /* 0x000fcc0000000137 */
[----:B------:R-:W3:Y:S01]  /*1d540*/  MUFU.EX2 R52, R52 ;  /* 0x0000003400347308 */ /* 0x000ee20000000800 */
[----:B-1----:R-:W-:Y:S01]  /*1d550*/  FFMA R54, -R31, 1.925963033500011079e-08, R34 ;  /* 0x32a570601f367823 */ /* 0x002fe20000000122 */
[----:B------:R-:W-:-:S04]  /*1d560*/  FFMA R34, -R29, 1.4426950216293334961, -R32 ;  /* 0x3fb8aa3b1d227823 */ /* 0x000fc80000000920 */
[----:B------:R-:W-:Y:S01]  /*1d570*/  FFMA R55, -R29, 1.925963033500011079e-08, R34 ;  /* 0x32a570601d377823 */ /* 0x000fe20000000122 */
[----:B------:R-:W-:Y:S02]  /*1d580*/  SHF.L.U32 R34, R5, 0x17, RZ ;  /* 0x0000001705227819 */ /* 0x000fe400000006ff */
[----:B------:R-:W-:Y:S01]  /*1d590*/  IADD3 R5, R48, 0x1800000, RZ ;  /* 0x0180000030057810 */ /* 0x000fe20007ffe0ff */
[----:B------:R-:W1:Y:S01]  /*1d5a0*/  MUFU.EX2 R39, R39 ;  /* 0x0000002700277308 */ /* 0x000e620000000800 */
[----:B--2---:R-:W-:Y:S02]  /*1d5b0*/  FFMA R47, R47, R40, 1 ;  /* 0x3f8000002f2f7423 */ /* 0x004fe40000000028 */
[----:B------:R-:W-:-:S05]  /*1d5c0*/  LOP3.LUT R5, R5, 0x7f800000, RZ, 0xc0, !PT ;  /* 0x7f80000005057812 */ /* 0x000fca00078ec0ff */
[----:B------:R-:W2:Y:S01]  /*1d5d0*/  MUFU.EX2 R50, R50 ;  /* 0x0000003200327308 */ /* 0x000ea20000000800 */
[----:B------:R-:W-:Y:S01]  /*1d5e0*/  ISETP.GT.U32.AND P2, PT, R5, 0x1ffffff, PT ;  /* 0x01ffffff0500780c */ /* 0x000fe20003f44070 */
[----:B---3--:R-:W-:-:S06]  /*1d5f0*/  FFMA R32, R51, R52, 1 ;  /* 0x3f80000033207423 */ /* 0x008fcc0000000034 */
[----:B------:R-:W3:Y:S01]  /*1d600*/  MUFU.EX2 R40, R54 ;  /* 0x0000003600287308 */ /* 0x000ee20000000800 */
[----:B------:R-:W-:-:S07]  /*1d610*/  SHF.L.U32 R52, R33, 0x17, RZ ;  /* 0x0000001721347819 */ /* 0x000fce00000006ff */
[----:B------:R-:W4:Y:S08]  /*1d620*/  MUFU.EX2 R8, R8 ;  /* 0x0000000800087308 */ /* 0x000f300000000800 */
[----:B------:R-:W5:Y:S01]  /*1d630*/  MUFU.EX2 R55, R55 ;  /* 0x0000003700377308 */ /* 0x000f620000000800 */
[----:B------:R-:W-:Y:S01]  /*1d640*/  FFMA R33, R34, R53, 1 ;  /* 0x3f80000022217423 */ /* 0x000fe20000000035 */
[----:B------:R-:W-:Y:S01]  /*1d650*/  FFMA R34, R52, R49, 1 ;  /* 0x3f80000034227423 */ /* 0x000fe20000000031 */
[----:B------:R-:W-:-:S02]  /*1d660*/  SHF.L.U32 R4, R4, 0x17, RZ ;  /* 0x0000001704047819 */ /* 0x000fc400000006ff */
[----:B------:R-:W-:Y:S02]  /*1d670*/  SHF.L.U32 R5, R35, 0x17, RZ ;  /* 0x0000001723057819 */ /* 0x000fe400000006ff */
[----:B------:R-:W-:Y:S02]  /*1d680*/  SHF.L.U32 R49, R36, 0x17, RZ ;  /* 0x0000001724317819 */ /* 0x000fe400000006ff */
[----:B------:R-:W-:Y:S02]  /*1d690*/  SHF.L.U32 R51, R37, 0x17, RZ ;  /* 0x0000001725337819 */ /* 0x000fe400000006ff */
[----:B------:R-:W-:Y:S01]  /*1d6a0*/  SHF.L.U32 R52, R38, 0x17, RZ ;  /* 0x0000001726347819 */ /* 0x000fe200000006ff */
[----:B-1----:R-:W-:Y:S01]  /*1d6b0*/  FFMA R35, R4, R39, 1 ;  /* 0x3f80000004237423 */ /* 0x002fe20000000027 */
[----:B--2---:R-:W-:Y:S01]  /*1d6c0*/  FFMA R36, R5, R50, 1 ;  /* 0x3f80000005247423 */ /* 0x004fe20000000032 */
[----:B---3--:R-:W-:Y:S01]  /*1d6d0*/  FFMA R37, R49, R40, 1 ;  /* 0x3f80000031257423 */ /* 0x008fe20000000028 */
[----:B----4-:R-:W-:Y:S01]  /*1d6e0*/  FFMA R38, R51, R8, 1 ;  /* 0x3f80000033267423 */ /* 0x010fe20000000008 */
[----:B-----5:R-:W-:Y:S01]  /*1d6f0*/  FFMA R39, R52, R55, 1 ;  /* 0x3f80000034277423 */ /* 0x020fe20000000037 */
[----:B------:R-:W-:Y:S06]  /*1d700*/  @P2 BRA `(.L_x_356) ;  /* 0x0000000000142947 */ /* 0x000fec0003800000 */
[----:B------:R-:W-:Y:S02]  /*1d710*/  MOV R5, R48 ;  /* 0x0000003000057202 */ /* 0x000fe40000000f00 */
[----:B------:R-:W-:-:S07]  /*1d720*/  MOV R4, 0x1d740 ;  /* 0x0001d74000047802 */ /* 0x000fce0000000f00 */
[----:B------:R-:W-:Y:S05]  /*1d730*/  CALL.REL.NOINC `($__internal_0_$__cuda_sm20_rcp_rn_f32_slowpath) ;  /* 0x000001bc00287944 */ /* 0x000fea0003c00000 */
[----:B------:R-:W-:Y:S01]  /*1d740*/  MOV R40, R8 ;  /* 0x0000000800287202 */ /* 0x000fe20000000f00 */
[----:B------:R-:W-:Y:S06]  /*1d750*/  BRA `(.L_x_357) ;  /* 0x0000000000107947 */ /* 0x000fec0003800000 */
.L_x_356:
[----:B------:R-:W1:Y:S02]  /*1d760*/  MUFU.RCP R5, R48 ;  /* 0x0000003000057308 */ /* 0x000e640000001000 */
[----:B-1----:R-:W-:-:S04]  /*1d770*/  FFMA R4, R48, R5, -1 ;  /* 0xbf80000030047423 */ /* 0x002fc80000000005 */
[----:B------:R-:W-:-:S04]  /*1d780*/  FADD.FTZ R4, -R4, -RZ ;  /* 0x800000ff04047221 */ /* 0x000fc80000010100 */
[----:B------:R-:W-:-:S07]  /*1d790*/  FFMA R40, R5, R4, R5 ;  /* 0x0000000405287223 */ /* 0x000fce0000000005 */
.L_x_357:
[----:B------:R-:W-:Y:S05]  /*1d7a0*/  BSYNC B1 ;  /* 0x0000000000017941 */ /* 0x000fea0003800000 */
.L_x_355:
        /* <DEDUP_REMOVED lines=10> */
.L_x_359:
[----:B------:R-:W1:Y:S02]  /*1d850*/  MUFU.RCP R4, R41 ;  /* 0x0000002900047308 */ /* 0x000e640000001000 */
[----:B-1----:R-:W-:-:S04]  /*1d860*/  FFMA R5, R41, R4, -1 ;  /* 0xbf80000029057423 */ /* 0x002fc80000000004 */
[----:B------:R-:W-:-:S04]  /*1d870*/  FADD.FTZ R5, -R5, -RZ ;  /* 0x800000ff05057221 */ /* 0x000fc80000010100 */
[----:B------:R-:W-:-:S07]  /*1d880*/  FFMA R41, R4, R5, R4 ;  /* 0x0000000504297223 */ /* 0x000fce0000000004 */
.L_x_360:
[----:B------:R-:W-:Y:S05]  /*1d890*/  BSYNC B1 ;  /* 0x0000000000017941 */ /* 0x000fea0003800000 */
.L_x_358:
        /* <DEDUP_REMOVED lines=10> */
.L_x_362:
[----:B------:R-:W1:Y:S02]  /*1d940*/  MUFU.RCP R5, R42 ;  /* 0x0000002a00057308 */ /* 0x000e640000001000 */
[----:B-1----:R-:W-:-:S04]  /*1d950*/  FFMA R4, R42, R5, -1 ;  /* 0xbf8000002a047423 */ /* 0x002fc80000000005 */
[----:B------:R-:W-:-:S04]  /*1d960*/  FADD.FTZ R4, -R4, -RZ ;  /* 0x800000ff04047221 */ /* 0x000fc80000010100 */
[----:B------:R-:W-:-:S07]  /*1d970*/  FFMA R42, R5, R4, R5 ;  /* 0x00000004052a7223 */ /* 0x000fce0000000005 */
.L_x_363:
[----:B------:R-:W-:Y:S05]  /*1d980*/  BSYNC B1 ;  /* 0x0000000000017941 */ /* 0x000fea0003800000 */
.L_x_361:
        /* <DEDUP_REMOVED lines=10> */
.L_x_365:
[----:B------:R-:W1:Y:S02]  /*1da30*/  MUFU.RCP R4, R43 ;  /* 0x0000002b00047308 */ /* 0x000e640000001000 */
[----:B-1----:R-:W-:-:S04]  /*1da40*/  FFMA R5, R43, R4, -1 ;  /* 0xbf8000002b057423 */ /* 0x002fc80000000004 */
[----:B------:R-:W-:-:S04]  /*1da50*/  FADD.FTZ R5, -R5, -RZ ;  /* 0x800000ff05057221 */ /* 0x000fc80000010100 */
[----:B------:R-:W-:-:S07]  /*1da60*/  FFMA R43, R4, R5, R4 ;  /* 0x00000005042b7223 */ /* 0x000fce0000000004 */
.L_x_366:
[----:B------:R-:W-:Y:S05]  /*1da70*/  BSYNC B1 ;  /* 0x0000000000017941 */ /* 0x000fea0003800000 */
.L_x_364:
        /* <DEDUP_REMOVED lines=10> */
.L_x_368:
[----:B------:R-:W1:Y:S02]  /*1db20*/  MUFU.RCP R5, R44 ;  /* 0x0000002c00057308 */ /* 0x000e640000001000 */
[----:B-1----:R-:W-:-:S04]  /*1db30*/  FFMA R4, R44, R5, -1 ;  /* 0xbf8000002c047423 */ /* 0x002fc80000000005 */
[----:B------:R-:W-:-:S04]  /*1db40*/  FADD.FTZ R4, -R4, -RZ ;  /* 0x800000ff04047221 */ /* 0x000fc80000010100 */
[----:B------:R-:W-:-:S07]  /*1db50*/  FFMA R44, R5, R4, R5 ;  /* 0x00000004052c7223 */ /* 0x000fce0000000005 */
.L_x_369:
[----:B------:R-:W-:Y:S05]  /*1db60*/  BSYNC B1 ;  /* 0x0000000000017941 */ /* 0x000fea0003800000 */
.L_x_367:
        /* <DEDUP_REMOVED lines=10> */
.L_x_371:
[----:B------:R-:W1:Y:S02]  /*1dc10*/  MUFU.RCP R4, R45 ;  /* 0x0000002d00047308 */ /* 0x000e640000001000 */
[----:B-1----:R-:W-:-:S04]  /*1dc20*/  FFMA R5, R45, R4, -1 ;  /* 0xbf8000002d057423 */ /* 0x002fc80000000004 */
[----:B------:R-:W-:-:S04]  /*1dc30*/  FADD.FTZ R5, -R5, -RZ ;  /* 0x800000ff05057221 */ /* 0x000fc80000010100 */
[----:B------:R-:W-:-:S07]  /*1dc40*/  FFMA R45, R4, R5, R4 ;  /* 0x00000005042d7223 */ /* 0x000fce0000000004 */
.L_x_372:
[----:B------:R-:W-:Y:S05]  /*1dc50*/  BSYNC B1 ;  /* 0x0000000000017941 */ /* 0x000fea0003800000 */
.L_x_370:
        /* <DEDUP_REMOVED lines=10> */
.L_x_374:
[----:B------:R-:W1:Y:S02]  /*1dd00*/  MUFU.RCP R5, R46 ;  /* 0x0000002e00057308 */ /* 0x000e640000001000 */
[----:B-1----:R-:W-:-:S04]  /*1dd10*/  FFMA R4, R46, R5, -1 ;  /* 0xbf8000002e047423 */ /* 0x002fc80000000005 */
[----:B------:R-:W-:-:S04]  /*1dd20*/  FADD.FTZ R4, -R4, -RZ ;  /* 0x800000ff04047221 */ /* 0x000fc80000010100 */
[----:B------:R-:W-:-:S07]  /*1dd30*/  FFMA R46, R5, R4, R5 ;  /* 0x00000004052e7223 */ /* 0x000fce0000000005 */
.L_x_375:
[----:B------:R-:W-:Y:S05]  /*1dd40*/  BSYNC B1 ;  /* 0x0000000000017941 */ /* 0x000fea0003800000 */
.L_x_373:
        /* <DEDUP_REMOVED lines=10> */
.L_x_377:
[----:B------:R-:W1:Y:S02]  /*1ddf0*/  MUFU.RCP R4, R47 ;  /* 0x0000002f00047308 */ /* 0x000e640000001000 */
[----:B-1----:R-:W-:-:S04]  /*1de00*/  FFMA R5, R47, R4, -1 ;  /* 0xbf8000002f057423 */ /* 0x002fc80000000004 */
[----:B------:R-:W-:-:S04]  /*1de10*/  FADD.FTZ R5, -R5, -RZ ;  /* 0x800000ff05057221 */ /* 0x000fc80000010100 */
[----:B------:R-:W-:-:S07]  /*1de20*/  FFMA R47, R4, R5, R4 ;  /* 0x00000005042f7223 */ /* 0x000fce0000000004 */
.L_x_378:
[----:B------:R-:W-:Y:S05]  /*1de30*/  BSYNC B1 ;  /* 0x0000000000017941 */ /* 0x000fea0003800000 */
.L_x_376:
        /* <DEDUP_REMOVED lines=10> */
.L_x_380:
[----:B------:R-:W1:Y:S02]  /*1dee0*/  MUFU.RCP R5, R32 ;  /* 0x0000002000057308 */ /* 0x000e640000001000 */
[----:B-1----:R-:W-:-:S04]  /*1def0*/  FFMA R4, R32, R5, -1 ;  /* 0xbf80000020047423 */ /* 0x002fc80000000005 */
[----:B------:R-:W-:-:S04]  /*1df00*/  FADD.FTZ R4, -R4, -RZ ;  /* 0x800000ff04047221 */ /* 0x000fc80000010100 */
[----:B------:R-:W-:-:S07]  /*1df10*/  FFMA R32, R5, R4, R5 ;  /* 0x0000000405207223 */ /* 0x000fce0000000005 */
.L_x_381:
[----:B------:R-:W-:Y:S05]  /*1df20*/  BSYNC B1 ;  /* 0x0000000000017941 */ /* 0x000fea0003800000 */
.L_x_379:
        /* <DEDUP_REMOVED lines=10> */
.L_x_383:
[----:B------:R-:W1:Y:S02]  /*1dfd0*/  MUFU.RCP R4, R33 ;  /* 0x0000002100047308 */ /* 0x000e640000001000 */
[----:B-1----:R-:W-:-:S04]  /*1dfe0*/  FFMA R5, R33, R4, -1 ;  /* 0xbf80000021057423 */ /* 0x002fc80000000004 */
[----:B------:R-:W-:-:S04]  /*1dff0*/  FADD.FTZ R5, -R5, -RZ ;  /* 0x800000ff05057221 */ /* 0x000fc80000010100 */
[----:B------:R-:W-:-:S07]  /*1e000*/  FFMA R33, R4, R5, R4 ;  /* 0x0000000504217223 */ /* 0x000fce0000000004 */
.L_x_384:
[----:B------:R-:W-:Y:S05]  /*1e010*/  BSYNC B1 ;  /* 0x0000000000017941 */ /* 0x000fea0003800000 */
.L_x_382:
        /* <DEDUP_REMOVED lines=10> */
.L_x_386:
[----:B------:R-:W1:Y:S02]  /*1e0c0*/  MUFU.RCP R5, R34 ;  /* 0x0000002200057308 */ /* 0x000e640000001000 */
[----:B-1----:R-:W-:-:S04]  /*1e0d0*/  FFMA R4, R34, R5, -1 ;  /* 0xbf80000022047423 */ /* 0x002fc80000000005 */
[----:B------:R-:W-:-:S04]  /*1e0e0*/  FADD.FTZ R4, -R4, -RZ ;  /* 0x800000ff04047221 */ /* 0x000fc80000010100 */
[----:B------:R-:W-:-:S07]  /*1e0f0*/  FFMA R34, R5, R4, R5 ;  /* 0x0000000405227223 */ /* 0x000fce0000000005 */
.L_x_387:
[----:B------:R-:W-:Y:S05]  /*1e100*/  BSYNC B1 ;  /* 0x0000000000017941 */ /* 0x000fea0003800000 */
.L_x_385:
        /* <DEDUP_REMOVED lines=10> */
.L_x_389:
[----:B------:R-:W1:Y:S02]  /*1e1b0*/  MUFU.RCP R4, R35 ;  /* 0x0000002300047308 */ /* 0x000e640000001000 */
[----:B-1----:R-:W-:-:S04]  /*1e1c0*/  FFMA R5, R35, R4, -1 ;  /* 0xbf80000023057423 */ /* 0x002fc80000000004 */
[----:B------:R-:W-:-:S04]  /*1e1d0*/  FADD.FTZ R5, -R5, -RZ ;  /* 0x800000ff05057221 */ /* 0x000fc80000010100 */
[----:B------:R-:W-:-:S07]  /*1e1e0*/  FFMA R35, R4, R5, R4 ;  /* 0x0000000504237223 */ /* 0x000fce0000000004 */
.L_x_390:
[----:B------:R-:W-:Y:S05]  /*1e1f0*/  BSYNC B1 ;  /* 0x0000000000017941 */ /* 0x000fea0003800000 */
.L_x_388:
        /* <DEDUP_REMOVED lines=10> */
.L_x_392:
[----:B------:R-:W1:Y:S02]  /*1e2a0*/  MUFU.RCP R5, R36 ;  /* 0x0000002400057308 */ /* 0x000e640000001000 */
[----:B-1----:R-:W-:-:S04]  /*1e2b0*/  FFMA R4, R36, R5, -1 ;  /* 0xbf80000024047423 */ /* 0x002fc80000000005 */
[----:B------:R-:W-:-:S04]  /*1e2c0*/  FADD.FTZ R4, -R4, -RZ ;  /* 0x800000ff04047221 */ /* 0x000fc80000010100 */
[----:B------:R-:W-:-:S07]  /*1e2d0*/  FFMA R36, R5, R4, R5 ;  /* 0x0000000405247223 */ /* 0x000fce0000000005 */
.L_x_393:
[----:B------:R-:W-:Y:S05]  /*1e2e0*/  BSYNC B1 ;  /* 0x0000000000017941 */ /* 0x000fea0003800000 */
.L_x_391:
        /* <DEDUP_REMOVED lines=10> */
.L_x_395:
[----:B------:R-:W1:Y:S02]  /*1e390*/  MUFU.RCP R4, R37 ;  /* 0x0000002500047308 */ /* 0x000e640000001000 */
[----:B-1----:R-:W-:-:S04]  /*1e3a0*/  FFMA R5, R37, R4, -1 ;  /* 0xbf80000025057423 */ /* 0x002fc80000000004 */
[----:B------:R-:W-:-:S04]  /*1e3b0*/  FADD.FTZ R5, -R5, -RZ ;  /* 0x800000ff05057221 */ /* 0x000fc80000010100 */
[----:B------:R-:W-:-:S07]  /*1e3c0*/  FFMA R37, R4, R5, R4 ;  /* 0x0000000504257223 */ /* 0x000fce0000000004 */
.L_x_396:
[----:B------:R-:W-:Y:S05]  /*1e3d0*/  BSYNC B1 ;  /* 0x0000000000017941 */ /* 0x000fea0003800000 */
.L_x_394:
        /* <DEDUP_REMOVED lines=10> */
.L_x_398:
[----:B------:R-:W1:Y:S02]  /*1e480*/  MUFU.RCP R5, R38 ;  /* 0x0000002600057308 */ /* 0x000e640000001000 */
[----:B-1----:R-:W-:-:S04]  /*1e490*/  FFMA R4, R38, R5, -1 ;  /* 0xbf80000026047423 */ /* 0x002fc80000000005 */
[----:B------:R-:W-:-:S04]  /*1e4a0*/  FADD.FTZ R4, -R4, -RZ ;  /* 0x800000ff04047221 */ /* 0x000fc80000010100 */
[----:B------:R-:W-:-:S07]  /*1e4b0*/  FFMA R38, R5, R4, R5 ;  /* 0x0000000405267223 */ /* 0x000fce0000000005 */
.L_x_399:
[----:B------:R-:W-:Y:S05]  /*1e4c0*/  BSYNC B1 ;  /* 0x0000000000017941 */ /* 0x000fea0003800000 */
.L_x_397:
        /* <DEDUP_REMOVED lines=9> */
.L_x_401:
[----:B------:R-:W1:Y:S02]  /*1e560*/  MUFU.RCP R8, R39 ;  /* 0x0000002700087308 */ /* 0x000e640000001000 */
[----:B-1----:R-:W-:-:S04]  /*1e570*/  FFMA R4, R39, R8, -1 ;  /* 0xbf80000027047423 */ /* 0x002fc80000000008 */
[----:B------:R-:W-:-:S04]  /*1e580*/  FADD.FTZ R5, -R4, -RZ ;  /* 0x800000ff04057221 */ /* 0x000fc80000010100 */
[----:B------:R-:W-:-:S07]  /*1e590*/  FFMA R8, R8, R5, R8 ;  /* 0x0000000508087223 */ /* 0x000fce0000000008 */
.L_x_402:
[----:B------:R-:W-:Y:S05]  /*1e5a0*/  BSYNC B1 ;  /* 0x0000000000017941 */ /* 0x000fea0003800000 */
.L_x_400:
        /* <DEDUP_REMOVED lines=26> */
.L_x_403:
        /* <DEDUP_REMOVED lines=27> */
.L_x_405:
[----:B------:R-:W-:Y:S05]  /*1e900*/  BSYNC B0 ;  /* 0x0000000000007941 */ /* 0x000fea0003800000 */
.L_x_404:
[----:B------:R-:W-:Y:S04]  /*1e910*/  BSSY B0, `(.L_x_406) ;  /* 0x000003a000007945 */ /* 0x000fe80003800000 */
[----:B------:R-:W-:Y:S05]  /*1e920*/  @P0 BRA `(.L_x_407) ;  /* 0x0000000000e00947 */ /* 0x000fea0003800000 */
[----:B------:R-:W-:-:S04]  /*1e930*/  MOV R4, UR44 ;  /* 0x0000002c00047c02 */ /* 0x000fc80008000f00 */
[----:B------:R-:W-:-:S13]  /*1e940*/  ISETP.NE.AND P3, PT, R4, 0x3, PT ;  /* 0x000000030400780c */ /* 0x000fda0003f65270 */
[----:B------:R-:W-:Y:S05]  /*1e950*/  @!P3 BRA `(.L_x_408) ;  /* 0x000000000004b947 */ /* 0x000fea0003800000 */
[----:B------:R-:W-:Y:S01]  /*1e960*/  BPT.TRAP 0x1 ;  /* 0x000000040000795c */ /* 0x000fe20000300000 */
.L_x_408:
[----:B------:R-:W-:Y:S01]  /*1e970*/  LEA R4, R18, UR48, 0x3 ;  /* 0x0000003012047c11 */ /* 0x000fe2000f8e18ff */
[----:B------:R-:W-:Y:S01]  /*1e980*/  BSSY B1, `(.L_x_409) ;  /* 0x0000004000017945 */ /* 0x000fe20003800000 */
[----:B------:R-:W-:-:S04]  /*1e990*/  SHF.L.U32 R5, R19, 0x1f, RZ ;  /* 0x0000001f13057819 */ /* 0x000fc800000006ff */
[----:B------:R-:W1:Y:S02]  /*1e9a0*/  SYNCS.PHASECHK.TRANS64.TRYWAIT P2, [R4+URZ+0x60], R5 ;  /* 0x00006005040075a7 */ /* 0x000e64000804017f */
[----:B-1----:R-:W-:Y:S05]  /*1e9b0*/  @!P2 BRA `(.L_x_410) ;  /* 0x0000019c0034a947 */ /* 0x002fea0003800000 */
.L_x_1151:
[----:B------:R-:W-:Y:S05]  /*1e9c0*/  BSYNC B1 ;  /* 0x0000000000017941 */ /* 0x000fea0003800000 */
.L_x_409:
        /* <DEDUP_REMOVED lines=22> */
.L_x_412:
[----:B------:R-:W-:Y:S05]  /*1eb30*/  BSYNC B1 ;  /* 0x0000000000017941 */ /* 0x000fea0003800000 */
.L_x_411:
        /* <DEDUP_REMOVED lines=8> */
.L_x_413:
        /* <DEDUP_REMOVED lines=15> */
.L_x_407:
[----:B------:R-:W-:Y:S05]  /*1ecb0*/  BSYNC B0 ;  /* 0x0000000000007941 */ /* 0x000fea0003800000 */
.L_x_406:
[----:B------:R-:W-:Y:S01]  /*1ecc0*/  F2FP.F16.E4M3.UNPACK_B R4, R7 ;  /* 0x00000007ff04723e */ /* 0x000fe200020006ff */
[C---:B------:R-:W-:Y:S01]  /*1ecd0*/  FMUL R13, R16.reuse, R198 ;  /* 0x000000c6100d7220 */ /* 0x040fe20000400000 */
[----:B------:R-:W-:Y:S01]  /*1ece0*/  F2FP.F16.E4M3.UNPACK_B R8, R6 ;  /* 0x00000006ff08723e */ /* 0x000fe200020006ff */
[C---:B------:R-:W-:Y:S01]  /*1ecf0*/  FMUL R201, R16.reuse, R201 ;  /* 0x000000c910c97220 */ /* 0x040fe20000400000 */
[C---:B------:R-:W-:Y:S01]  /*1ed00*/  FMUL R21, R16.reuse, R200 ;  /* 0x000000c810157220 */ /* 0x040fe20000400000 */
[--C-:B------:R-:W-:Y:S02]  /*1ed10*/  HADD2.F32 R5, -RZ, R4.reuse.H0_H0 ;  /* 0x20000004ff057230 */ /* 0x100fe40000004100 */
[----:B------:R-:W-:Y:S01]  /*1ed20*/  FMUL R23, R16, R204 ;  /* 0x000000cc10177220 */ /* 0x000fe20000400000 */
[----:B------:R-:W-:Y:S01]  /*1ed30*/  HADD2.F32 R12, -RZ, R4.H1_H1 ;  /* 0x30000004ff0c7230 */ /* 0x000fe20000004100 */
[----:B------:R-:W-:Y:S01]  /*1ed40*/  F2FP.F16.E4M3.UNPACK_B R4, R7.H1 ;  /* 0x00000007ff04723e */ /* 0x000fe200030006ff */
[----:B------:R-:W-:-:S02]  /*1ed50*/  HADD2.F32 R14, -RZ, R8.H0_H0 ;  /* 0x20000008ff0e7230 */ /* 0x000fc40000004100 */
[----:B------:R-:W-:Y:S01]  /*1ed60*/  FFMA R13, R2, R5, R13 ;  /* 0x00000005020d7223 */ /* 0x000fe2000000000d */
[----:B------:R-:W-:Y:S01]  /*1ed70*/  HADD2.F32 R22, -RZ, R8.H1_H1 ;  /* 0x30000008ff167230 */ /* 0x000fe20000004100 */
[----:B------:R-:W-:Y:S01]  /*1ed80*/  F2FP.F16.E4M3.UNPACK_B R8, R6.H1 ;  /* 0x00000006ff08723e */ /* 0x000fe200030006ff */
[--C-:B------:R-:W-:Y:S02]  /*1ed90*/  HADD2.F32 R5, -RZ, R4.reuse.H0_H0 ;  /* 0x20000004ff057230 */ /* 0x100fe40000004100 */
[C---:B------:R-:W-:Y:S01]  /*1eda0*/  FMUL R15, R16.reuse, R202 ;  /* 0x000000ca100f7220 */ /* 0x040fe20000400000 */
[----:B------:R-:W-:Y:S02]  /*1edb0*/  HADD2.F32 R4, -RZ, R4.H1_H1 ;  /* 0x30000004ff047230 */ /* 0x000fe40000004100 */
[C---:B------:R-:W-:Y:S01]  /*1edc0*/  FMUL R199, R16.reuse, R199 ;  /* 0x000000c710c77220 */ /* 0x040fe20000400000 */
[----:B------:R-:W-:Y:S01]  /*1edd0*/  FMUL R203, R16, R203 ;  /* 0x000000cb10cb7220 */ /* 0x000fe20000400000 */
[C---:B------:R-:W-:Y:S01]  /*1ede0*/  FFMA R21, R2.reuse, R5, R21 ;  /* 0x0000000502157223 */ /* 0x040fe20000000015 */
[----:B------:R-:W-:Y:S01]  /*1edf0*/  MOV R5, 0x3bbb989d ;  /* 0x3bbb989d00057802 */ /* 0x000fe20000000f00 */
[----:B------:R-:W-:Y:S01]  /*1ee00*/  FFMA R20, R2, R4, R201 ;  /* 0x0000000402147223 */ /* 0x000fe200000000c9 */
[----:B------:R-:W-:-:S02]  /*1ee10*/  HADD2.F32 R4, -RZ, R8.H0_H0 ;  /* 0x20000008ff047230 */ /* 0x000fc40000004100 */
[----:B------:R-:W-:Y:S01]  /*1ee20*/  FMUL R205, R16, R205 ;  /* 0x000000cd10cd7220 */ /* 0x000fe20000400000 */
[----:B------:R-:W-:Y:S01]  /*1ee30*/  HADD2.F32 R8, -RZ, R8.H1_H1 ;  /* 0x30000008ff087230 */ /* 0x000fe20000004100 */
[----:B------:R-:W-:Y:S01]  /*1ee40*/  F2FP.F16.E4M3.UNPACK_B R24, R3 ;  /* 0x00000003ff18723e */ /* 0x000fe200020006ff */
[-C--:B------:R-:W-:Y:S01]  /*1ee50*/  FFMA.SAT R31, -R13, R5.reuse, 0.5 ;  /* 0x3f0000000d1f7423 */ /* 0x080fe20000002105 */
[C---:B------:R-:W-:Y:S01]  /*1ee60*/  FFMA R23, R2.reuse, R4, R23 ;  /* 0x0000000402177223 */ /* 0x040fe20000000017 */
[----:B------:R-:W-:Y:S01]  /*1ee70*/  MOV R4, 0x437c0000 ;  /* 0x437c000000047802 */ /* 0x000fe20000000f00 */
[C---:B------:R-:W-:Y:S01]  /*1ee80*/  FFMA R15, R2.reuse, R14, R15 ;  /* 0x0000000e020f7223 */ /* 0x040fe2000000000f */
[C---:B------:R-:W-:Y:S01]  /*1ee90*/  FFMA R12, R2.reuse, R12, R199 ;  /* 0x0000000c020c7223 */ /* 0x040fe200000000c7 */
[C---:B------:R-:W-:Y:S01]  /*1eea0*/  FFMA R14, R2.reuse, R22, R203 ;  /* 0x00000016020e7223 */ /* 0x040fe200000000cb */
[----:B------:R-:W-:Y:S01]  /*1eeb0*/  FFMA.SAT R33, -R21, R5, 0.5 ;  /* 0x3f00000015217423 */ /* 0x000fe20000002105 */
[----:B------:R-:W-:Y:S01]  /*1eec0*/  FFMA R22, R2, R8, R205 ;  /* 0x0000000802167223 */ /* 0x000fe200000000cd */
[----:B------:R-:W-:-:S02]  /*1eed0*/  HADD2.F32 R8, -RZ, R24.H0_H0 ;  /* 0x20000018ff087230 */ /* 0x000fc40000004100 */
[----:B------:R-:W-:Y:S01]  /*1eee0*/  FFMA.RM R31, R31, R4, 12582913 ;  /* 0x4b4000011f1f7423 */ /* 0x000fe20000004004 */
[----:B------:R-:W-:Y:S01]  /*1eef0*/  FMUL R25, R16, R206 ;  /* 0x000000ce10197220 */ /* 0x000fe20000400000 */
[----:B------:R-:W-:Y:S01]  /*1ef00*/  FFMA.SAT R27, -R12, R5, 0.5 ;  /* 0x3f0000000c1b7423 */ /* 0x000fe20000002105 */
[----:B------:R-:W-:Y:S01]  /*1ef10*/  FFMA.RM R32, R33, R4, 12582913 ;  /* 0x4b40000121207423 */ /* 0x000fe20000004004 */
[----:B------:R-:W-:Y:S01]  /*1ef20*/  F2FP.F16.E4M3.UNPACK_B R30, R3.H1 ;  /* 0x00000003ff1e723e */ /* 0x000fe200030006ff */
[----:B------:R-:W-:Y:S01]  /*1ef30*/  FFMA.SAT R33, -R20, R5, 0.5 ;  /* 0x3f00000014217423 */ /* 0x000fe20000002105 */
[----:B------:R-:W-:Y:S01]  /*1ef40*/  FADD R26, R31, -12583039 ;  /* 0xcb40007f1f1a7421 */ /* 0x000fe20000000000 */
[----:B------:R-:W-:Y:S01]  /*1ef50*/  FFMA R25, R2, R8, R25 ;  /* 0x0000000802197223 */ /* 0x000fe20000000019 */
[-C--:B------:R-:W-:Y:S01]  /*1ef60*/  FFMA.RM R8, R27, R4.reuse, 12582913 ;  /* 0x4b4000011b087423 */ /* 0x080fe20000004004 */
[----:B------:R-:W-:Y:S01]  /*1ef70*/  FFMA.RM R33, R33, R4, 12582913 ;  /* 0x4b40000121217423 */ /* 0x000fe20000004004 */
[----:B------:R-:W-:Y:S01]  /*1ef80*/  FFMA R26, -R13, 1.4426950216293334961, -R26 ;  /* 0x3fb8aa3b0d1a7823 */ /* 0x000fe2000000091a */
[----:B------:R-:W-:-:S02]  /*1ef90*/  HADD2.F32 R28, -RZ, R30.H0_H0 ;  /* 0x2000001eff1c7230 */ /* 0x000fc40000004100 */
[----:B------:R-:W-:Y:S01]  /*1efa0*/  FMUL R27, R16, R208 ;  /* 0x000000d0101b7220 */ /* 0x000fe20000400000 */
[----:B------:R-:W-:Y:S01]  /*1efb0*/  FADD R29, R8, -12583039 ;  /* 0xcb40007f081d7421 */ /* 0x000fe20000000000 */
[----:B------:R-:W-:Y:S01]  /*1efc0*/  FADD R37, R33, -12583039 ;  /* 0xcb40007f21257421 */ /* 0x000fe20000000000 */
[----:B------:R-:W-:Y:S01]  /*1efd0*/  FFMA R34, -R13, 1.925963033500011079e-08, R26 ;  /* 0x32a570600d227823 */ /* 0x000fe2000000011a */
[----:B------:R-:W-:Y:S01]  /*1efe0*/  FFMA R26, R2, R28, R27 ;  /* 0x0000001c021a7223 */ /* 0x000fe2000000001b */
[----:B------:R-:W-:Y:S01]  /*1eff0*/  FFMA R29, -R12, 1.4426950216293334961, -R29 ;  /* 0x3fb8aa3b0c1d7823 */ /* 0x000fe2000000091d */
[----:B------:R-:W-:Y:S01]  /*1f000*/  FADD R28, R32, -12583039 ;  /* 0xcb40007f201c7421 */ /* 0x000fe20000000000 */
[-C--:B------:R-:W-:Y:S01]  /*1f010*/  FFMA.SAT R39, -R14, R5.reuse, 0.5 ;  /* 0x3f0000000e277423 */ /* 0x080fe20000002105 */
[----:B------:R-:W-:Y:S01]  /*1f020*/  FFMA R37, -R20, 1.4426950216293334961, -R37 ;  /* 0x3fb8aa3b14257823 */ /* 0x000fe20000000925 */
[----:B------:R-:W-:Y:S01]  /*1f030*/  F2FP.F16.E4M3.UNPACK_B R38, R0 ;  /* 0x00000000ff26723e */ /* 0x000fe200020006ff */
[----:B------:R-:W-:Y:S01]  /*1f040*/  FFMA R29, -R12, 1.925963033500011079e-08, R29 ;  /* 0x32a570600c1d7823 */ /* 0x000fe2000000011d */
[----:B------:R-:W-:Y:S01]  /*1f050*/  FFMA R28, -R21, 1.4426950216293334961, -R28 ;  /* 0x3fb8aa3b151c7823 */ /* 0x000fe2000000091c */
[----:B------:R-:W-:Y:S01]  /*1f060*/  FFMA.SAT R35, -R15, R5, 0.5 ;  /* 0x3f0000000f237423 */ /* 0x000fe20000002105 */
[----:B------:R-:W-:Y:S01]  /*1f070*/  FFMA.RM R36, R39, R4, 12582913 ;  /* 0x4b40000127247423 */ /* 0x000fe20000004004 */
[----:B------:R-:W-:Y:S01]  /*1f080*/  FFMA R46, -R20, 1.925963033500011079e-08, R37 ;  /* 0x32a57060142e7823 */ /* 0x000fe20000000125 */
[----:B------:R-:W-:-:S02]  /*1f090*/  HADD2.F32 R30, -RZ, R30.H1_H1 ;  /* 0x3000001eff1e7230 */ /* 0x000fc40000004100 */
[----:B------:R-:W-:Y:S01]  /*1f0a0*/  FFMA.SAT R37, -R23, R5, 0.5 ;  /* 0x3f00000017257423 */ /* 0x000fe20000002105 */
[----:B------:R-:W-:Y:S01]  /*1f0b0*/  FMUL R27, R16, R209 ;  /* 0x000000d1101b7220 */ /* 0x000fe20000400000 */
[----:B------:R1:W-:Y:S01]  /*1f0c0*/  MUFU.EX2 R44, R29 ;  /* 0x0000001d002c7308 */ /* 0x0003e20000000800 */
[----:B------:R-:W-:Y:S01]  /*1f0d0*/  FFMA R28, -R21, 1.925963033500011079e-08, R28 ;  /* 0x32a57060151c7823 */ /* 0x000fe2000000011c */
[-C--:B------:R-:W-:Y:S01]  /*1f0e0*/  FFMA.RM R35, R35, R4.reuse, 12582913 ;  /* 0x4b40000123237423 */ /* 0x080fe20000004004 */
[----:B------:R-:W-:Y:S02]  /*1f0f0*/  HADD2.F32 R40, -RZ, R38.H0_H0 ;  /* 0x20000026ff287230 */ /* 0x000fe40000004100 */
[----:B------:R-:W-:Y:S01]  /*1f100*/  FADD R39, R36, -12583039 ;  /* 0xcb40007f24277421 */ /* 0x000fe20000000000 */
[----:B------:R-:W-:Y:S02]  /*1f110*/  HADD2.F32 R24, -RZ, R24.H1_H1 ;  /* 0x30000018ff187230 */ /* 0x000fe40000004100 */
[----:B------:R-:W-:Y:S01]  /*1f120*/  FFMA.RM R37, R37, R4, 12582913 ;  /* 0x4b40000125257423 */ /* 0x000fe20000004004 */
[----:B------:R-:W-:Y:S01]  /*1f130*/  FMUL R207, R16, R207 ;  /* 0x000000cf10cf7220 */ /* 0x000fe20000400000 */
[----:B------:R-:W-:Y:S01]  /*1f140*/  FFMA R27, R2, R30, R27 ;  /* 0x0000001e021b7223 */ /* 0x000fe2000000001b */
[----:B-1----:R-:W-:Y:S01]  /*1f150*/  FMUL R29, R16, R210 ;  /* 0x000000d2101d7220 */ /* 0x002fe20000400000 */
[----:B------:R1:W-:Y:S01]  /*1f160*/  MUFU.EX2 R45, R28 ;  /* 0x0000001c002d7308 */ /* 0x0003e20000000800 */
[----:B------:R-:W-:Y:S01]  /*1f170*/  FADD R30, R35, -12583039 ;  /* 0xcb40007f231e7421 */ /* 0x000fe20000000000 */
[----:B------:R-:W-:Y:S01]  /*1f180*/  FFMA R39, -R14, 1.4426950216293334961, -R39 ;  /* 0x3fb8aa3b0e277823 */ /* 0x000fe20000000927 */
[----:B------:R-:W-:Y:S01]  /*1f190*/  FFMA R24, R2, R24, R207 ;  /* 0x0000001802187223 */ /* 0x000fe200000000cf */
[-C--:B------:R-:W-:Y:S01]  /*1f1a0*/  FFMA.SAT R41, -R22, R5.reuse, 0.5 ;  /* 0x3f00000016297423 */ /* 0x080fe20000002105 */
[----:B------:R-:W-:Y:S01]  /*1f1b0*/  FFMA R30, -R15, 1.4426950216293334961, -R30 ;  /* 0x3fb8aa3b0f1e7823 */ /* 0x000fe2000000091e */
[----:B------:R-:W-:Y:S01]  /*1f1c0*/  FFMA R47, -R14, 1.925963033500011079e-08, R39 ;  /* 0x32a570600e2f7823 */ /* 0x000fe20000000127 */
[-C--:B------:R-:W-:Y:S01]  /*1f1d0*/  FFMA.SAT R39, -R25, R5.reuse, 0.5 ;  /* 0x3f00000019277423 */ /* 0x080fe20000002105 */
[----:B------:R-:W-:Y:S01]  /*1f1e0*/  FFMA.SAT R51, -R24, R5, 0.5 ;  /* 0x3f00000018337423 */ /* 0x000fe20000002105 */
[----:B-1----:R-:W-:Y:S01]  /*1f1f0*/  FFMA R28, R2, R40, R29 ;  /* 0x00000028021c7223 */ /* 0x002fe2000000001d */
[----:B------:R-:W-:Y:S01]  /*1f200*/  FADD R40, R37, -12583039 ;  /* 0xcb40007f25287421 */ /* 0x000fe20000000000 */
[----:B------:R-:W-:Y:S01]  /*1f210*/  FFMA R30, -R15, 1.925963033500011079e-08, R30 ;  /* 0x32a570600f1e7823 */ /* 0x000fe2000000011e */
[----:B------:R-:W-:-:S02]  /*1f220*/  HADD2.F32 R42, -RZ, R38.H1_H1 ;  /* 0x30000026ff2a7230 */ /* 0x000fc40000004100 */
[-C--:B------:R-:W-:Y:S01]  /*1f230*/  FFMA.RM R38, R41, R4.reuse, 12582913 ;  /* 0x4b40000129267423 */ /* 0x080fe20000004004 */
[----:B------:R-:W-:Y:S01]  /*1f240*/  FFMA R40, -R23, 1.4426950216293334961, -R40 ;  /* 0x3fb8aa3b17287823 */ /* 0x000fe20000000928 */
[----:B------:R-:W-:Y:S01]  /*1f250*/  FFMA.RM R39, R39, R4, 12582913 ;  /* 0x4b40000127277423 */ /* 0x000fe20000004004 */
[----:B------:R-:W-:Y:S01]  /*1f260*/  F2FP.F16.E4M3.UNPACK_B R52, R0.H1 ;  /* 0x00000000ff34723e */ /* 0x000fe200030006ff */
[----:B------:R1:W-:Y:S01]  /*1f270*/  MUFU.EX2 R48, R30 ;  /* 0x0000001e00307308 */ /* 0x0003e20000000800 */
[----:B------:R-:W-:Y:S01]  /*1f280*/  FFMA R41, -R23, 1.925963033500011079e-08, R40 ;  /* 0x32a5706017297823 */ /* 0x000fe20000000128 */
[----:B------:R-:W-:Y:S01]  /*1f290*/  FFMA.RM R40, R51, R4, 12582913 ;  /* 0x4b40000133287423 */ /* 0x000fe20000004004 */
[C---:B------:R-:W-:Y:S01]  /*1f2a0*/  FMUL R29, R16.reuse, R211 ;  /* 0x000000d3101d7220 */ /* 0x040fe20000400000 */
[--C-:B------:R-:W-:Y:S02]  /*1f2b0*/  HADD2.F32 R50, -RZ, R52.reuse.H0_H0 ;  /* 0x20000034ff327230 */ /* 0x100fe40000004100 */
[----:B------:R-:W-:Y:S01]  /*1f2c0*/  FMUL R49, R16, R212 ;  /* 0x000000d410317220 */ /* 0x000fe20000400000 */
[----:B------:R-:W-:Y:S01]  /*1f2d0*/  FADD R51, R40, -12583039 ;  /* 0xcb40007f28337421 */ /* 0x000fe20000000000 */
[----:B------:R-:W-:Y:S01]  /*1f2e0*/  FFMA R29, R2, R42, R29 ;  /* 0x0000002a021d7223 */ /* 0x000fe2000000001d */
[----:B------:R-:W-:Y:S01]  /*1f2f0*/  FFMA.SAT R57, -R27, R5, 0.5 ;  /* 0x3f0000001b397423 */ /* 0x000fe20000002105 */
[----:B-1----:R-:W-:Y:S01]  /*1f300*/  FADD R30, R39, -12583039 ;  /* 0xcb40007f271e7421 */ /* 0x002fe20000000000 */
[----:B------:R-:W-:Y:S01]  /*1f310*/  FFMA R51, -R24, 1.4426950216293334961, -R51 ;  /* 0x3fb8aa3b18337823 */ /* 0x000fe20000000933 */
[----:B------:R-:W1:Y:S01]  /*1f320*/  MUFU.EX2 R34, R34 ;  /* 0x0000002200227308 */ /* 0x000e620000000800 */
[----:B------:R-:W-:Y:S01]  /*1f330*/  FMUL R213, R16, R213 ;  /* 0x000000d510d57220 */ /* 0x000fe20000400000 */
[C---:B------:R-:W-:Y:S01]  /*1f340*/  FFMA R42, -R25.reuse, 1.4426950216293334961, -R30 ;  /* 0x3fb8aa3b192a7823 */ /* 0x040fe2000000091e */
[----:B------:R-:W-:Y:S01]  /*1f350*/  FFMA R30, R2, R50, R49 ;  /* 0x00000032021e7223 */ /* 0x000fe20000000031 */
[----:B------:R-:W-:Y:S01]  /*1f360*/  FFMA.SAT R49, -R26, R5, 0.5 ;  /* 0x3f0000001a317423 */ /* 0x000fe20000002105 */
[----:B------:R-:W-:Y:S01]  /*1f370*/  FFMA R53, -R24, 1.925963033500011079e-08, R51 ;  /* 0x32a5706018357823 */ /* 0x000fe20000000133 */
[----:B------:R-:W-:Y:S01]  /*1f380*/  FFMA R50, -R25, 1.925963033500011079e-08, R42 ;  /* 0x32a5706019327823 */ /* 0x000fe2000000012a */
[----:B------:R-:W-:-:S02]  /*1f390*/  HADD2.F32 R42, -RZ, R52.H1_H1 ;  /* 0x30000034ff2a7230 */ /* 0x000fc40000004100 */
[-C--:B------:R-:W-:Y:S01]  /*1f3a0*/  FFMA.RM R51, R57, R4.reuse, 12582913 ;  /* 0x4b40000139337423 */ /* 0x080fe20000004004 */
[----:B------:R-:W-:Y:S01]  /*1f3b0*/  FFMA.RM R49, R49, R4, 12582913 ;  /* 0x4b40000131317423 */ /* 0x000fe20000004004 */
[-C--:B------:R-:W-:Y:S01]  /*1f3c0*/  FFMA.SAT R57, -R28, R5.reuse, 0.5 ;  /* 0x3f0000001c397423 */ /* 0x080fe20000002105 */
[-C--:B------:R-:W-:Y:S01]  /*1f3d0*/  FFMA.SAT R59, -R29, R5.reuse, 0.5 ;  /* 0x3f0000001d3b7423 */ /* 0x080fe20000002105 */
[----:B------:R-:W-:Y:S01]  /*1f3e0*/  FFMA R42, R2, R42, R213 ;  /* 0x0000002a022a7223 */ /* 0x000fe200000000d5 */
[----:B------:R-:W-:Y:S01]  /*1f3f0*/  FADD R55, R49, -12583039 ;  /* 0xcb40007f31377421 */ /* 0x000fe20000000000 */
[-C--:B------:R-:W-:Y:S01]  /*1f400*/  FFMA.RM R52, R57, R4.reuse, 12582913 ;  /* 0x4b40000139347423 */ /* 0x080fe20000004004 */
[----:B------:R-:W-:Y:S01]  /*1f410*/  FADD R56, R51, -12583039 ;  /* 0xcb40007f33387421 */ /* 0x000fe20000000000 */
[-C--:B------:R-:W-:Y:S01]  /*1f420*/  FFMA.SAT R61, -R30, R5.reuse, 0.5 ;  /* 0x3f0000001e3d7423 */ /* 0x080fe20000002105 */
[----:B------:R-:W-:Y:S01]  /*1f430*/  FFMA.SAT R63, -R42, R5, 0.5 ;  /* 0x3f0000002a3f7423 */ /* 0x000fe20000002105 */
[-C--:B------:R-:W-:Y:S01]  /*1f440*/  FFMA.RM R5, R59, R4.reuse, 12582913 ;  /* 0x4b4000013b057423 */ /* 0x080fe20000004004 */
[----:B------:R-:W-:Y:S01]  /*1f450*/  FFMA R55, -R26, 1.4426950216293334961, -R55 ;  /* 0x3fb8aa3b1a377823 */ /* 0x000fe20000000937 */
[----:B------:R-:W-:Y:S01]  /*1f460*/  FADD R59, R52, -12583039 ;  /* 0xcb40007f343b7421 */ /* 0x000fe20000000000 */
[----:B------:R-:W-:Y:S01]  /*1f470*/  FFMA R56, -R27, 1.4426950216293334961, -R56 ;  /* 0x3fb8aa3b1b387823 */ /* 0x000fe20000000938 */
[----:B------:R-:W2:Y:S01]  /*1f480*/  MUFU.EX2 R46, R46 ;  /* 0x0000002e002e7308 */ /* 0x000ea20000000800 */
[----:B------:R-:W-:Y:S01]  /*1f490*/  SHF.L.U32 R57, R31, 0x17, RZ ;  /* 0x000000171f397819 */ /* 0x000fe200000006ff */
[----:B------:R-:W-:Y:S01]  /*1f4a0*/  FFMA R54, -R26, 1.925963033500011079e-08, R55 ;  /* 0x32a570601a367823 */ /* 0x000fe20000000137 */
[C---:B------:R-:W-:Y:S01]  /*1f4b0*/  FFMA R59, -R28.reuse, 1.4426950216293334961, -R59 ;  /* 0x3fb8aa3b1c3b7823 */ /* 0x040fe2000000093b */
[----:B------:R-:W-:Y:S01]  /*1f4c0*/  FFMA R55, -R27, 1.925963033500011079e-08, R56 ;  /* 0x32a570601b377823 */ /* 0x000fe20000000138 */
[-C--:B------:R-:W-:Y:S01]  /*1f4d0*/  FFMA.RM R31, R61, R4.reuse, 12582913 ;  /* 0x4b4000013d1f7423 */ /* 0x080fe20000004004 */
[----:B------:R-:W-:Y:S01]  /*1f4e0*/  FFMA.RM R56, R63, R4, 12582913 ;  /* 0x4b4000013f387423 */ /* 0x000fe20000004004 */
[----:B-1----:R-:W-:Y:S01]  /*1f4f0*/  FFMA R4, R57, R34, 1 ;  /* 0x3f80000039047423 */ /* 0x002fe20000000022 */
[----:B------:R-:W-:Y:S01]  /*1f500*/  FADD R34, R5, -12583039 ;  /* 0xcb40007f05227421 */ /* 0x000fe20000000000 */
[----:B------:R-:W-:Y:S01]  /*1f510*/  FFMA R59, -R28, 1.925963033500011079e-08, R59 ;  /* 0x32a570601c3b7823 */ /* 0x000fe2000000013b */
[----:B------:R-:W-:Y:S01]  /*1f520*/  SHF.L.U32 R57, R8, 0x17, RZ ;  /* 0x0000001708397819 */ /* 0x000fe200000006ff */
[----:B------:R-:W-:Y:S01]  /*1f530*/  FADD R43, R38, -12583039 ;  /* 0xcb40007f262b7421 */ /* 0x000fe20000000000 */
[----:B------:R-:W-:Y:S01]  /*1f540*/  FFMA R34, -R29, 1.4426950216293334961, -R34 ;  /* 0x3fb8aa3b1d227823 */ /* 0x000fe20000000922 */
[----:B------:R1:W-:Y:S01]  /*1f550*/  MUFU.EX2 R8, R59 ;  /* 0x0000003b00087308 */ /* 0x0003e20000000800 */
[----:B------:R-:W-:Y:S01]  /*1f560*/  SHF.L.U32 R33, R33, 0x17, RZ ;  /* 0x0000001721217819 */ /* 0x000fe200000006ff */
[----:B------:R-:W-:Y:S01]  /*1f570*/  FFMA R44, R57, R44, 1 ;  /* 0x3f800000392c7423 */ /* 0x000fe2000000002c */
[----:B------:R-:W-:Y:S01]  /*1f580*/  FADD R57, R31, -12583039 ;  /* 0xcb40007f1f397421 */ /* 0x000fe20000000000 */
[----:B------:R-:W-:Y:S01]  /*1f590*/  FFMA R43, -R22, 1.4426950216293334961, -R43 ;  /* 0x3fb8aa3b162b7823 */ /* 0x000fe2000000092b */
[----:B------:R-:W-:Y:S01]  /*1f5a0*/  FFMA R34, -R29, 1.925963033500011079e-08, R34 ;  /* 0x32a570601d227823 */ /* 0x000fe20000000122 */
[----:B--2---:R-:W-:Y:S01]  /*1f5b0*/  FFMA R46, R33, R46, 1 ;  /* 0x3f800000212e7423 */ /* 0x004fe2000000002e */
[----:B------:R-:W-:Y:S01]  /*1f5c0*/  FFMA R57, -R30, 1.4426950216293334961, -R57 ;  /* 0x3fb8aa3b1e397823 */ /* 0x000fe20000000939 */
[----:B------:R-:W-:Y:S01]  /*1f5d0*/  FFMA R43, -R22, 1.925963033500011079e-08, R43 ;  /* 0x32a57060162b7823 */ /* 0x000fe2000000012b */
[----:B-1----:R-:W-:Y:S01]  /*1f5e0*/  FADD R59, R56, -12583039 ;  /* 0xcb40007f383b7421 */ /* 0x002fe20000000000 */
[----:B------:R1:W-:Y:S01]  /*1f5f0*/  MUFU.EX2 R33, R34 ;  /* 0x0000002200217308 */ /* 0x0003e20000000800 */
[----:B------:R-:W-:Y:S01]  /*1f600*/  FFMA R57, -R30, 1.925963033500011079e-08, R57 ;  /* 0x32a570601e397823 */ /* 0x000fe20000000139 */
[----:B------:R-:W-:Y:S01]  /*1f610*/  SHF.L.U32 R32, R32, 0x17, RZ ;  /* 0x0000001720207819 */ /* 0x000fe200000006ff */
[----:B------:R-:W-:Y:S01]  /*1f620*/  FFMA R59, -R42, 1.4426950216293334961, -R59 ;  /* 0x3fb8aa3b2a3b7823 */ /* 0x000fe2000000093b */
[----:B------:R-:W-:Y:S01]  /*1f630*/  SHF.L.U32 R35, R35, 0x17, RZ ;  /* 0x0000001723237819 */ /* 0x000fe200000006ff */
[----:B------:R-:W-:Y:S01]  /*1f640*/  BSSY B1, `(.L_x_414) ;  /* 0x0000030000017945 */ /* 0x000fe20003800000 */
[----:B------:R-:W-:Y:S01]  /*1f650*/  SHF.L.U32 R36, R36, 0x17, RZ ;  /* 0x0000001724247819 */ /* 0x000fe200000006ff */
[----:B------:R-:W-:Y:S01]  /*1f660*/  FFMA R59, -R42, 1.925963033500011079e-08, R59 ;  /* 0x32a570602a3b7823 */ /* 0x000fe2000000013b */
[----:B------:R-:W2:Y:S01]  /*1f670*/  MUFU.EX2 R47, R47 ;  /* 0x0000002f002f7308 */ /* 0x000ea20000000800 */
[----:B-1----:R-:W-:Y:S01]  /*1f680*/  IADD3 R34, R4, 0x1800000, RZ ;  /* 0x0180000004227810 */ /* 0x002fe20007ffe0ff */
[----:B------:R-:W-:Y:S01]  /*1f690*/  FFMA R45, R32, R45, 1 ;  /* 0x3f800000202d7423 */ /* 0x000fe2000000002d */
[----:B------:R-:W-:Y:S01]  /*1f6a0*/  SHF.L.U32 R32, R37, 0x17, RZ ;  /* 0x0000001725207819 */ /* 0x000fe200000006ff */
[----:B------:R-:W-:Y:S01]  /*1f6b0*/  FFMA R48, R35, R48, 1 ;  /* 0x3f80000023307423 */ /* 0x000fe20000000030 */
[----:B------:R-:W-:-:S02]  /*1f6c0*/  LOP3.LUT R34, R34, 0x7f800000, RZ, 0xc0, !PT ;  /* 0x7f80000022227812 */ /* 0x000fc400078ec0ff */
[----:B------:R-:W-:Y:S01]  /*1f6d0*/  SHF.L.U32 R38, R38, 0x17, RZ ;  /* 0x0000001726267819 */ /* 0x000fe200000006ff */
[----:B------:R-:W1:Y:S01]  /*1f6e0*/  MUFU.EX2 R41, R41 ;  /* 0x0000002900297308 */ /* 0x000e620000000800 */
[----:B------:R-:W-:Y:S02]  /*1f6f0*/  ISETP.GT.U32.AND P2, PT, R34, 0x1ffffff, PT ;  /* 0x01ffffff2200780c */ /* 0x000fe40003f44070 */
[----:B------:R-:W-:Y:S02]  /*1f700*/  SHF.L.U32 R34, R5, 0x17, RZ ;  /* 0x0000001705227819 */ /* 0x000fe400000006ff */
[----:B------:R-:W-:Y:S02]  /*1f710*/  SHF.L.U32 R31, R31, 0x17, RZ ;  /* 0x000000171f1f7819 */ /* 0x000fe400000006ff */
[----:B------:R-:W-:Y:S01]  /*1f720*/  SHF.L.U32 R39, R39, 0x17, RZ ;  /* 0x0000001727277819 */ /* 0x000fe200000006ff */
[----:B------:R-:W3:Y:S01]  /*1f730*/  MUFU.EX2 R43, R43 ;  /* 0x0000002b002b7308 */ /* 0x000ee20000000800 */
[----:B--2---:R-:W-:Y:S01]  /*1f740*/  FFMA R47, R36, R47, 1 ;  /* 0x3f800000242f7423 */ /* 0x004fe2000000002f */
[----:B------:R-:W-:Y:S01]  /*1f750*/  SHF.L.U32 R37, R49, 0x17, RZ ;  /* 0x0000001731257819 */ /* 0x000fe200000006ff */
[----:B------:R-:W-:Y:S01]  /*1f760*/  FFMA R34, R34, R33, 1 ;  /* 0x3f80000022227423 */ /* 0x000fe20000000021 */
[----:B------:R-:W-:-:S02]  /*1f770*/  SHF.L.U32 R36, R51, 0x17, RZ ;  /* 0x0000001733247819 */ /* 0x000fc400000006ff */
[----:B------:R-:W-:Y:S02]  /*1f780*/  SHF.L.U32 R35, R52, 0x17, RZ ;  /* 0x0000001734237819 */ /* 0x000fe400000006ff */
[----:B------:R-:W2:Y:S01]  /*1f790*/  MUFU.EX2 R58, R57 ;  /* 0x00000039003a7308 */ /* 0x000ea20000000800 */
[----:B-1----:R-:W-:Y:S01]  /*1f7a0*/  FFMA R41, R32, R41, 1 ;  /* 0x3f80000020297423 */ /* 0x002fe20000000029 */
[----:B------:R-:W-:Y:S01]  /*1f7b0*/  SHF.L.U32 R32, R40, 0x17, RZ ;  /* 0x0000001728207819 */ /* 0x000fe200000006ff */
[----:B------:R-:W-:Y:S01]  /*1f7c0*/  FFMA R35, R35, R8, 1 ;  /* 0x3f80000023237423 */ /* 0x000fe20000000008 */
[----:B------:R-:W-:-:S04]  /*1f7d0*/  SHF.L.U32 R56, R56, 0x17, RZ ;  /* 0x0000001738387819 */ /* 0x000fc800000006ff */
[----:B------:R-:W1:Y:S01]  /*1f7e0*/  MUFU.EX2 R50, R50 ;  /* 0x0000003200327308 */ /* 0x000e620000000800 */
[----:B---3--:R-:W-:-:S07]  /*1f7f0*/  FFMA R40, R38, R43, 1 ;  /* 0x3f80000026287423 */ /* 0x008fce000000002b */
[----:B------:R-:W3:Y:S01]  /*1f800*/  MUFU.EX2 R53, R53 ;  /* 0x0000003500357308 */ /* 0x000ee20000000800 */
[----:B--2---:R-:W-:-:S07]  /*1f810*/  FFMA R33, R31, R58, 1 ;  /* 0x3f8000001f217423 */ /* 0x004fce000000003a */
[----:B------:R-:W2:Y:S01]  /*1f820*/  MUFU.EX2 R54, R54 ;  /* 0x0000003600367308 */ /* 0x000ea20000000800 */
[----:B-1----:R-:W-:-:S07]  /*1f830*/  FFMA R39, R39, R50, 1 ;  /* 0x3f80000027277423 */ /* 0x002fce0000000032 */
[----:B------:R-:W1:Y:S01]  /*1f840*/  MUFU.EX2 R55, R55 ;  /* 0x0000003700377308 */ /* 0x000e620000000800 */
[----:B---3--:R-:W-:-:S07]  /*1f850*/  FFMA R38, R32, R53, 1 ;  /* 0x3f80000020267423 */ /* 0x008fce0000000035 */
[----:B------:R-:W3:Y:S01]  /*1f860*/  MUFU.EX2 R59, R59 ;  /* 0x0000003b003b7308 */ /* 0x000ee20000000800 */
[----:B--2---:R-:W-:Y:S01]  /*1f870*/  FFMA R37, R37, R54, 1 ;  /* 0x3f80000025257423 */ /* 0x004fe20000000036 */
[----:B-1----:R-:W-:Y:S01]  /*1f880*/  FFMA R36, R36, R55, 1 ;  /* 0x3f80000024247423 */ /* 0x002fe20000000037 */
[----:B---3--:R-:W-:Y:S01]  /*1f890*/  FFMA R31, R56, R59, 1 ;  /* 0x3f800000381f7423 */ /* 0x008fe2000000003b */
[----:B------:R-:W-:Y:S06]  /*1f8a0*/  @P2 BRA `(.L_x_415) ;  /* 0x0000000000142947 */ /* 0x000fec0003800000 */
[----:B------:R-:W-:Y:S02]  /*1f8b0*/  MOV R5, R4 ;  /* 0x0000000400057202 */ /* 0x000fe40000000f00 */
[----:B------:R-:W-:-:S07]  /*1f8c0*/  MOV R4, 0x1f8e0 ;  /* 0x0001f8e000047802 */ /* 0x000fce0000000f00 */
[----:B------:R-:W-:Y:S05]  /*1f8d0*/  CALL.REL.NOINC `($__internal_0_$__cuda_sm20_rcp_rn_f32_slowpath) ;  /* 0x0000019800c07944 */ /* 0x000fea0003c00000 */
[----:B------:R-:W-:Y:S01]  /*1f8e0*/  MOV R32, R8 ;  /* 0x0000000800207202 */ /* 0x000fe20000000f00 */
[----:B------:R-:W-:Y:S06]  /*1f8f0*/  BRA `(.L_x_416) ;  /* 0x0000000000107947 */ /* 0x000fec0003800000 */
.L_x_415:
[----:B------:R-:W1:Y:S02]  /*1f900*/  MUFU.RCP R5, R4 ;  /* 0x0000000400057308 */ /* 0x000e640000001000 */
[----:B-1----:R-:W-:-:S04]  /*1f910*/  FFMA R8, R4, R5, -1 ;  /* 0xbf80000004087423 */ /* 0x002fc80000000005 */
[----:B------:R-:W-:-:S04]  /*1f920*/  FADD.FTZ R8, -R8, -RZ ;  /* 0x800000ff08087221 */ /* 0x000fc80000010100 */
[----:B------:R-:W-:-:S07]  /*1f930*/  FFMA R32, R5, R8, R5 ;  /* 0x0000000805207223 */ /* 0x000fce0000000005 */
.L_x_416:
[----:B------:R-:W-:Y:S05]  /*1f940*/  BSYNC B1 ;  /* 0x0000000000017941 */ /* 0x000fea0003800000 */
.L_x_414:
        /* <DEDUP_REMOVED lines=10> */
.L_x_418:
[----:B------:R-:W1:Y:S02]  /*1f9f0*/  MUFU.RCP R43, R44 ;  /* 0x0000002c002b7308 */ /* 0x000e640000001000 */
[----:B-1----:R-:W-:-:S04]  /*1fa00*/  FFMA R4, R44, R43, -1 ;  /* 0xbf8000002c047423 */ /* 0x002fc8000000002b */
[----:B------:R-:W-:-:S04]  /*1fa10*/  FADD.FTZ R4, -R4, -RZ ;  /* 0x800000ff04047221 */ /* 0x000fc80000010100 */
[----:B------:R-:W-:-:S07]  /*1fa20*/  FFMA R43, R43, R4, R43 ;  /* 0x000000042b2b7223 */ /* 0x000fce000000002b */
.L_x_419:
[----:B------:R-:W-:Y:S05]  /*1fa30*/  BSYNC B1 ;  /* 0x0000000000017941 */ /* 0x000fea0003800000 */
.L_x_417:
        /* <DEDUP_REMOVED lines=10> */
.L_x_421:
[----:B------:R-:W1:Y:S02]  /*1fae0*/  MUFU.RCP R44, R45 ;  /* 0x0000002d002c7308 */ /* 0x000e640000001000 */
[----:B-1----:R-:W-:-:S04]  /*1faf0*/  FFMA R4, R45, R44, -1 ;  /* 0xbf8000002d047423 */ /* 0x002fc8000000002c */
[----:B------:R-:W-:-:S04]  /*1fb00*/  FADD.FTZ R5, -R4, -RZ ;  /* 0x800000ff04057221 */ /* 0x000fc80000010100 */
[----:B------:R-:W-:-:S07]  /*1fb10*/  FFMA R44, R44, R5, R44 ;  /* 0x000000052c2c7223 */ /* 0x000fce000000002c */
.L_x_422:
[----:B------:R-:W-:Y:S05]  /*1fb20*/  BSYNC B1 ;  /* 0x0000000000017941 */ /* 0x000fea0003800000 */
.L_x_420:
        /* <DEDUP_REMOVED lines=10> */
.L_x_424:
[----:B------:R-:W1:Y:S02]  /*1fbd0*/  MUFU.RCP R45, R46 ;  /* 0x0000002e002d7308 */ /* 0x000e640000001000 */
[----:B-1----:R-:W-:-:S04]  /*1fbe0*/  FFMA R4, R46, R45, -1 ;  /* 0xbf8000002e047423 */ /* 0x002fc8000000002d */
[----:B------:R-:W-:-:S04]  /*1fbf0*/  FADD.FTZ R4, -R4, -RZ ;  /* 0x800000ff04047221 */ /* 0x000fc80000010100 */
[----:B------:R-:W-:-:S07]  /*1fc00*/  FFMA R45, R45, R4, R45 ;  /* 0x000000042d2d7223 */ /* 0x000fce000000002d */
.L_x_425:
[----:B------:R-:W-:Y:S05]  /*1fc10*/  BSYNC B1 ;  /* 0x0000000000017941 */ /* 0x000fea0003800000 */
.L_x_423:
        /* <DEDUP_REMOVED lines=10> */
.L_x_427:
[----:B------:R-:W1:Y:S02]  /*1fcc0*/  MUFU.RCP R5, R48 ;  /* 0x0000003000057308 */ /* 0x000e640000001000 */
[----:B-1----:R-:W-:-:S04]  /*1fcd0*/  FFMA R4, R48, R5, -1 ;  /* 0xbf80000030047423 */ /* 0x002fc80000000005 */
[----:B------:R-:W-:-:S04]  /*1fce0*/  FADD.FTZ R4, -R4, -RZ ;  /* 0x800000ff04047221 */ /* 0x000fc80000010100 */
[----:B------:R-:W-:-:S07]  /*1fcf0*/  FFMA R46, R5, R4, R5 ;  /* 0x00000004052e7223 */ /* 0x000fce0000000005 */
.L_x_428:
[----:B------:R-:W-:Y:S05]  /*1fd00*/  BSYNC B1 ;  /* 0x0000000000017941 */ /* 0x000fea0003800000 */
.L_x_426:
        /* <DEDUP_REMOVED lines=10> */
.L_x_430:
[----:B------:R-:W1:Y:S02]  /*1fdb0*/  MUFU.RCP R4, R47 ;  /* 0x0000002f00047308 */ /* 0x000e640000001000 */
[----:B-1----:R-:W-:-:S04]  /*1fdc0*/  FFMA R5, R47, R4, -1 ;  /* 0xbf8000002f057423 */ /* 0x002fc80000000004 */
[----:B------:R-:W-:-:S04]  /*1fdd0*/  FADD.FTZ R5, -R5, -RZ ;  /* 0x800000ff05057221 */ /* 0x000fc80000010100 */
[----:B------:R-:W-:-:S07]  /*1fde0*/  FFMA R49, R4, R5, R4 ;  /* 0x0000000504317223 */ /* 0x000fce0000000004 */
.L_x_431:
[----:B------:R-:W-:Y:S05]  /*1fdf0*/  BSYNC B1 ;  /* 0x0000000000017941 */ /* 0x000fea0003800000 */
.L_x_429:
        /* <DEDUP_REMOVED lines=10> */
.L_x_433:
[----:B------:R-:W1:Y:S02]  /*1fea0*/  MUFU.RCP R48, R41 ;  /* 0x0000002900307308 */ /* 0x000e640000001000 */
[----:B-1----:R-:W-:-:S04]  /*1feb0*/  FFMA R4, R41, R48, -1 ;  /* 0xbf80000029047423 */ /* 0x002fc80000000030 */
[----:B------:R-:W-:-:S04]  /*1fec0*/  FADD.FTZ R5, -R4, -RZ ;  /* 0x800000ff04057221 */ /* 0x000fc80000010100 */
[----:B------:R-:W-:-:S07]  /*1fed0*/  FFMA R48, R48, R5, R48 ;  /* 0x0000000530307223 */ /* 0x000fce0000000030 */
.L_x_434:
[----:B------:R-:W-:Y:S05]  /*1fee0*/  BSYNC B1 ;  /* 0x0000000000017941 */ /* 0x000fea0003800000 */
.L_x_432:
        /* <DEDUP_REMOVED lines=10> */
.L_x_436:
[----:B------:R-:W1:Y:S02]  /*1ff90*/  MUFU.RCP R41, R40 ;  /* 0x0000002800297308 */ /* 0x000e640000001000 */
[----:B-1----:R-:W-:-:S04]  /*1ffa0*/  FFMA R4, R40, R41, -1 ;  /* 0xbf80000028047423 */ /* 0x002fc80000000029 */
[----:B------:R-:W-:-:S04]  /*1ffb0*/  FADD.FTZ R4, -R4, -RZ ;  /* 0x800000ff04047221 */ /* 0x000fc80000010100 */
[----:B------:R-:W-:-:S07]  /*1ffc0*/  FFMA R41, R41, R4, R41 ;  /* 0x0000000429297223 */ /* 0x000fce0000000029 */
.L_x_437:
[----:B------:R-:W-:Y:S05]  /*1ffd0*/  BSYNC B1 ;  /* 0x0000000000017941 */ /* 0x000fea0003800000 */
.L_x_435:
        /* <DEDUP_REMOVED lines=10> */
.L_x_439:
[----:B------:R-:W1:Y:S02]  /*20080*/  MUFU.RCP R40, R39 ;  /* 0x0000002700287308 */ /* 0x000e640000001000 */
[----:B-1----:R-:W-:-:S04]  /*20090*/  FFMA R4, R39, R40, -1 ;  /* 0xbf80000027047423 */ /* 0x002fc80000000028 */
[----:B------:R-:W-:-:S04]  /*200a0*/  FADD.FTZ R5, -R4, -RZ ;  /* 0x800000ff04057221 */ /* 0x000fc80000010100 */
[----:B------:R-:W-:-:S07]  /*200b0*/  FFMA R40, R40, R5, R40 ;  /* 0x0000000528287223 */ /* 0x000fce0000000028 */
.L_x_440:
[----:B------:R-:W-:Y:S05]  /*200c0*/  BSYNC B1 ;  /* 0x0000000000017941 */ /* 0x000fea0003800000 */
.L_x_438:
        /* <DEDUP_REMOVED lines=10> */
.L_x_442:
[----:B------:R-:W1:Y:S02]  /*20170*/  MUFU.RCP R39, R38 ;  /* 0x0000002600277308 */ /* 0x000e640000001000 */
[----:B-1----:R-:W-:-:S04]  /*20180*/  FFMA R4, R38, R39, -1 ;  /* 0xbf80000026047423 */ /* 0x002fc80000000027 */
[----:B------:R-:W-:-:S04]  /*20190*/  FADD.FTZ R4, -R4, -RZ ;  /* 0x800000ff04047221 */ /* 0x000fc80000010100 */
[----:B------:R-:W-:-:S07]  /*201a0*/  FFMA R39, R39, R4, R39 ;  /* 0x0000000427277223 */ /* 0x000fce0000000027 */
.L_x_443:
[----:B------:R-:W-:Y:S05]  /*201b0*/  BSYNC B1 ;  /* 0x0000000000017941 */ /* 0x000fea0003800000 */
.L_x_441:
        /* <DEDUP_REMOVED lines=10> */
.L_x_445:
[----:B------:R-:W1:Y:S02]  /*20260*/  MUFU.RCP R4, R37 ;  /* 0x0000002500047308 */ /* 0x000e640000001000 */
[----:B-1----:R-:W-:-:S04]  /*20270*/  FFMA R5, R37, R4, -1 ;  /* 0xbf80000025057423 */ /* 0x002fc80000000004 */
[----:B------:R-:W-:-:S04]  /*20280*/  FADD.FTZ R5, -R5, -RZ ;  /* 0x800000ff05057221 */ /* 0x000fc80000010100 */
[----:B------:R-:W-:-:S07]  /*20290*/  FFMA R47, R4, R5, R4 ;  /* 0x00000005042f7223 */ /* 0x000fce0000000004 */
.L_x_446:
[----:B------:R-:W-:Y:S05]  /*202a0*/  BSYNC B1 ;  /* 0x0000000000017941 */ /* 0x000fea0003800000 */
.L_x_444:
        /* <DEDUP_REMOVED lines=10> */
.L_x_448:
[----:B------:R-:W1:Y:S02]  /*20350*/  MUFU.RCP R5, R36 ;  /* 0x0000002400057308 */ /* 0x000e640000001000 */
[----:B-1----:R-:W-:-:S04]  /*20360*/  FFMA R4, R36, R5, -1 ;  /* 0xbf80000024047423 */ /* 0x002fc80000000005 */
[----:B------:R-:W-:-:S04]  /*20370*/  FADD.FTZ R4, -R4, -RZ ;  /* 0x800000ff04047221 */ /* 0x000fc80000010100 */
[----:B------:R-:W-:-:S07]  /*20380*/  FFMA R38, R5, R4, R5 ;  /* 0x0000000405267223 */ /* 0x000fce0000000005 */
.L_x_449:
[----:B------:R-:W-:Y:S05]  /*20390*/  BSYNC B1 ;  /* 0x0000000000017941 */ /* 0x000fea0003800000 */
.L_x_447:
        /* <DEDUP_REMOVED lines=10> */
.L_x_451:
[----:B------:R-:W1:Y:S02]  /*20440*/  MUFU.RCP R4, R35 ;  /* 0x0000002300047308 */ /* 0x000e640000001000 */
[----:B-1----:R-:W-:-:S04]  /*20450*/  FFMA R5, R35, R4, -1 ;  /* 0xbf80000023057423 */ /* 0x002fc80000000004 */
[----:B------:R-:W-:-:S04]  /*20460*/  FADD.FTZ R5, -R5, -RZ ;  /* 0x800000ff05057221 */ /* 0x000fc80000010100 */
[----:B------:R-:W-:-:S07]  /*20470*/  FFMA R37, R4, R5, R4 ;  /* 0x0000000504257223 */ /* 0x000fce0000000004 */
.L_x_452:
[----:B------:R-:W-:Y:S05]  /*20480*/  BSYNC B1 ;  /* 0x0000000000017941 */ /* 0x000fea0003800000 */
.L_x_450:
        /* <DEDUP_REMOVED lines=10> */
.L_x_454:
[----:B------:R-:W1:Y:S02]  /*20530*/  MUFU.RCP R5, R34 ;  /* 0x0000002200057308 */ /* 0x000e640000001000 */
[----:B-1----:R-:W-:-:S04]  /*20540*/  FFMA R4, R34, R5, -1 ;  /* 0xbf80000022047423 */ /* 0x002fc80000000005 */
[----:B------:R-:W-:-:S04]  /*20550*/  FADD.FTZ R4, -R4, -RZ ;  /* 0x800000ff04047221 */ /* 0x000fc80000010100 */
[----:B------:R-:W-:-:S07]  /*20560*/  FFMA R36, R5, R4, R5 ;  /* 0x0000000405247223 */ /* 0x000fce0000000005 */
.L_x_455:
[----:B------:R-:W-:Y:S05]  /*20570*/  BSYNC B1 ;  /* 0x0000000000017941 */ /* 0x000fea0003800000 */
.L_x_453:
        /* <DEDUP_REMOVED lines=10> */
.L_x_457:
[----:B------:R-:W1:Y:S02]  /*20620*/  MUFU.RCP R4, R33 ;  /* 0x0000002100047308 */ /* 0x000e640000001000 */
[----:B-1----:R-:W-:-:S04]  /*20630*/  FFMA R5, R33, R4, -1 ;  /* 0xbf80000021057423 */ /* 0x002fc80000000004 */
[----:B------:R-:W-:-:S04]  /*20640*/  FADD.FTZ R5, -R5, -RZ ;  /* 0x800000ff05057221 */ /* 0x000fc80000010100 */
[----:B------:R-:W-:-:S07]  /*20650*/  FFMA R35, R4, R5, R4 ;  /* 0x0000000504237223 */ /* 0x000fce0000000004 */
.L_x_458:
[----:B------:R-:W-:Y:S05]  /*20660*/  BSYNC B1 ;  /* 0x0000000000017941 */ /* 0x000fea0003800000 */
.L_x_456:
        /* <DEDUP_REMOVED lines=9> */
.L_x_460:
[----:B------:R-:W1:Y:S02]  /*20700*/  MUFU.RCP R8, R31 ;  /* 0x0000001f00087308 */ /* 0x000e640000001000 */
[----:B-1----:R-:W-:-:S04]  /*20710*/  FFMA R4, R31, R8, -1 ;  /* 0xbf8000001f047423 */ /* 0x002fc80000000008 */
[----:B------:R-:W-:-:S04]  /*20720*/  FADD.FTZ R5, -R4, -RZ ;  /* 0x800000ff04057221 */ /* 0x000fc80000010100 */
[----:B------:R-:W-:-:S07]  /*20730*/  FFMA R8, R8, R5, R8 ;  /* 0x0000000508087223 */ /* 0x000fce0000000008 */
.L_x_461:
[----:B------:R-:W-:Y:S05]  /*20740*/  BSYNC B1 ;  /* 0x0000000000017941 */ /* 0x000fea0003800000 */
.L_x_459:
        /* <DEDUP_REMOVED lines=26> */
.L_x_462:
        /* <DEDUP_REMOVED lines=27> */
.L_x_464:
[----:B------:R-:W-:Y:S05]  /*20aa0*/  BSYNC B0 ;  /* 0x0000000000007941 */ /* 0x000fea0003800000 */
.L_x_463:
[----:B------:R-:W-:Y:S04]  /*20ab0*/  BSSY B0, `(.L_x_465) ;  /* 0x000003a000007945 */ /* 0x000fe80003800000 */
[----:B------:R-:W-:Y:S05]  /*20ac0*/  @P0 BRA `(.L_x_466) ;  /* 0x0000000000e00947 */ /* 0x000fea0003800000 */
[----:B------:R-:W-:-:S04]  /*20ad0*/  MOV R4, UR44 ;  /* 0x0000002c00047c02 */ /* 0x000fc80008000f00 */
[----:B------:R-:W-:-:S13]  /*20ae0*/  ISETP.NE.AND P3, PT, R4, 0x3, PT ;  /* 0x000000030400780c */ /* 0x000fda0003f65270 */
[----:B------:R-:W-:Y:S05]  /*20af0*/  @!P3 BRA `(.L_x_467) ;  /* 0x000000000004b947 */ /* 0x000fea0003800000 */
[----:B------:R-:W-:Y:S01]  /*20b00*/  BPT.TRAP 0x1 ;  /* 0x000000040000795c */ /* 0x000fe20000300000 */
.L_x_467:
[----:B------:R-:W-:Y:S01]  /*20b10*/  LEA R4, R18, UR48, 0x3 ;  /* 0x0000003012047c11 */ /* 0x000fe2000f8e18ff */
[----:B------:R-:W-:Y:S01]  /*20b20*/  BSSY B1, `(.L_x_468) ;  /* 0x0000004000017945 */ /* 0x000fe20003800000 */
[----:B------:R-:W-:-:S04]  /*20b30*/  SHF.L.U32 R5, R19, 0x1f, RZ ;  /* 0x0000001f13057819 */ /* 0x000fc800000006ff */
[----:B------:R-:W1:Y:S02]  /*20b40*/  SYNCS.PHASECHK.TRANS64.TRYWAIT P2, [R4+URZ+0x60], R5 ;  /* 0x00006005040075a7 */ /* 0x000e64000804017f */
[----:B-1----:R-:W-:Y:S05]  /*20b50*/  @!P2 BRA `(.L_x_469) ;  /* 0x0000017800e0a947 */ /* 0x002fea0003800000 */
.L_x_1152:
[----:B------:R-:W-:Y:S05]  /*20b60*/  BSYNC B1 ;  /* 0x0000000000017941 */ /* 0x000fea0003800000 */
.L_x_468:
        /* <DEDUP_REMOVED lines=22> */
.L_x_471:
[----:B------:R-:W-:Y:S05]  /*20cd0*/  BSYNC B1 ;  /* 0x0000000000017941 */ /* 0x000fea0003800000 */
.L_x_470:
        /* <DEDUP_REMOVED lines=8> */
.L_x_472:
        /* <DEDUP_REMOVED lines=15> */
.L_x_466:
[----:B------:R-:W-:Y:S05]  /*20e50*/  BSYNC B0 ;  /* 0x0000000000007941 */ /* 0x000fea0003800000 */
.L_x_465:
[----:B------:R-:W2:Y:S04]  /*20e60*/  LDL.LU R5, [R1+0x360] ;  /* 0x0003600001057983 */ /* 0x000ea80000300800 */
[----:B------:R-:W3:Y:S04]  /*20e70*/  LDL.LU R13, [R1+0x364] ;  /* 0x00036400010d7983 */ /* 0x000ee80000300800 */
[----:B------:R-:W4:Y:S04]  /*20e80*/  LDL.LU R28, [R1+0x368] ;  /* 0x00036800011c7983 */ /* 0x000f280000300800 */
[----:B------:R-:W5:Y:S04]  /*20e90*/  LDL.LU R27, [R1+0x36c] ;  /* 0x00036c00011b7983 */ /* 0x000f680000300800 */
[----:B------:R-:W5:Y:S04]  /*20ea0*/  LDL.LU R21, [R1+0x370] ;  /* 0x0003700001157983 */ /* 0x000f680000300800 */
[----:B------:R-:W5:Y:S04]  /*20eb0*/  LDL.LU R23, [R1+0x374] ;  /* 0x0003740001177983 */ /* 0x000f680000300800 */
[----:B------:R-:W5:Y:S04]  /*20ec0*/  LDL.LU R26, [R1+0x378] ;  /* 0x00037800011a7983 */ /* 0x000f680000300800 */
[----:B------:R-:W5:Y:S01]  /*20ed0*/  LDL.LU R25, [R1+0x37c] ;  /* 0x00037c0001197983 */ /* 0x000f620000300800 */
[----:B------:R-:W-:-:S03]  /*20ee0*/  F2FP.F16.E4M3.UNPACK_B R4, R7 ;  /* 0x00000007ff04723e */ /* 0x000fc600020006ff */
[----:B------:R-:W5:Y:S01]  /*20ef0*/  LDL.LU R31, [R1+0x380] ;  /* 0x00038000011f7983 */ /* 0x000f620000300800 */
[----:B------:R-:W-:Y:S01]  /*20f00*/  F2FP.F16.E4M3.UNPACK_B R15, R6 ;  /* 0x00000006ff0f723e */ /* 0x000fe200020006ff */
[--C-:B------:R-:W-:Y:S02]  /*20f10*/  HADD2.F32 R8, -RZ, R4.reuse.H1_H1 ;  /* 0x30000004ff087230 */ /* 0x100fe40000004100 */
[----:B------:R-:W5:Y:S01]  /*20f20*/  LDL.LU R29, [R1+0x384] ;  /* 0x00038400011d7983 */ /* 0x000f620000300800 */
[----:B------:R-:W-:-:S03]  /*20f30*/  HADD2.F32 R12, -RZ, R4.H0_H0 ;  /* 0x20000004ff0c7230 */ /* 0x000fc60000004100 */
[----:B------:R-:W5:Y:S04]  /*20f40*/  LDL.LU R34, [R1+0x388] ;  /* 0x0003880001227983 */ /* 0x000f680000300800 */
[----:B------:R-:W5:Y:S04]  /*20f50*/  LDL.LU R36, [R1+0x38c] ;  /* 0x00038c0001247983 */ /* 0x000f680000300800 */
[----:B------:R-:W5:Y:S04]  /*20f60*/  LDL.LU R42, [R1+0x390] ;  /* 0x00039000012a7983 */ /* 0x000f680000300800 */
[----:B------:R-:W5:Y:S04]  /*20f70*/  LDL.LU R46, [R1+0x394] ;  /* 0x00039400012e7983 */ /* 0x000f680000300800 */
[----:B------:R-:W5:Y:S04]  /*20f80*/  LDL.LU R48, [R1+0x398] ;  /* 0x0003980001307983 */ /* 0x000f680000300800 */
[----:B------:R-:W5:Y:S01]  /*20f90*/  LDL.LU R53, [R1+0x39c] ;  /* 0x00039c0001357983 */ /* 0x000f620000300800 */
[----:B------:R-:W-:Y:S01]  /*20fa0*/  F2FP.F16.E4M3.UNPACK_B R4, R7.H1 ;  /* 0x00000007ff04723e */ /* 0x000fe200030006ff */
[----:B------:R-:W-:-:S02]  /*20fb0*/  HADD2.F32 R20, -RZ, R15.H0_H0 ;  /* 0x2000000fff147230 */ /* 0x000fc40000004100 */
[----:B------:R-:W-:Y:S02]  /*20fc0*/  HADD2.F32 R22, -RZ, R15.H1_H1 ;  /* 0x3000000fff167230 */ /* 0x000fe40000004100 */
[--C-:B------:R-:W-:Y:S02]  /*20fd0*/  HADD2.F32 R14, -RZ, R4.reuse.H0_H0 ;  /* 0x20000004ff0e7230 */ /* 0x100fe40000004100 */
[----:B------:R-:W-:Y:S01]  /*20fe0*/  HADD2.F32 R4, -RZ, R4.H1_H1 ;  /* 0x30000004ff047230 */ /* 0x000fe20000004100 */
[-C--:B------:R-:W-:Y:S02]  /*20ff0*/  F2FP.F16.E4M3.UNPACK_B R24, R3.reuse ;  /* 0x00000003ff18723e */ /* 0x080fe400020006ff */
[----:B------:R-:W-:-:S05]  /*21000*/  F2FP.F16.E4M3.UNPACK_B R30, R3.H1 ;  /* 0x00000003ff1e723e */ /* 0x000fca00030006ff */
[----:B------:R-:W-:Y:S01]  /*21010*/  HADD2.F32 R40, -RZ, R30.H1_H1 ;  /* 0x3000001eff287230 */ /* 0x000fe20000004100 */
[-C--:B------:R-:W-:Y:S02]  /*21020*/  F2FP.F16.E4M3.UNPACK_B R44, R0.reuse ;  /* 0x00000000ff2c723e */ /* 0x080fe400020006ff */
[----:B------:R-:W-:-:S05]  /*21030*/  F2FP.F16.E4M3.UNPACK_B R50, R0.H1 ;  /* 0x00000000ff32723e */ /* 0x000fca00030006ff */
[--C-:B------:R-:W-:Y:S02]  /*21040*/  HADD2.F32 R52, -RZ, R50.reuse.H0_H0 ;  /* 0x20000032ff347230 */ /* 0x100fe40000004100 */
[----:B------:R-:W-:Y:S01]  /*21050*/  HADD2.F32 R54, -RZ, R50.H1_H1 ;  /* 0x30000032ff367230 */ /* 0x000fe20000004100 */
[----:B------:R-:W-:Y:S01]  /*21060*/  BSSY B1, `(.L_x_473) ;  /* 0x00000b8000017945 */ /* 0x000fe20003800000 */
[C---:B--2---:R-:W-:Y:S01]  /*21070*/  FMUL R5, R16.reuse, R5 ;  /* 0x0000000510057220 */ /* 0x044fe20000400000 */
[----:B---3--:R-:W-:-:S03]  /*21080*/  FMUL R13, R16, R13 ;  /* 0x0000000d100d7220 */ /* 0x008fc60000400000 */
[C---:B------:R-:W-:Y:S01]  /*21090*/  FFMA R12, R2.reuse, R12, R5 ;  /* 0x0000000c020c7223 */ /* 0x040fe20000000005 */
[----:B------:R-:W-:Y:S01]  /*210a0*/  FFMA R13, R2, R8, R13 ;  /* 0x00000008020d7223 */ /* 0x000fe2000000000d */
[----:B------:R-:W-:Y:S01]  /*210b0*/  F2FP.F16.E4M3.UNPACK_B R8, R6.H1 ;  /* 0x00000006ff08723e */ /* 0x000fe200030006ff */
[C---:B----4-:R-:W-:Y:S01]  /*210c0*/  FMUL R5, R16.reuse, R28 ;  /* 0x0000001c10057220 */ /* 0x050fe20000400000 */
[C---:B-----5:R-:W-:Y:S01]  /*210d0*/  FMUL R21, R16.reuse, R21 ;  /* 0x0000001510157220 */ /* 0x060fe20000400000 */
[----:B------:R-:W-:-:S03]  /*210e0*/  FMUL R23, R16, R23 ;  /* 0x0000001710177220 */ /* 0x000fc60000400000 */
[----:B------:R-:W-:Y:S01]  /*210f0*/  FFMA R20, R2, R20, R21 ;  /* 0x0000001402147223 */ /* 0x000fe20000000015 */
[----:B------:R-:W-:Y:S01]  /*21100*/  FMUL R15, R16, R27 ;  /* 0x0000001b100f7220 */ /* 0x000fe20000400000 */
[C---:B------:R-:W-:Y:S01]  /*21110*/  FFMA R21, R2.reuse, R22, R23 ;  /* 0x0000001602157223 */ /* 0x040fe20000000017 */
[--C-:B------:R-:W-:Y:S02]  /*21120*/  HADD2.F32 R22, -RZ, R8.reuse.H0_H0 ;  /* 0x20000008ff167230 */ /* 0x100fe40000004100 */
[----:B------:R-:W-:Y:S01]  /*21130*/  FFMA R14, R2, R14, R5 ;  /* 0x0000000e020e7223 */ /* 0x000fe20000000005 */
[----:B------:R-:W-:Y:S02]  /*21140*/  HADD2.F32 R8, -RZ, R8.H1_H1 ;  /* 0x30000008ff087230 */ /* 0x000fe40000004100 */
[C---:B------:R-:W-:Y:S01]  /*21150*/  FMUL R23, R16.reuse, R26 ;  /* 0x0000001a10177220 */ /* 0x040fe20000400000 */
[----:B------:R-:W-:Y:S01]  /*21160*/  FMUL R25, R16, R25 ;  /* 0x0000001910197220 */ /* 0x000fe20000400000 */
[----:B------:R-:W-:Y:S01]  /*21170*/  MOV R5, 0x3bbb989d ;  /* 0x3bbb989d00057802 */ /* 0x000fe20000000f00 */
[C---:B------:R-:W-:Y:S01]  /*21180*/  FFMA R15, R2.reuse, R4, R15 ;  /* 0x00000004020f7223 */ /* 0x040fe2000000000f */
[C---:B------:R-:W-:Y:S01]  /*21190*/  FFMA R22, R2.reuse, R22, R23 ;  /* 0x0000001602167223 */ /* 0x040fe20000000017 */
[----:B------:R-:W-:Y:S01]  /*211a0*/  FFMA R23, R2, R8, R25 ;  /* 0x0000000802177223 */ /* 0x000fe20000000019 */
[----:B------:R-:W-:Y:S01]  /*211b0*/  MOV R4, 0x437c0000 ;  /* 0x437c000000047802 */ /* 0x000fe20000000f00 */
[----:B------:R-:W-:Y:S01]  /*211c0*/  FFMA.SAT R27, -R12, R5, 0.5 ;  /* 0x3f0000000c1b7423 */ /* 0x000fe20000002105 */
[----:B------:R-:W-:Y:S01]  /*211d0*/  FMUL R25, R16, R31 ;  /* 0x0000001f10197220 */ /* 0x000fe20000400000 */
[----:B------:R-:W-:Y:S01]  /*211e0*/  FFMA.SAT R31, -R13, R5, 0.5 ;  /* 0x3f0000000d1f7423 */ /* 0x000fe20000002105 */
[----:B------:R-:W-:-:S02]  /*211f0*/  HADD2.F32 R26, -RZ, R24.H0_H0 ;  /* 0x20000018ff1a7230 */ /* 0x000fc40000004100 */
[-C--:B------:R-:W-:Y:S01]  /*21200*/  FFMA.RM R8, R27, R4.reuse, 12582913 ;  /* 0x4b4000011b087423 */ /* 0x080fe20000004004 */
[----:B------:R-:W-:Y:S02]  /*21210*/  HADD2.F32 R28, -RZ, R24.H1_H1 ;  /* 0x30000018ff1c7230 */ /* 0x000fe40000004100 */
[----:B------:R-:W-:Y:S01]  /*21220*/  FMUL R27, R16, R29 ;  /* 0x0000001d101b7220 */ /* 0x000fe20000400000 */
[----:B------:R-:W-:Y:S01]  /*21230*/  FFMA.RM R32, R31, R4, 12582913 ;  /* 0x4b4000011f207423 */ /* 0x000fe20000004004 */
[----:B------:R-:W-:Y:S01]  /*21240*/  FFMA R24, R2, R26, R25 ;  /* 0x0000001a02187223 */ /* 0x000fe20000000019 */
[----:B------:R-:W-:Y:S01]  /*21250*/  FFMA.SAT R33, -R14, R5, 0.5 ;  /* 0x3f0000000e217423 */ /* 0x000fe20000002105 */
[----:B------:R-:W-:Y:S01]  /*21260*/  FFMA R25, R2, R28, R27 ;  /* 0x0000001c02197223 */ /* 0x000fe2000000001b */
[----:B------:R-:W-:Y:S02]  /*21270*/  HADD2.F32 R31, -RZ, R30.H0_H0 ;  /* 0x2000001eff1f7230 */ /* 0x000fe40000004100 */
[----:B------:R-:W-:Y:S01]  /*21280*/  FADD R26, R32, -12583039 ;  /* 0xcb40007f201a7421 */ /* 0x000fe20000000000 */
[----:B------:R-:W-:Y:S01]  /*21290*/  FMUL R27, R16, R34 ;  /* 0x00000022101b7220 */ /* 0x000fe20000400000 */
[-C--:B------:R-:W-:Y:S01]  /*212a0*/  FFMA.RM R33, R33, R4.reuse, 12582913 ;  /* 0x4b40000121217423 */ /* 0x080fe20000004004 */
[----:B------:R-:W-:Y:S01]  /*212b0*/  FADD R29, R8, -12583039 ;  /* 0xcb40007f081d7421 */ /* 0x000fe20000000000 */
[----:B------:R-:W-:Y:S01]  /*212c0*/  FFMA R28, -R13, 1.4426950216293334961, -R26 ;  /* 0x3fb8aa3b0d1c7823 */ /* 0x000fe2000000091a */
[----:B------:R-:W-:Y:S01]  /*212d0*/  FFMA R26, R2, R31, R27 ;  /* 0x0000001f021a7223 */ /* 0x000fe2000000001b */
[-C--:B------:R-:W-:Y:S01]  /*212e0*/  FFMA.SAT R31, -R15, R5.reuse, 0.5 ;  /* 0x3f0000000f1f7423 */ /* 0x080fe20000002105 */
[----:B------:R-:W-:Y:S01]  /*212f0*/  FADD R27, R33, -12583039 ;  /* 0xcb40007f211b7421 */ /* 0x000fe20000000000 */
[----:B------:R-:W-:Y:S01]  /*21300*/  FFMA R29, -R12, 1.4426950216293334961, -R29 ;  /* 0x3fb8aa3b0c1d7823 */ /* 0x000fe2000000091d */
[-C--:B------:R-:W-:Y:S01]  /*21310*/  FFMA.SAT R39, -R20, R5.reuse, 0.5 ;  /* 0x3f00000014277423 */ /* 0x080fe20000002105 */
[----:B------:R-:W-:Y:S01]  /*21320*/  FFMA.RM R34, R31, R4, 12582913 ;  /* 0x4b4000011f227423 */ /* 0x000fe20000004004 */
[----:B------:R-:W-:Y:S01]  /*21330*/  FFMA R31, -R14, 1.4426950216293334961, -R27 ;  /* 0x3fb8aa3b0e1f7823 */ /* 0x000fe2000000091b */
[----:B------:R-:W-:Y:S01]  /*21340*/  FFMA R29, -R12, 1.925963033500011079e-08, R29 ;  /* 0x32a570600c1d7823 */ /* 0x000fe2000000011d */
[----:B------:R-:W-:Y:S01]  /*21350*/  FMUL R27, R16, R36 ;  /* 0x00000024101b7220 */ /* 0x000fe20000400000 */
[-C--:B------:R-:W-:Y:S01]  /*21360*/  FFMA.RM R36, R39, R4.reuse, 12582913 ;  /* 0x4b40000127247423 */ /* 0x080fe20000004004 */
[----:B------:R-:W-:Y:S01]  /*21370*/  FFMA.SAT R39, -R21, R5, 0.5 ;  /* 0x3f00000015277423 */ /* 0x000fe20000002105 */
[----:B------:R1:W2:Y:S03]  /*21380*/  MUFU.EX2 R35, R29 ;  /* 0x0000001d00237308 */ /* 0x0002a60000000800 */
[----:B------:R-:W-:Y:S01]  /*21390*/  FFMA.RM R39, R39, R4, 12582913 ;  /* 0x4b40000127277423 */ /* 0x000fe20000004004 */
[----:B-1----:R-:W-:Y:S01]  /*213a0*/  FADD R29, R36, -12583039 ;  /* 0xcb40007f241d7421 */ /* 0x002fe20000000000 */
[----:B------:R-:W-:-:S03]  /*213b0*/  FADD R30, R34, -12583039 ;  /* 0xcb40007f221e7421 */ /* 0x000fc60000000000 */
[----:B------:R-:W-:Y:S01]  /*213c0*/  FFMA R41, -R20, 1.4426950216293334961, -R29 ;  /* 0x3fb8aa3b14297823 */ /* 0x000fe2000000091d */
[----:B------:R-:W-:Y:S01]  /*213d0*/  FMUL R29, R16, R42 ;  /* 0x0000002a101d7220 */ /* 0x000fe20000400000 */
[----:B------:R-:W-:Y:S01]  /*213e0*/  FADD R42, R39, -12583039 ;  /* 0xcb40007f272a7421 */ /* 0x000fe20000000000 */
[-C--:B------:R-:W-:Y:S01]  /*213f0*/  FFMA.SAT R45, -R22, R5.reuse, 0.5 ;  /* 0x3f000000162d7423 */ /* 0x080fe20000002105 */
[----:B------:R-:W-:Y:S01]  /*21400*/  FFMA R28, -R13, 1.925963033500011079e-08, R28 ;  /* 0x32a570600d1c7823 */ /* 0x000fe2000000011c */
[----:B------:R-:W-:Y:S01]  /*21410*/  FFMA R31, -R14, 1.925963033500011079e-08, R31 ;  /* 0x32a570600e1f7823 */ /* 0x000fe2000000011f */
[----:B------:R-:W-:Y:S01]  /*21420*/  FFMA R30, -R15, 1.4426950216293334961, -R30 ;  /* 0x3fb8aa3b0f1e7823 */ /* 0x000fe2000000091e */
[----:B------:R-:W-:Y:S01]  /*21430*/  FFMA R43, -R20, 1.925963033500011079e-08, R41 ;  /* 0x32a57060142b7823 */ /* 0x000fe20000000129 */
[----:B------:R-:W-:Y:S01]  /*21440*/  FFMA R42, -R21, 1.4426950216293334961, -R42 ;  /* 0x3fb8aa3b152a7823 */ /* 0x000fe2000000092a */
[-C--:B------:R-:W-:Y:S01]  /*21450*/  FFMA.RM R41, R45, R4.reuse, 12582913 ;  /* 0x4b4000012d297423 */ /* 0x080fe20000004004 */
[----:B------:R-:W-:Y:S01]  /*21460*/  FFMA.SAT R47, -R23, R5, 0.5 ;  /* 0x3f000000172f7423 */ /* 0x000fe20000002105 */
[----:B------:R1:W3:Y:S01]  /*21470*/  MUFU.EX2 R37, R28 ;  /* 0x0000001c00257308 */ /* 0x0002e20000000800 */
[----:B------:R-:W-:Y:S01]  /*21480*/  FFMA R30, -R15, 1.925963033500011079e-08, R30 ;  /* 0x32a570600f1e7823 */ /* 0x000fe2000000011e */
[----:B------:R-:W-:Y:S01]  /*21490*/  FFMA R45, -R21, 1.925963033500011079e-08, R42 ;  /* 0x32a57060152d7823 */ /* 0x000fe2000000012a */
[----:B------:R-:W-:Y:S01]  /*214a0*/  FFMA.RM R42, R47, R4, 12582913 ;  /* 0x4b4000012f2a7423 */ /* 0x000fe20000004004 */
[----:B------:R-:W-:-:S04]  /*214b0*/  FFMA R27, R2, R40, R27 ;  /* 0x00000028021b7223 */ /* 0x000fc8000000001b */
[----:B------:R4:W-:Y:S01]  /*214c0*/  MUFU.EX2 R38, R31 ;  /* 0x0000001f00267308 */ /* 0x0009e20000000800 */
[--C-:B-1----:R-:W-:Y:S02]  /*214d0*/  HADD2.F32 R28, -RZ, R44.reuse.H0_H0 ;  /* 0x2000002cff1c7230 */ /* 0x102fe40000004100 */
[----:B------:R-:W-:Y:S02]  /*214e0*/  HADD2.F32 R44, -RZ, R44.H1_H1 ;  /* 0x3000002cff2c7230 */ /* 0x000fe40000004100 */
[----:B----4-:R-:W-:-:S03]  /*214f0*/  FADD R31, R41, -12583039 ;  /* 0xcb40007f291f7421 */ /* 0x010fc60000000000 */
[----:B------:R1:W4:Y:S01]  /*21500*/  MUFU.EX2 R40, R30 ;  /* 0x0000001e00287308 */ /* 0x0003220000000800 */
[----:B------:R-:W-:Y:S01]  /*21510*/  FFMA R28, R2, R28, R29 ;  /* 0x0000001c021c7223 */ /* 0x000fe2000000001d */
[----:B------:R-:W-:Y:S01]  /*21520*/  FFMA R31, -R22, 1.4426950216293334961, -R31 ;  /* 0x3fb8aa3b161f7823 */ /* 0x000fe2000000091f */
[----:B------:R-:W-:Y:S01]  /*21530*/  FMUL R29, R16, R46 ;  /* 0x0000002e101d7220 */ /* 0x000fe20000400000 */
[-C--:B------:R-:W-:Y:S01]  /*21540*/  FFMA.SAT R47, -R24, R5.reuse, 0.5 ;  /* 0x3f000000182f7423 */ /* 0x080fe20000002105 */
[----:B-1----:R-:W-:Y:S01]  /*21550*/  FADD R30, R42, -12583039 ;  /* 0xcb40007f2a1e7421 */ /* 0x002fe20000000000 */
[----:B------:R-:W-:Y:S01]  /*21560*/  FFMA R46, -R22, 1.925963033500011079e-08, R31 ;  /* 0x32a57060162e7823 */ /* 0x000fe2000000011f */
[-C--:B------:R-:W-:Y:S01]  /*21570*/  FFMA.SAT R51, -R25, R5.reuse, 0.5 ;  /* 0x3f00000019337423 */ /* 0x080fe20000002105 */
[----:B------:R-:W-:Y:S01]  /*21580*/  FMUL R31, R16, R48 ;  /* 0x00000030101f7220 */ /* 0x000fe20000400000 */
[----:B------:R-:W-:Y:S01]  /*21590*/  FFMA R30, -R23, 1.4426950216293334961, -R30 ;  /* 0x3fb8aa3b171e7823 */ /* 0x000fe2000000091e */
[C---:B------:R-:W-:Y:S01]  /*215a0*/  FFMA R29, R2.reuse, R44, R29 ;  /* 0x0000002c021d7223 */ /* 0x040fe2000000001d */
[-C--:B------:R-:W-:Y:S01]  /*215b0*/  FFMA.RM R44, R47, R4.reuse, 12582913 ;  /* 0x4b4000012f2c7423 */ /* 0x080fe20000004004 */
[----:B------:R-:W-:Y:S01]  /*215c0*/  FFMA.RM R48, R51, R4, 12582913 ;  /* 0x4b40000133307423 */ /* 0x000fe20000004004 */
[----:B------:R-:W-:Y:S01]  /*215d0*/  FFMA R47, -R23, 1.925963033500011079e-08, R30 ;  /* 0x32a57060172f7823 */ /* 0x000fe2000000011e */
[----:B------:R-:W-:Y:S01]  /*215e0*/  FFMA R30, R2, R52, R31 ;  /* 0x00000034021e7223 */ /* 0x000fe2000000001f */
[-C--:B------:R-:W-:Y:S01]  /*215f0*/  FFMA.SAT R31, -R26, R5.reuse, 0.5 ;  /* 0x3f0000001a1f7423 */ /* 0x080fe20000002105 */
[----:B------:R-:W-:Y:S01]  /*21600*/  FFMA.SAT R51, -R27, R5, 0.5 ;  /* 0x3f0000001b337423 */ /* 0x000fe20000002105 */
[----:B------:R-:W-:-:S02]  /*21610*/  FADD R52, R48, -12583039 ;  /* 0xcb40007f30347421 */ /* 0x000fc40000000000 */
[-C--:B------:R-:W-:Y:S01]  /*21620*/  FFMA.RM R50, R31, R4.reuse, 12582913 ;  /* 0x4b4000011f327423 */ /* 0x080fe20000004004 */
[----:B------:R-:W-:Y:S01]  /*21630*/  FFMA.RM R51, R51, R4, 12582913 ;  /* 0x4b40000133337423 */ /* 0x000fe20000004004 */
[----:B------:R-:W-:Y:S02]  /*21640*/  FMUL R31, R16, R53 ;  /* 0x00000035101f7220 */ /* 0x000fe40000400000 */
[----:B------:R-:W-:Y:S01]  /*21650*/  FADD R55, R50, -12583039 ;  /* 0xcb40007f32377421 */ /* 0x000fe20000000000 */
[----:B------:R-:W-:Y:S01]  /*21660*/  FADD R56, R51, -12583039 ;  /* 0xcb40007f33387421 */ /* 0x000fe20000000000 */
[----:B------:R-:W-:Y:S01]  /*21670*/  FFMA R52, -R25, 1.4426950216293334961, -R52 ;  /* 0x3fb8aa3b19347823 */ /* 0x000fe20000000934 */
[-C--:B------:R-:W-:Y:S01]  /*21680*/  FFMA.SAT R57, -R28, R5.reuse, 0.5 ;  /* 0x3f0000001c397423 */ /* 0x080fe20000002105 */
[----:B------:R-:W-:Y:S01]  /*21690*/  FFMA R55, -R26, 1.4426950216293334961, -R55 ;  /* 0x3fb8aa3b1a377823 */ /* 0x000fe20000000937 */
[----:B------:R-:W-:Y:S01]  /*216a0*/  FFMA R56, -R27, 1.4426950216293334961, -R56 ;  /* 0x3fb8aa3b1b387823 */ /* 0x000fe20000000938 */
[----:B------:R-:W-:Y:S01]  /*216b0*/  FFMA R31, R2, R54, R31 ;  /* 0x00000036021f7223 */ /* 0x000fe2000000001f */
[----:B------:R-:W-:Y:S01]  /*216c0*/  FFMA R53, -R25, 1.925963033500011079e-08, R52 ;  /* 0x32a5706019357823 */ /* 0x000fe20000000134 */
[----:B------:R-:W-:Y:S01]  /*216d0*/  FFMA.RM R52, R57, R4, 12582913 ;  /* 0x4b40000139347423 */ /* 0x000fe20000004004 */
[----:B------:R-:W-:Y:S01]  /*216e0*/  FFMA R54, -R26, 1.925963033500011079e-08, R55 ;  /* 0x32a570601a367823 */ /* 0x000fe20000000137 */
[----:B------:R-:W-:Y:S01]  /*216f0*/  FFMA R57, -R27, 1.925963033500011079e-08, R56 ;  /* 0x32a570601b397823 */ /* 0x000fe20000000138 */
[----:B------:R-:W1:Y:S01]  /*21700*/  MUFU.EX2 R43, R43 ;  /* 0x0000002b002b7308 */ /* 0x000e620000000800 */
[-C--:B------:R-:W-:Y:S01]  /*21710*/  FFMA.SAT R59, -R29, R5.reuse, 0.5 ;  /* 0x3f0000001d3b7423 */ /* 0x080fe20000002105 */
[-C--:B------:R-:W-:Y:S01]  /*21720*/  FFMA.SAT R55, -R30, R5.reuse, 0.5 ;  /* 0x3f0000001e377423 */ /* 0x080fe20000002105 */
[----:B------:R-:W-:Y:S01]  /*21730*/  FFMA.SAT R61, -R31, R5, 0.5 ;  /* 0x3f0000001f3d7423 */ /* 0x000fe20000002105 */
[----:B------:R-:W-:Y:S01]  /*21740*/  SHF.L.U32 R56, R8, 0x17, RZ ;  /* 0x0000001708387819 */ /* 0x000fe200000006ff */
[----:B------:R-:W-:-:S03]  /*21750*/  FADD R49, R44, -12583039 ;  /* 0xcb40007f2c317421 */ /* 0x000fc60000000000 */
[----:B------:R-:W5:Y:S01]  /*21760*/  MUFU.EX2 R45, R45 ;  /* 0x0000002d002d7308 */ /* 0x000f620000000800 */
[-C--:B------:R-:W-:Y:S01]  /*21770*/  FFMA.RM R5, R59, R4.reuse, 12582913 ;  /* 0x4b4000013b057423 */ /* 0x080fe20000004004 */
[-C--:B------:R-:W-:Y:S01]  /*21780*/  FFMA.RM R55, R55, R4.reuse, 12582913 ;  /* 0x4b40000137377423 */ /* 0x080fe20000004004 */
[----:B------:R-:W-:Y:S01]  /*21790*/  FFMA.RM R61, R61, R4, 12582913 ;  /* 0x4b4000013d3d7423 */ /* 0x000fe20000004004 */
[----:B--2---:R-:W-:Y:S01]  /*217a0*/  FFMA R4, R56, R35, 1 ;  /* 0x3f80000038047423 */ /* 0x004fe20000000023 */
[----:B------:R-:W-:Y:S02]  /*217b0*/  SHF.L.U32 R32, R32, 0x17, RZ ;  /* 0x0000001720207819 */ /* 0x000fe400000006ff */
[----:B------:R-:W-:Y:S01]  /*217c0*/  SHF.L.U32 R35, R34, 0x17, RZ ;  /* 0x0000001722237819 */ /* 0x000fe200000006ff */
[----:B------:R-:W-:Y:S01]  /*217d0*/  FFMA R49, -R24, 1.4426950216293334961, -R49 ;  /* 0x3fb8aa3b18317823 */ /* 0x000fe20000000931 */
[----:B------:R-:W-:Y:S01]  /*217e0*/  SHF.L.U32 R33, R33, 0x17, RZ ;  /* 0x0000001721217819 */ /* 0x000fe200000006ff */
[----:B------:R-:W-:Y:S01]  /*217f0*/  FADD R59, R52, -12583039 ;  /* 0xcb40007f343b7421 */ /* 0x000fe20000000000 */
[----:B---3--:R-:W-:Y:S01]  /*21800*/  FFMA R32, R32, R37, 1 ;  /* 0x3f80000020207423 */ /* 0x008fe20000000025 */
[----:B----4-:R-:W-:Y:S01]  /*21810*/  FFMA R34, R35, R40, 1 ;  /* 0x3f80000023227423 */ /* 0x010fe20000000028 */
[----:B------:R-:W-:Y:S01]  /*21820*/  FFMA R49, -R24, 1.925963033500011079e-08, R49 ;  /* 0x32a5706018317823 */ /* 0x000fe20000000131 */
[----:B------:R-:W-:Y:S01]  /*21830*/  FADD R56, R5, -12583039 ;  /* 0xcb40007f05387421 */ /* 0x000fe20000000000 */
[----:B------:R-:W-:Y:S01]  /*21840*/  FADD R37, R55, -12583039 ;  /* 0xcb40007f37257421 */ /* 0x000fe20000000000 */
[----:B------:R-:W-:Y:S01]  /*21850*/  FFMA R33, R33, R38, 1 ;  /* 0x3f80000021217423 */ /* 0x000fe20000000026 */
[----:B------:R-:W-:Y:S01]  /*21860*/  SHF.L.U32 R36, R36, 0x17, RZ ;  /* 0x0000001724247819 */ /* 0x000fe200000006ff */
[----:B------:R-:W-:Y:S01]  /*21870*/  FADD R40, R61, -12583039 ;  /* 0xcb40007f3d287421 */ /* 0x000fe20000000000 */
[----:B------:R-:W-:Y:S01]  /*21880*/  SHF.L.U32 R38, R39, 0x17, RZ ;  /* 0x0000001727267819 */ /* 0x000fe200000006ff */
[----:B------:R-:W-:Y:S01]  /*21890*/  FFMA R59, -R28, 1.4426950216293334961, -R59 ;  /* 0x3fb8aa3b1c3b7823 */ /* 0x000fe2000000093b */
[----:B------:R-:W-:Y:S01]  /*218a0*/  FFMA R58, -R29, 1.4426950216293334961, -R56 ;  /* 0x3fb8aa3b1d3a7823 */ /* 0x000fe20000000938 */
[----:B------:R-:W-:Y:S01]  /*218b0*/  FFMA R37, -R30, 1.4426950216293334961, -R37 ;  /* 0x3fb8aa3b1e257823 */ /* 0x000fe20000000925 */
[----:B------:R-:W-:Y:S01]  /*218c0*/  FFMA R40, -R31, 1.4426950216293334961, -R40 ;  /* 0x3fb8aa3b1f287823 */ /* 0x000fe20000000928 */
[----:B-1----:R-:W-:Y:S01]  /*218d0*/  FFMA R35, R36, R43, 1 ;  /* 0x3f80000024237423 */ /* 0x002fe2000000002b */
[----:B------:R-:W1:Y:S01]  /*218e0*/  MUFU.EX2 R46, R46 ;  /* 0x0000002e002e7308 */ /* 0x000e620000000800 */
[----:B------:R-:W-:Y:S01]  /*218f0*/  FFMA R59, -R28, 1.925963033500011079e-08, R59 ;  /* 0x32a570601c3b7823 */ /* 0x000fe2000000013b */
[----:B-----5:R-:W-:Y:S01]  /*21900*/  FFMA R36, R38, R45, 1 ;  /* 0x3f80000026247423 */ /* 0x020fe2000000002d */
[----:B------:R-:W-:Y:S01]  /*21910*/  IADD3 R43, R4, 0x1800000, RZ ;  /* 0x01800000042b7810 */ /* 0x000fe20007ffe0ff */
[----:B------:R-:W-:Y:S01]  /*21920*/  FFMA R58, -R29, 1.925963033500011079e-08, R58 ;  /* 0x32a570601d3a7823 */ /* 0x000fe2000000013a */
[----:B------:R-:W-:Y:S01]  /*21930*/  SHF.L.U32 R38, R42, 0x17, RZ ;  /* 0x000000172a267819 */ /* 0x000fe200000006ff */
[----:B------:R-:W-:-:S02]  /*21940*/  FFMA R39, -R30, 1.925963033500011079e-08, R37 ;  /* 0x32a570601e277823 */ /* 0x000fc40000000125 */
[----:B------:R-:W2:Y:S01]  /*21950*/  MUFU.EX2 R49, R49 ;  /* 0x0000003100317308 */ /* 0x000ea20000000800 */
[----:B------:R-:W-:Y:S01]  /*21960*/  FFMA R42, -R31, 1.925963033500011079e-08, R40 ;  /* 0x32a570601f2a7823 */ /* 0x000fe20000000128 */
[----:B------:R-:W-:-:S06]  /*21970*/  LOP3.LUT R43, R43, 0x7f800000, RZ, 0xc0, !PT ;  /* 0x7f8000002b2b7812 */ /* 0x000fcc00078ec0ff */
[----:B------:R-:W-:Y:S01]  /*21980*/  MUFU.EX2 R8, R57 ;  /* 0x0000003900087308 */ /* 0x000fe20000000800 */
[----:B------:R-:W-:-:S07]  /*21990*/  ISETP.GT.U32.AND P2, PT, R43, 0x1ffffff, PT ;  /* 0x01ffffff2b00780c */ /* 0x000fce0003f44070 */
[----:B------:R-:W-:Y:S01]  /*219a0*/  MUFU.EX2 R56, R59 ;  /* 0x0000003b00387308 */ /* 0x000fe20000000800 */
[----:B------:R-:W-:-:S07]  /*219b0*/  SHF.L.U32 R37, R41, 0x17, RZ ;  /* 0x0000001729257819 */ /* 0x000fce00000006ff */
[----:B------:R-:W3:Y:S01]  /*219c0*/  MUFU.EX2 R47, R47 ;  /* 0x0000002f002f7308 */ /* 0x000ee20000000800 */
[----:B------:R-:W-:-:S07]  /*219d0*/  SHF.L.U32 R44, R44, 0x17, RZ ;  /* 0x000000172c2c7819 */ /* 0x000fce00000006ff */
[----:B------:R-:W4:Y:S08]  /*219e0*/  MUFU.EX2 R53, R53 ;  /* 0x0000003500357308 */ /* 0x000f300000000800 */
[----:B------:R-:W5:Y:S08]  /*219f0*/  MUFU.EX2 R54, R54 ;  /* 0x0000003600367308 */ /* 0x000f700000000800 */
[----:B------:R-:W5:Y:S08]  /*21a00*/  MUFU.EX2 R57, R58 ;  /* 0x0000003a00397308 */ /* 0x000f700000000800 */
[----:B------:R2:W5:Y:S08]  /*21a10*/  MUFU.EX2 R60, R39 ;  /* 0x00000027003c7308 */ /* 0x0005700000000800 */
[----:B------:R5:W5:Y:S01]  /*21a20*/  MUFU.EX2 R59, R42 ;  /* 0x0000002a003b7308 */ /* 0x000b620000000800 */
[----:B-1----:R-:W-:Y:S01]  /*21a30*/  FFMA R37, R37, R46, 1 ;  /* 0x3f80000025257423 */ /* 0x002fe2000000002e */
[----:B--2---:R-:W-:Y:S01]  /*21a40*/  FFMA R39, R44, R49, 1 ;  /* 0x3f8000002c277423 */ /* 0x004fe20000000031 */
[----:B------:R-:W-:-:S02]  /*21a50*/  SHF.L.U32 R40, R48, 0x17, RZ ;  /* 0x0000001730287819 */ /* 0x000fc400000006ff */
[----:B------:R-:W-:Y:S02]  /*21a60*/  SHF.L.U32 R41, R50, 0x17, RZ ;  /* 0x0000001732297819 */ /* 0x000fe400000006ff */
[----:B------:R-:W-:Y:S02]  /*21a70*/  SHF.L.U32 R51, R51, 0x17, RZ ;  /* 0x0000001733337819 */ /* 0x000fe400000006ff */
[----:B------:R-:W-:Y:S02]  /*21a80*/  SHF.L.U32 R43, R52, 0x17, RZ ;  /* 0x00000017342b7819 */ /* 0x000fe400000006ff */
[----:B------:R-:W-:Y:S02]  /*21a90*/  SHF.L.U32 R44, R5, 0x17, RZ ;  /* 0x00000017052c7819 */ /* 0x000fe400000006ff */
[----:B------:R-:W-:Y:S02]  /*21aa0*/  SHF.L.U32 R45, R55, 0x17, RZ ;  /* 0x00000017372d7819 */ /* 0x000fe400000006ff */
[----:B------:R-:W-:Y:S01]  /*21ab0*/  SHF.L.U32 R46, R61, 0x17, RZ ;  /* 0x000000173d2e7819 */ /* 0x000fe200000006ff */
[----:B---3--:R-:W-:Y:S01]  /*21ac0*/  FFMA R38, R38, R47, 1 ;  /* 0x3f80000026267423 */ /* 0x008fe2000000002f */
[----:B----4-:R-:W-:Y:S01]  /*21ad0*/  FFMA R40, R40, R53, 1 ;  /* 0x3f80000028287423 */ /* 0x010fe20000000035 */
[----:B-----5:R-:W-:Y:S01]  /*21ae0*/  FFMA R41, R41, R54, 1 ;  /* 0x3f80000029297423 */ /* 0x020fe20000000036 */
[----:B------:R-:W-:Y:S01]  /*21af0*/  FFMA R42, R51, R8, 1 ;  /* 0x3f800000332a7423 */ /* 0x000fe20000000008 */
[----:B------:R-:W-:Y:S01]  /*21b00*/  FFMA R43, R43, R56, 1 ;  /* 0x3f8000002b2b7423 */ /* 0x000fe20000000038 */
[----:B------:R-:W-:Y:S01]  /*21b10*/  FFMA R44, R44, R57, 1 ;  /* 0x3f8000002c2c7423 */ /* 0x000fe20000000039 */
[----:B------:R-:W-:Y:S01]  /*21b20*/  FFMA R45, R45, R60, 1 ;  /* 0x3f8000002d2d7423 */ /* 0x000fe2000000003c */
[----:B------:R-:W-:Y:S01]  /*21b30*/  FFMA R46, R46, R59, 1 ;  /* 0x3f8000002e2e7423 */ /* 0x000fe2000000003b */
[----:B------:R-:W-:Y:S06]  /*21b40*/  @P2 BRA `(.L_x_474) ;  /* 0x0000000000142947 */ /* 0x000fec0003800000 */
[----:B------:R-:W-:Y:S02]  /*21b50*/  MOV R5, R4 ;  /* 0x0000000400057202 */ /* 0x000fe40000000f00 */
[----:B------:R-:W-:-:S07]  /*21b60*/  MOV R4, 0x21b80 ;  /* 0x00021b8000047802 */ /* 0x000fce0000000f00 */
[----:B------:R-:W-:Y:S05]  /*21b70*/  CALL.REL.NOINC `($__internal_0_$__cuda_sm20_rcp_rn_f32_slowpath) ;  /* 0x0000017800187944 */ /* 0x000fea0003c00000 */
[----:B------:R-:W-:Y:S01]  /*21b80*/  MOV R47, R8 ;  /* 0x00000008002f7202 */ /* 0x000fe20000000f00 */
[----:B------:R-:W-:Y:S06]  /*21b90*/  BRA `(.L_x_475) ;  /* 0x0000000000107947 */ /* 0x000fec0003800000 */
.L_x_474:
[----:B------:R-:W1:Y:S02]  /*21ba0*/  MUFU.RCP R47, R4 ;  /* 0x00000004002f7308 */ /* 0x000e640000001000 */
[----:B-1----:R-:W-:-:S04]  /*21bb0*/  FFMA R5, R4, R47, -1 ;  /* 0xbf80000004057423 */ /* 0x002fc8000000002f */
[----:B------:R-:W-:-:S04]  /*21bc0*/  FADD.FTZ R8, -R5, -RZ ;  /* 0x800000ff05087221 */ /* 0x000fc80000010100 */
[----:B------:R-:W-:-:S07]  /*21bd0*/  FFMA R47, R47, R8, R47 ;  /* 0x000000082f2f7223 */ /* 0x000fce000000002f */
.L_x_475:
[----:B------:R-:W-:Y:S05]  /*21be0*/  BSYNC B1 ;  /* 0x0000000000017941 */ /* 0x000fea0003800000 */
.L_x_473:
        /* <DEDUP_REMOVED lines=10> */
.L_x_477:
[----:B------:R-:W1:Y:S02]  /*21c90*/  MUFU.RCP R5, R32 ;  /* 0x0000002000057308 */ /* 0x000e640000001000 */
[----:B-1----:R-:W-:-:S04]  /*21ca0*/  FFMA R4, R32, R5, -1 ;  /* 0xbf80000020047423 */ /* 0x002fc80000000005 */
[----:B------:R-:W-:-:S04]  /*21cb0*/  FADD.FTZ R4, -R4, -RZ ;  /* 0x800000ff04047221 */ /* 0x000fc80000010100 */
[----:B------:R-:W-:-:S07]  /*21cc0*/  FFMA R48, R5, R4, R5 ;  /* 0x0000000405307223 */ /* 0x000fce0000000005 */
.L_x_478:
[----:B------:R-:W-:Y:S05]  /*21cd0*/  BSYNC B1 ;  /* 0x0000000000017941 */ /* 0x000fea0003800000 */
.L_x_476:
        /* <DEDUP_REMOVED lines=10> */
.L_x_480:
[----:B------:R-:W1:Y:S02]  /*21d80*/  MUFU.RCP R4, R33 ;  /* 0x0000002100047308 */ /* 0x000e640000001000 */
[----:B-1----:R-:W-:-:S04]  /*21d90*/  FFMA R5, R33, R4, -1 ;  /* 0xbf80000021057423 */ /* 0x002fc80000000004 */
[----:B------:R-:W-:-:S04]  /*21da0*/  FADD.FTZ R5, -R5, -RZ ;  /* 0x800000ff05057221 */ /* 0x000fc80000010100 */
[----:B------:R-:W-:-:S07]  /*21db0*/  FFMA R49, R4, R5, R4 ;  /* 0x0000000504317223 */ /* 0x000fce0000000004 */
.L_x_481:
[----:B------:R-:W-:Y:S05]  /*21dc0*/  BSYNC B1 ;  /* 0x0000000000017941 */ /* 0x000fea0003800000 */
.L_x_479:
        /* <DEDUP_REMOVED lines=10> */
.L_x_483:
[----:B------:R-:W1:Y:S02]  /*21e70*/  MUFU.RCP R5, R34 ;  /* 0x0000002200057308 */ /* 0x000e640000001000 */
[----:B-1----:R-:W-:-:S04]  /*21e80*/  FFMA R4, R34, R5, -1 ;  /* 0xbf80000022047423 */ /* 0x002fc80000000005 */
[----:B------:R-:W-:-:S04]  /*21e90*/  FADD.FTZ R4, -R4, -RZ ;  /* 0x800000ff04047221 */ /* 0x000fc80000010100 */
[----:B------:R-:W-:-:S07]  /*21ea0*/  FFMA R32, R5, R4, R5 ;  /* 0x0000000405207223 */ /* 0x000fce0000000005 */
.L_x_484:
[----:B------:R-:W-:Y:S05]  /*21eb0*/  BSYNC B1 ;  /* 0x0000000000017941 */ /* 0x000fea0003800000 */
.L_x_482:
        /* <DEDUP_REMOVED lines=10> */
.L_x_486:
[----:B------:R-:W1:Y:S02]  /*21f60*/  MUFU.RCP R4, R35 ;  /* 0x0000002300047308 */ /* 0x000e640000001000 */
[----:B-1----:R-:W-:-:S04]  /*21f70*/  FFMA R5, R35, R4, -1 ;  /* 0xbf80000023057423 */ /* 0x002fc80000000004 */
[----:B------:R-:W-:-:S04]  /*21f80*/  FADD.FTZ R5, -R5, -RZ ;  /* 0x800000ff05057221 */ /* 0x000fc80000010100 */
[----:B------:R-:W-:-:S07]  /*21f90*/  FFMA R33, R4, R5, R4 ;  /* 0x0000000504217223 */ /* 0x000fce0000000004 */
.L_x_487:
[----:B------:R-:W-:Y:S05]  /*21fa0*/  BSYNC B1 ;  /* 0x0000000000017941 */ /* 0x000fea0003800000 */
.L_x_485:
        /* <DEDUP_REMOVED lines=10> */
.L_x_489:
[----:B------:R-:W1:Y:S02]  /*22050*/  MUFU.RCP R5, R36 ;  /* 0x0000002400057308 */ /* 0x000e640000001000 */
[----:B-1----:R-:W-:-:S04]  /*22060*/  FFMA R4, R36, R5, -1 ;  /* 0xbf80000024047423 */ /* 0x002fc80000000005 */
[----:B------:R-:W-:-:S04]  /*22070*/  FADD.FTZ R4, -R4, -RZ ;  /* 0x800000ff04047221 */ /* 0x000fc80000010100 */
[----:B------:R-:W-:-:S07]  /*22080*/  FFMA R34, R5, R4, R5 ;  /* 0x0000000405227223 */ /* 0x000fce0000000005 */
.L_x_490:
[----:B------:R-:W-:Y:S05]  /*22090*/  BSYNC B1 ;  /* 0x0000000000017941 */ /* 0x000fea0003800000 */
.L_x_488:
        /* <DEDUP_REMOVED lines=10> */
.L_x_492:
[----:B------:R-:W1:Y:S02]  /*22140*/  MUFU.RCP R4, R37 ;  /* 0x0000002500047308 */ /* 0x000e640000001000 */
[----:B-1----:R-:W-:-:S04]  /*22150*/  FFMA R5, R37, R4, -1 ;  /* 0xbf80000025057423 */ /* 0x002fc80000000004 */
[----:B------:R-:W-:-:S04]  /*22160*/  FADD.FTZ R5, -R5, -RZ ;  /* 0x800000ff05057221 */ /* 0x000fc80000010100 */
[----:B------:R-:W-:-:S07]  /*22170*/  FFMA R35, R4, R5, R4 ;  /* 0x0000000504237223 */ /* 0x000fce0000000004 */
.L_x_493:
[----:B------:R-:W-:Y:S05]  /*22180*/  BSYNC B1 ;  /* 0x0000000000017941 */ /* 0x000fea0003800000 */
.L_x_491:
        /* <DEDUP_REMOVED lines=10> */
.L_x_495:
[----:B------:R-:W1:Y:S02]  /*22230*/  MUFU.RCP R5, R38 ;  /* 0x0000002600057308 */ /* 0x000e640000001000 */
[----:B-1----:R-:W-:-:S04]  /*22240*/  FFMA R4, R38, R5, -1 ;  /* 0xbf80000026047423 */ /* 0x002fc80000000005 */
[----:B------:R-:W-:-:S04]  /*22250*/  FADD.FTZ R4, -R4, -RZ ;  /* 0x800000ff04047221 */ /* 0x000fc80000010100 */
[----:B------:R-:W-:-:S07]  /*22260*/  FFMA R36, R5, R4, R5 ;  /* 0x0000000405247223 */ /* 0x000fce0000000005 */
.L_x_496:
[----:B------:R-:W-:Y:S05]  /*22270*/  BSYNC B1 ;  /* 0x0000000000017941 */ /* 0x000fea0003800000 */
.L_x_494:
        /* <DEDUP_REMOVED lines=10> */
.L_x_498:
[----:B------:R-:W1:Y:S02]  /*22320*/  MUFU.RCP R4, R39 ;  /* 0x0000002700047308 */ /* 0x000e640000001000 */
[----:B-1----:R-:W-:-:S04]  /*22330*/  FFMA R5, R39, R4, -1 ;  /* 0xbf80000027057423 */ /* 0x002fc80000000004 */
[----:B------:R-:W-:-:S04]  /*22340*/  FADD.FTZ R5, -R5, -RZ ;  /* 0x800000ff05057221 */ /* 0x000fc80000010100 */
[----:B------:R-:W-:-:S07]  /*22350*/  FFMA R37, R4, R5, R4 ;  /* 0x0000000504257223 */ /* 0x000fce0000000004 */
.L_x_499:
[----:B------:R-:W-:Y:S05]  /*22360*/  BSYNC B1 ;  /* 0x0000000000017941 */ /* 0x000fea0003800000 */
.L_x_497:
        /* <DEDUP_REMOVED lines=10> */
.L_x_501:
[----:B------:R-:W1:Y:S02]  /*22410*/  MUFU.RCP R5, R40 ;  /* 0x0000002800057308 */ /* 0x000e640000001000 */
[----:B-1----:R-:W-:-:S04]  /*22420*/  FFMA R4, R40, R5, -1 ;  /* 0xbf80000028047423 */ /* 0x002fc80000000005 */
[----:B------:R-:W-:-:S04]  /*22430*/  FADD.FTZ R4, -R4, -RZ ;  /* 0x800000ff04047221 */ /* 0x000fc80000010100 */
[----:B------:R-:W-:-:S07]  /*22440*/  FFMA R38, R5, R4, R5 ;  /* 0x0000000405267223 */ /* 0x000fce0000000005 */
.L_x_502:
[----:B------:R-:W-:Y:S05]  /*22450*/  BSYNC B1 ;  /* 0x0000000000017941 */ /* 0x000fea0003800000 */
.L_x_500:
        /* <DEDUP_REMOVED lines=10> */
.L_x_504:
[----:B------:R-:W1:Y:S02]  /*22500*/  MUFU.RCP R4, R41 ;  /* 0x0000002900047308 */ /* 0x000e640000001000 */
[----:B-1----:R-:W-:-:S04]  /*22510*/  FFMA R5, R41, R4, -1 ;  /* 0xbf80000029057423 */ /* 0x002fc80000000004 */
[----:B------:R-:W-:-:S04]  /*22520*/  FADD.FTZ R5, -R5, -RZ ;  /* 0x800000ff05057221 */ /* 0x000fc80000010100 */
[----:B------:R-:W-:-:S07]  /*22530*/  FFMA R39, R4, R5, R4 ;  /* 0x0000000504277223 */ /* 0x000fce0000000004 */
.L_x_505:
[----:B------:R-:W-:Y:S05]  /*22540*/  BSYNC B1 ;  /* 0x0000000000017941 */ /* 0x000fea0003800000 */
.L_x_503:
        /* <DEDUP_REMOVED lines=10> */
.L_x_507:
[----:B------:R-:W1:Y:S02]  /*225f0*/  MUFU.RCP R5, R42 ;  /* 0x0000002a00057308 */ /* 0x000e640000001000 */
[----:B-1----:R-:W-:-:S04]  /*22600*/  FFMA R4, R42, R5, -1 ;  /* 0xbf8000002a047423 */ /* 0x002fc80000000005 */
[----:B------:R-:W-:-:S04]  /*22610*/  FADD.FTZ R4, -R4, -RZ ;  /* 0x800000ff04047221 */ /* 0x000fc80000010100 */
[----:B------:R-:W-:-:S07]  /*22620*/  FFMA R40, R5, R4, R5 ;  /* 0x0000000405287223 */ /* 0x000fce0000000005 */
.L_x_508:
[----:B------:R-:W-:Y:S05]  /*22630*/  BSYNC B1 ;  /* 0x0000000000017941 */ /* 0x000fea0003800000 */
.L_x_506:
        /* <DEDUP_REMOVED lines=10> */
.L_x_510:
[----:B------:R-:W1:Y:S02]  /*226e0*/  MUFU.RCP R4, R43 ;  /* 0x0000002b00047308 */ /* 0x000e640000001000 */
[----:B-1----:R-:W-:-:S04]  /*226f0*/  FFMA R5, R43, R4, -1 ;  /* 0xbf8000002b057423 */ /* 0x002fc80000000004 */
[----:B------:R-:W-:-:S04]  /*22700*/  FADD.FTZ R5, -R5, -RZ ;  /* 0x800000ff05057221 */ /* 0x000fc80000010100 */
[----:B------:R-:W-:-:S07]  /*22710*/  FFMA R41, R4, R5, R4 ;  /* 0x0000000504297223 */ /* 0x000fce0000000004 */
.L_x_511:
[----:B------:R-:W-:Y:S05]  /*22720*/  BSYNC B1 ;  /* 0x0000000000017941 */ /* 0x000fea0003800000 */
.L_x_509:
        /* <DEDUP_REMOVED lines=10> */
.L_x_513:
[----:B------:R-:W1:Y:S02]  /*227d0*/  MUFU.RCP R5, R44 ;  /* 0x0000002c00057308 */ /* 0x000e640000001000 */
[----:B-1----:R-:W-:-:S04]  /*227e0*/  FFMA R4, R44, R5, -1 ;  /* 0xbf8000002c047423 */ /* 0x002fc80000000005 */
[----:B------:R-:W-:-:S04]  /*227f0*/  FADD.FTZ R4, -R4, -RZ ;  /* 0x800000ff04047221 */ /* 0x000fc80000010100 */
[----:B------:R-:W-:-:S07]  /*22800*/  FFMA R42, R5, R4, R5 ;  /* 0x00000004052a7223 */ /* 0x000fce0000000005 */
.L_x_514:
[----:B------:R-:W-:Y:S05]  /*22810*/  BSYNC B1 ;  /* 0x0000000000017941 */ /* 0x000fea0003800000 */
.L_x_512:
        /* <DEDUP_REMOVED lines=10> */
.L_x_516:
[----:B------:R-:W1:Y:S02]  /*228c0*/  MUFU.RCP R4, R45 ;  /* 0x0000002d00047308 */ /* 0x000e640000001000 */
[----:B-1----:R-:W-:-:S04]  /*228d0*/  FFMA R5, R45, R4, -1 ;  /* 0xbf8000002d057423 */ /* 0x002fc80000000004 */
[----:B------:R-:W-:-:S04]  /*228e0*/  FADD.FTZ R5, -R5, -RZ ;  /* 0x800000ff05057221 */ /* 0x000fc80000010100 */
[----:B------:R-:W-:-:S07]  /*228f0*/  FFMA R43, R4, R5, R4 ;  /* 0x00000005042b7223 */ /* 0x000fce0000000004 */
.L_x_517:
[----:B------:R-:W-:Y:S05]  /*22900*/  BSYNC B1 ;  /* 0x0000000000017941 */ /* 0x000fea0003800000 */
.L_x_515:
        /* <DEDUP_REMOVED lines=9> */
.L_x_519:
[----:B------:R-:W1:Y:S02]  /*229a0*/  MUFU.RCP R5, R46 ;  /* 0x0000002e00057308 */ /* 0x000e640000001000 */
[----:B-1----:R-:W-:-:S04]  /*229b0*/  FFMA R4, R46, R5, -1 ;  /* 0xbf8000002e047423 */ /* 0x002fc80000000005 */
[----:B------:R-:W-:-:S04]  /*229c0*/  FADD.FTZ R4, -R4, -RZ ;  /* 0x800000ff04047221 */ /* 0x000fc80000010100 */
[----:B------:R-:W-:-:S07]  /*229d0*/  FFMA R8, R5, R4, R5 ;  /* 0x0000000405087223 */ /* 0x000fce0000000005 */
.L_x_520:
[----:B------:R-:W-:Y:S05]  /*229e0*/  BSYNC B1 ;  /* 0x0000000000017941 */ /* 0x000fea0003800000 */
.L_x_518:
        /* <DEDUP_REMOVED lines=26> */
.L_x_521:
        /* <DEDUP_REMOVED lines=27> */
.L_x_523:
[----:B------:R-:W-:Y:S05]  /*22d40*/  BSYNC B0 ;  /* 0x0000000000007941 */ /* 0x000fea0003800000 */
.L_x_522:
[----:B------:R-:W-:Y:S04]  /*22d50*/  BSSY B0, `(.L_x_524) ;  /* 0x000003a000007945 */ /* 0x000fe80003800000 */
[----:B------:R-:W-:Y:S05]  /*22d60*/  @P0 BRA `(.L_x_525) ;  /* 0x0000000000e00947 */ /* 0x000fea0003800000 */
[----:B------:R-:W-:-:S04]  /*22d70*/  MOV R4, UR44 ;  /* 0x0000002c00047c02 */ /* 0x000fc80008000f00 */
[----:B------:R-:W-:-:S13]  /*22d80*/  ISETP.NE.AND P3, PT, R4, 0x3, PT ;  /* 0x000000030400780c */ /* 0x000fda0003f65270 */
[----:B------:R-:W-:Y:S05]  /*22d90*/  @!P3 BRA `(.L_x_526) ;  /* 0x000000000004b947 */ /* 0x000fea0003800000 */
[----:B------:R-:W-:Y:S01]  /*22da0*/  BPT.TRAP 0x1 ;  /* 0x000000040000795c */ /* 0x000fe20000300000 */
.L_x_526:
[----:B------:R-:W-:Y:S01]  /*22db0*/  LEA R4, R18, UR48, 0x3 ;  /* 0x0000003012047c11 */ /* 0x000fe2000f8e18ff */
[----:B------:R-:W-:Y:S01]  /*22dc0*/  BSSY B1, `(.L_x_527) ;  /* 0x0000004000017945 */ /* 0x000fe20003800000 */
[----:B------:R-:W-:-:S04]  /*22dd0*/  SHF.L.U32 R5, R19, 0x1f, RZ ;  /* 0x0000001f13057819 */ /* 0x000fc800000006ff */
[----:B------:R-:W1:Y:S02]  /*22de0*/  SYNCS.PHASECHK.TRANS64.TRYWAIT P2, [R4+URZ+0x60], R5 ;  /* 0x00006005040075a7 */ /* 0x000e64000804017f */
[----:B-1----:R-:W-:Y:S05]  /*22df0*/  @!P2 BRA `(.L_x_528) ;  /* 0x00000158004ca947 */ /* 0x002fea0003800000 */
.L_x_1153:
[----:B------:R-:W-:Y:S05]  /*22e00*/  BSYNC B1 ;  /* 0x0000000000017941 */ /* 0x000fea0003800000 */
.L_x_527:
        /* <DEDUP_REMOVED lines=22> */
.L_x_530:
[----:B------:R-:W-:Y:S05]  /*22f70*/  BSYNC B1 ;  /* 0x0000000000017941 */ /* 0x000fea0003800000 */
.L_x_529:
        /* <DEDUP_REMOVED lines=8> */
.L_x_531:
        /* <DEDUP_REMOVED lines=15> */
.L_x_525:
[----:B------:R-:W-:Y:S05]  /*230f0*/  BSYNC B0 ;  /* 0x0000000000007941 */ /* 0x000fea0003800000 */
.L_x_524:
        /* <DEDUP_REMOVED lines=10> */
[C---:B------:R-:W-:Y:S01]  /*231a0*/  FFMA R12, R2.reuse, R12, R5 ;  /* 0x0000000c020c7223 */ /* 0x040fe20000000005 */
[----:B------:R-:W-:Y:S02]  /*231b0*/  HADD2.F32 R22, -RZ, R15.H1_H1 ;  /* 0x3000000fff167230 */ /* 0x000fe40000004100 */
[----:B------:R-:W-:Y:S01]  /*231c0*/  FFMA R13, R2, R8, R13 ;  /* 0x00000008020d7223 */ /* 0x000fe2000000000d */
[--C-:B------:R-:W-:Y:S01]  /*231d0*/  HADD2.F32 R14, -RZ, R4.reuse.H0_H0 ;  /* 0x20000004ff0e7230 */ /* 0x100fe20000004100 */
[----:B------:R-:W-:Y:S01]  /*231e0*/  F2FP.F16.E4M3.UNPACK_B R8, R6.H1 ;  /* 0x00000006ff08723e */ /* 0x000fe200030006ff */
[----:B------:R-:W-:Y:S02]  /*231f0*/  HADD2.F32 R4, -RZ, R4.H1_H1 ;  /* 0x30000004ff047230 */ /* 0x000fe40000004100 */
[C---:B------:R-:W-:Y:S01]  /*23200*/  FMUL R5, R16.reuse, R216 ;  /* 0x000000d810057220 */ /* 0x040fe20000400000 */
[----:B------:R-:W-:Y:S01]  /*23210*/  FMUL R15, R16, R217 ;  /* 0x000000d9100f7220 */ /* 0x000fe20000400000 */
[C---:B------:R-:W-:Y:S01]  /*23220*/  FFMA R20, R2.reuse, R20, R21 ;  /* 0x0000001402147223 */ /* 0x040fe20000000015 */
[C---:B------:R-:W-:Y:S01]  /*23230*/  FFMA R21, R2.reuse, R22, R219 ;  /* 0x0000001602157223 */ /* 0x040fe200000000db */
[----:B------:R-:W-:Y:S01]  /*23240*/  FFMA R14, R2, R14, R5 ;  /* 0x0000000e020e7223 */ /* 0x000fe20000000005 */
[----:B------:R-:W-:-:S02]  /*23250*/  HADD2.F32 R22, -RZ, R8.H0_H0 ;  /* 0x20000008ff167230 */ /* 0x000fc40000004100 */
[----:B------:R-:W-:Y:S01]  /*23260*/  FFMA R15, R2, R4, R15 ;  /* 0x00000004020f7223 */ /* 0x000fe2000000000f */
[----:B------:R-:W-:Y:S02]  /*23270*/  HADD2.F32 R8, -RZ, R8.H1_H1 ;  /* 0x30000008ff087230 */ /* 0x000fe40000004100 */
[C---:B------:R-:W-:Y:S01]  /*23280*/  FMUL R5, R16.reuse, R220 ;  /* 0x000000dc10057220 */ /* 0x040fe20000400000 */
[C---:B------:R-:W-:Y:S01]  /*23290*/  FMUL R23, R16.reuse, R221 ;  /* 0x000000dd10177220 */ /* 0x040fe20000400000 */
[----:B------:R-:W-:Y:S01]  /*232a0*/  MOV R4, 0x3bbb989d ;  /* 0x3bbb989d00047802 */ /* 0x000fe20000000f00 */
[----:B------:R-:W-:Y:S01]  /*232b0*/  FMUL R25, R16, R222 ;  /* 0x000000de10197220 */ /* 0x000fe20000400000 */
[C---:B------:R-:W-:Y:S01]  /*232c0*/  FFMA R22, R2.reuse, R22, R5 ;  /* 0x0000001602167223 */ /* 0x040fe20000000005 */
[----:B------:R-:W-:Y:S01]  /*232d0*/  FFMA R23, R2, R8, R23 ;  /* 0x0000000802177223 */ /* 0x000fe20000000017 */
[----:B------:R-:W-:Y:S01]  /*232e0*/  MOV R5, 0x437c0000 ;  /* 0x437c000000057802 */ /* 0x000fe20000000f00 */
[-C--:B------:R-:W-:Y:S01]  /*232f0*/  FFMA.SAT R8, -R12, R4.reuse, 0.5 ;  /* 0x3f0000000c087423 */ /* 0x080fe20000002104 */
[----:B------:R-:W-:Y:S01]  /*23300*/  F2FP.F16.E4M3.UNPACK_B R24, R3 ;  /* 0x00000003ff18723e */ /* 0x000fe200020006ff */
[----:B------:R-:W-:Y:S01]  /*23310*/  FFMA.SAT R32, -R13, R4, 0.5 ;  /* 0x3f0000000d207423 */ /* 0x000fe20000002104 */
[----:B------:R-:W-:Y:S01]  /*23320*/  FMUL R223, R16, R223 ;  /* 0x000000df10df7220 */ /* 0x000fe20000400000 */
[----:B------:R-:W-:Y:S01]  /*23330*/  FFMA.RM R8, R8, R5, 12582913 ;  /* 0x4b40000108087423 */ /* 0x000fe20000004005 */
[----:B------:R-:W-:Y:S01]  /*23340*/  F2FP.F16.E4M3.UNPACK_B R29, R3.H1 ;  /* 0x00000003ff1d723e */ /* 0x000fe200030006ff */
[----:B------:R-:W-:-:S02]  /*23350*/  HADD2.F32 R26, -RZ, R24.H0_H0 ;  /* 0x20000018ff1a7230 */ /* 0x000fc40000004100 */
[-C--:B------:R-:W-:Y:S01]  /*23360*/  FFMA.RM R32, R32, R5.reuse, 12582913 ;  /* 0x4b40000120207423 */ /* 0x080fe20000004005 */
[----:B------:R-:W-:Y:S01]  /*23370*/  FADD R27, R8, -12583039 ;  /* 0xcb40007f081b7421 */ /* 0x000fe20000000000 */
[----:B------:R-:W-:Y:S02]  /*23380*/  HADD2.F32 R28, -RZ, R24.H1_H1 ;  /* 0x30000018ff1c7230 */ /* 0x000fe40000004100 */
[----:B------:R-:W-:Y:S01]  /*23390*/  FFMA.SAT R40, -R21, R4, 0.5 ;  /* 0x3f00000015287423 */ /* 0x000fe20000002104 */
[----:B------:R-:W-:Y:S01]  /*233a0*/  FFMA R24, R2, R26, R25 ;  /* 0x0000001a02187223 */ /* 0x000fe20000000019 */
[----:B------:R-:W-:Y:S01]  /*233b0*/  FFMA R27, -R12, 1.4426950216293334961, -R27 ;  /* 0x3fb8aa3b0c1b7823 */ /* 0x000fe2000000091b */
[--C-:B------:R-:W-:Y:S02]  /*233c0*/  HADD2.F32 R30, -RZ, R29.reuse.H0_H0 ;  /* 0x2000001dff1e7230 */ /* 0x100fe40000004100 */
[----:B------:R-:W-:Y:S01]  /*233d0*/  FFMA R25, R2, R28, R223 ;  /* 0x0000001c02197223 */ /* 0x000fe200000000df */
[----:B------:R-:W-:Y:S01]  /*233e0*/  FFMA.SAT R28, -R14, R4, 0.5 ;  /* 0x3f0000000e1c7423 */ /* 0x000fe20000002104 */
[----:B------:R-:W-:Y:S01]  /*233f0*/  FADD R26, R32, -12583039 ;  /* 0xcb40007f201a7421 */ /* 0x000fe20000000000 */
[----:B------:R-:W-:Y:S01]  /*23400*/  FFMA R39, -R12, 1.925963033500011079e-08, R27 ;  /* 0x32a570600c277823 */ /* 0x000fe2000000011b */
[----:B------:R-:W-:Y:S01]  /*23410*/  FMUL R27, R16, R224 ;  /* 0x000000e0101b7220 */ /* 0x000fe20000400000 */
[-C--:B------:R-:W-:Y:S01]  /*23420*/  FFMA.RM R33, R28, R5.reuse, 12582913 ;  /* 0x4b4000011c217423 */ /* 0x080fe20000004005 */
[----:B------:R-:W-:Y:S01]  /*23430*/  FFMA R28, -R13, 1.4426950216293334961, -R26 ;  /* 0x3fb8aa3b0d1c7823 */ /* 0x000fe2000000091a */
[-C--:B------:R-:W-:Y:S01]  /*23440*/  FFMA.RM R37, R40, R5.reuse, 12582913 ;  /* 0x4b40000128257423 */ /* 0x080fe20000004005 */
[----:B------:R-:W-:Y:S01]  /*23450*/  FFMA R26, R2, R30, R27 ;  /* 0x0000001e021a7223 */ /* 0x000fe2000000001b */
[-C--:B------:R-:W-:Y:S01]  /*23460*/  FFMA.SAT R30, -R15, R4.reuse, 0.5 ;  /* 0x3f0000000f1e7423 */ /* 0x080fe20000002104 */
[----:B------:R-:W-:Y:S01]  /*23470*/  FADD R27, R33, -12583039 ;  /* 0xcb40007f211b7421 */ /* 0x000fe20000000000 */
[----:B------:R-:W-:Y:S01]  /*23480*/  FFMA.SAT R34, -R20, R4, 0.5 ;  /* 0x3f00000014227423 */ /* 0x000fe20000002104 */
[----:B------:R-:W-:Y:S01]  /*23490*/  FFMA R28, -R13, 1.925963033500011079e-08, R28 ;  /* 0x32a570600d1c7823 */ /* 0x000fe2000000011c */
[-C--:B------:R-:W-:Y:S01]  /*234a0*/  FFMA.RM R35, R30, R5.reuse, 12582913 ;  /* 0x4b4000011e237423 */ /* 0x080fe20000004005 */
[----:B------:R-:W-:Y:S01]  /*234b0*/  HADD2.F32 R31, -RZ, R29.H1_H1 ;  /* 0x3000001dff1f7230 */ /* 0x000fe20000004100 */
[----:B------:R-:W-:Y:S01]  /*234c0*/  F2FP.F16.E4M3.UNPACK_B R44, R0 ;  /* 0x00000000ff2c723e */ /* 0x000fe200020006ff */
[----:B------:R-:W-:Y:S01]  /*234d0*/  FFMA R29, -R14, 1.4426950216293334961, -R27 ;  /* 0x3fb8aa3b0e1d7823 */ /* 0x000fe2000000091b */
[----:B------:R-:W-:Y:S01]  /*234e0*/  FADD R30, R35, -12583039 ;  /* 0xcb40007f231e7421 */ /* 0x000fe20000000000 */
[----:B------:R-:W-:Y:S01]  /*234f0*/  FADD R40, R37, -12583039 ;  /* 0xcb40007f25287421 */ /* 0x000fe20000000000 */
[----:B------:R-:W-:Y:S01]  /*23500*/  FFMA.RM R34, R34, R5, 12582913 ;  /* 0x4b40000122227423 */ /* 0x000fe20000004005 */
[----:B------:R1:W2:Y:S01]  /*23510*/  MUFU.EX2 R36, R28 ;  /* 0x0000001c00247308 */ /* 0x0002a20000000800 */
[----:B------:R-:W-:Y:S01]  /*23520*/  FMUL R27, R16, R225 ;  /* 0x000000e1101b7220 */ /* 0x000fe20000400000 */
[----:B------:R-:W-:Y:S01]  /*23530*/  FFMA R38, -R14, 1.925963033500011079e-08, R29 ;  /* 0x32a570600e267823 */ /* 0x000fe2000000011d */
[----:B------:R-:W-:Y:S01]  /*23540*/  FFMA R30, -R15, 1.4426950216293334961, -R30 ;  /* 0x3fb8aa3b0f1e7823 */ /* 0x000fe2000000091e */
[----:B------:R-:W-:Y:S01]  /*23550*/  FFMA R40, -R21, 1.4426950216293334961, -R40 ;  /* 0x3fb8aa3b15287823 */ /* 0x000fe20000000928 */
[----:B------:R-:W-:-:S02]  /*23560*/  HADD2.F32 R46, -RZ, R44.H1_H1 ;  /* 0x3000002cff2e7230 */ /* 0x000fc40000004100 */
[----:B------:R-:W-:Y:S01]  /*23570*/  FADD R29, R34, -12583039 ;  /* 0xcb40007f221d7421 */ /* 0x000fe20000000000 */
[----:B------:R-:W-:Y:S01]  /*23580*/  FFMA R27, R2, R31, R27 ;  /* 0x0000001f021b7223 */ /* 0x000fe2000000001b */
[----:B------:R-:W-:Y:S01]  /*23590*/  FFMA R30, -R15, 1.925963033500011079e-08, R30 ;  /* 0x32a570600f1e7823 */ /* 0x000fe2000000011e */
[----:B-1----:R-:W-:Y:S02]  /*235a0*/  HADD2.F32 R28, -RZ, R44.H0_H0 ;  /* 0x2000002cff1c7230 */ /* 0x002fe40000004100 */
[-C--:B------:R-:W-:Y:S01]  /*235b0*/  FFMA.SAT R44, -R23, R4.reuse, 0.5 ;  /* 0x3f000000172c7423 */ /* 0x080fe20000002104 */
[----:B------:R-:W-:Y:S01]  /*235c0*/  FFMA R45, -R21, 1.925963033500011079e-08, R40 ;  /* 0x32a57060152d7823 */ /* 0x000fe20000000128 */
[----:B------:R-:W-:Y:S01]  /*235d0*/  FFMA R31, -R20, 1.4426950216293334961, -R29 ;  /* 0x3fb8aa3b141f7823 */ /* 0x000fe2000000091d */
[----:B------:R-:W-:Y:S01]  /*235e0*/  FFMA.SAT R42, -R22, R4, 0.5 ;  /* 0x3f000000162a7423 */ /* 0x000fe20000002104 */
[-C--:B------:R-:W-:Y:S01]  /*235f0*/  FFMA.RM R40, R44, R5.reuse, 12582913 ;  /* 0x4b4000012c287423 */ /* 0x080fe20000004005 */
[----:B------:R1:W-:Y:S01]  /*23600*/  MUFU.EX2 R43, R30 ;  /* 0x0000001e002b7308 */ /* 0x0003e20000000800 */
[----:B------:R-:W-:Y:S01]  /*23610*/  F2FP.F16.E4M3.UNPACK_B R53, R0.H1 ;  /* 0x00000000ff35723e */ /* 0x000fe200030006ff */
[----:B------:R-:W-:Y:S01]  /*23620*/  FFMA R31, -R20, 1.925963033500011079e-08, R31 ;  /* 0x32a57060141f7823 */ /* 0x000fe2000000011f */
[----:B------:R-:W-:Y:S01]  /*23630*/  FFMA.RM R41, R42, R5, 12582913 ;  /* 0x4b4000012a297423 */ /* 0x000fe20000004005 */
[----:B------:R-:W-:Y:S01]  /*23640*/  FMUL R29, R16, R226 ;  /* 0x000000e2101d7220 */ /* 0x000fe20000400000 */
[----:B------:R-:W-:Y:S01]  /*23650*/  FFMA.SAT R44, -R24, R4, 0.5 ;  /* 0x3f000000182c7423 */ /* 0x000fe20000002104 */
[----:B------:R-:W-:-:S02]  /*23660*/  HADD2.F32 R54, -RZ, R53.H0_H0 ;  /* 0x20000035ff367230 */ /* 0x000fc40000004100 */
[----:B------:R-:W-:Y:S01]  /*23670*/  FFMA.SAT R50, -R25, R4, 0.5 ;  /* 0x3f00000019327423 */ /* 0x000fe20000002104 */
[----:B------:R3:W-:Y:S01]  /*23680*/  MUFU.EX2 R42, R31 ;  /* 0x0000001f002a7308 */ /* 0x0007e20000000800 */
[----:B-1----:R-:W-:Y:S01]  /*23690*/  FADD R30, R40, -12583039 ;  /* 0xcb40007f281e7421 */ /* 0x002fe20000000000 */
[----:B------:R-:W-:Y:S01]  /*236a0*/  FFMA R28, R2, R28, R29 ;  /* 0x0000001c021c7223 */ /* 0x000fe2000000001d */
[----:B------:R-:W-:Y:S01]  /*236b0*/  FMUL R29, R16, R227 ;  /* 0x000000e3101d7220 */ /* 0x000fe20000400000 */
[----:B------:R-:W-:Y:S02]  /*236c0*/  HADD2.F32 R55, -RZ, R53.H1_H1 ;  /* 0x30000035ff377230 */ /* 0x000fe40000004100 */
[----:B------:R-:W-:Y:S01]  /*236d0*/  FFMA R30, -R23, 1.4426950216293334961, -R30 ;  /* 0x3fb8aa3b171e7823 */ /* 0x000fe2000000091e */
[----:B------:R-:W-:Y:S01]  /*236e0*/  FFMA.SAT R56, -R27, R4, 0.5 ;  /* 0x3f0000001b387423 */ /* 0x000fe20000002104 */
[----:B------:R-:W-:Y:S01]  /*236f0*/  FFMA R29, R2, R46, R29 ;  /* 0x0000002e021d7223 */ /* 0x000fe2000000001d */
[----:B------:R-:W1:Y:S01]  /*23700*/  MUFU.EX2 R39, R39 ;  /* 0x0000002700277308 */ /* 0x000e620000000800 */
[----:B---3--:R-:W-:Y:S01]  /*23710*/  FMUL R31, R16, R228 ;  /* 0x000000e4101f7220 */ /* 0x008fe20000400000 */
[----:B------:R-:W-:Y:S01]  /*23720*/  FFMA R48, -R23, 1.925963033500011079e-08, R30 ;  /* 0x32a5706017307823 */ /* 0x000fe2000000011e */
[-C--:B------:R-:W-:Y:S01]  /*23730*/  FFMA.SAT R58, -R28, R4.reuse, 0.5 ;  /* 0x3f0000001c3a7423 */ /* 0x080fe20000002104 */
[----:B------:R-:W-:Y:S01]  /*23740*/  FFMA.SAT R60, -R29, R4, 0.5 ;  /* 0x3f0000001d3c7423 */ /* 0x000fe20000002104 */
[----:B------:R-:W-:Y:S01]  /*23750*/  FFMA R30, R2, R54, R31 ;  /* 0x00000036021e7223 */ /* 0x000fe2000000001f */
[----:B------:R-:W-:Y:S01]  /*23760*/  FMUL R31, R16, R229 ;  /* 0x000000e5101f7220 */ /* 0x000fe20000400000 */
[-C--:B------:R-:W-:Y:S01]  /*23770*/  FFMA.SAT R54, -R26, R4.reuse, 0.5 ;  /* 0x3f0000001a367423 */ /* 0x080fe20000002104 */
[----:B------:R-:W3:Y:S01]  /*23780*/  MUFU.EX2 R38, R38 ;  /* 0x0000002600267308 */ /* 0x000ee20000000800 */
[-C--:B------:R-:W-:Y:S01]  /*23790*/  FFMA.SAT R62, -R30, R4.reuse, 0.5 ;  /* 0x3f0000001e3e7423 */ /* 0x080fe20000002104 */
[----:B------:R-:W-:Y:S01]  /*237a0*/  FFMA R31, R2, R55, R31 ;  /* 0x00000037021f7223 */ /* 0x000fe2000000001f */
[----:B------:R-:W-:Y:S01]  /*237b0*/  FADD R47, R41, -12583039 ;  /* 0xcb40007f292f7421 */ /* 0x000fe20000000000 */
[-C--:B------:R-:W-:Y:S01]  /*237c0*/  FFMA.RM R52, R50, R5.reuse, 12582913 ;  /* 0x4b40000132347423 */ /* 0x080fe20000004005 */
[-C--:B------:R-:W-:Y:S01]  /*237d0*/  FFMA.RM R44, R44, R5.reuse, 12582913 ;  /* 0x4b4000012c2c7423 */ /* 0x080fe20000004005 */
[----:B------:R-:W-:Y:S01]  /*237e0*/  FFMA.SAT R4, -R31, R4, 0.5 ;  /* 0x3f0000001f047423 */ /* 0x000fe20000002104 */
[----:B------:R-:W-:Y:S01]  /*237f0*/  FFMA R47, -R22, 1.4426950216293334961, -R47 ;  /* 0x3fb8aa3b162f7823 */ /* 0x000fe2000000092f */
[-C--:B------:R-:W-:Y:S01]  /*23800*/  FFMA.RM R53, R54, R5.reuse, 12582913 ;  /* 0x4b40000136357423 */ /* 0x080fe20000004005 */
[-C--:B------:R-:W-:Y:S01]  /*23810*/  FFMA.RM R56, R56, R5.reuse, 12582913 ;  /* 0x4b40000138387423 */ /* 0x080fe20000004005 */
[-C--:B------:R-:W-:Y:S01]  /*23820*/  FFMA.RM R57, R58, R5.reuse, 12582913 ;  /* 0x4b4000013a397423 */ /* 0x080fe20000004005 */
[-C--:B------:R-:W-:Y:S01]  /*23830*/  FFMA.RM R60, R60, R5.reuse, 12582913 ;  /* 0x4b4000013c3c7423 */ /* 0x080fe20000004005 */
[-C--:B------:R-:W-:Y:S01]  /*23840*/  FFMA.RM R62, R62, R5.reuse, 12582913 ;  /* 0x4b4000013e3e7423 */ /* 0x080fe20000004005 */
[----:B------:R-:W-:Y:S01]  /*23850*/  FFMA.RM R61, R4, R5, 12582913 ;  /* 0x4b400001043d7423 */ /* 0x000fe20000004005 */
[----:B------:R-:W-:Y:S01]  /*23860*/  SHF.L.U32 R5, R32, 0x17, RZ ;  /* 0x0000001720057819 */ /* 0x000fe200000006ff */
[----:B------:R-:W-:Y:S01]  /*23870*/  FADD R50, R52, -12583039 ;  /* 0xcb40007f34327421 */ /* 0x000fe20000000000 */
[----:B------:R-:W-:Y:S01]  /*23880*/  FFMA R47, -R22, 1.925963033500011079e-08, R47 ;  /* 0x32a57060162f7823 */ /* 0x000fe2000000012f */
[----:B------:R-:W-:Y:S01]  /*23890*/  FADD R49, R44, -12583039 ;  /* 0xcb40007f2c317421 */ /* 0x000fe20000000000 */
[----:B------:R-:W-:Y:S01]  /*238a0*/  SHF.L.U32 R8, R8, 0x17, RZ ;  /* 0x0000001708087819 */ /* 0x000fe200000006ff */
[----:B--2---:R-:W-:Y:S01]  /*238b0*/  FFMA R32, R5, R36, 1 ;  /* 0x3f80000005207423 */ /* 0x004fe20000000024 */
[----:B------:R-:W-:Y:S01]  /*238c0*/  FFMA R54, -R25, 1.4426950216293334961, -R50 ;  /* 0x3fb8aa3b19367823 */ /* 0x000fe20000000932 */
[----:B------:R-:W-:Y:S01]  /*238d0*/  FADD R5, R62, -12583039 ;  /* 0xcb40007f3e057421 */ /* 0x000fe20000000000 */
[----:B------:R2:W4:Y:S01]  /*238e0*/  MUFU.EX2 R46, R47 ;  /* 0x0000002f002e7308 */ /* 0x0005220000000800 */
[----:B------:R-:W-:Y:S01]  /*238f0*/  FFMA R51, -R24, 1.4426950216293334961, -R49 ;  /* 0x3fb8aa3b18337823 */ /* 0x000fe20000000931 */
[----:B------:R-:W-:Y:S01]  /*23900*/  SHF.L.U32 R33, R33, 0x17, RZ ;  /* 0x0000001721217819 */ /* 0x000fe200000006ff */
[----:B-1----:R-:W-:Y:S01]  /*23910*/  FFMA R64, R8, R39, 1 ;  /* 0x3f80000008407423 */ /* 0x002fe20000000027 */
[----:B------:R-:W-:Y:S01]  /*23920*/  FFMA R54, -R25, 1.925963033500011079e-08, R54 ;  /* 0x32a5706019367823 */ /* 0x000fe20000000136 */
[----:B------:R-:W-:Y:S01]  /*23930*/  FFMA R39, -R30, 1.4426950216293334961, -R5 ;  /* 0x3fb8aa3b1e277823 */ /* 0x000fe20000000905 */
[----:B------:R-:W-:Y:S01]  /*23940*/  FFMA R51, -R24, 1.925963033500011079e-08, R51 ;  /* 0x32a5706018337823 */ /* 0x000fe20000000133 */
[----:B------:R-:W-:Y:S01]  /*23950*/  FADD R4, R60, -12583039 ;  /* 0xcb40007f3c047421 */ /* 0x000fe20000000000 */
[----:B------:R-:W-:Y:S01]  /*23960*/  SHF.L.U32 R5, R34, 0x17, RZ ;  /* 0x0000001722057819 */ /* 0x000fe200000006ff */
[----:B--2---:R-:W-:Y:S01]  /*23970*/  FADD R47, R53, -12583039 ;  /* 0xcb40007f352f7421 */ /* 0x004fe20000000000 */
[----:B---3--:R-:W-:Y:S01]  /*23980*/  FFMA R33, R33, R38, 1 ;  /* 0x3f80000021217423 */ /* 0x008fe20000000026 */
[----:B------:R-:W-:Y:S01]  /*23990*/  FADD R38, R61, -12583039 ;  /* 0xcb40007f3d267421 */ /* 0x000fe20000000000 */
[----:B------:R1:W2:Y:S01]  /*239a0*/  MUFU.EX2 R49, R48 ;  /* 0x0000003000317308 */ /* 0x0002a20000000800 */
[C---:B------:R-:W-:Y:S01]  /*239b0*/  FFMA R55, -R26.reuse, 1.4426950216293334961, -R47 ;  /* 0x3fb8aa3b1a377823 */ /* 0x040fe2000000092f */
[----:B------:R-:W-:Y:S01]  /*239c0*/  FFMA R34, R5, R42, 1 ;  /* 0x3f80000005227423 */ /* 0x000fe2000000002a */
[----:B------:R-:W-:Y:S01]  /*239d0*/  FFMA R42, -R31, 1.4426950216293334961, -R38 ;  /* 0x3fb8aa3b1f2a7823 */ /* 0x000fe20000000926 */
[----:B------:R-:W-:Y:S01]  /*239e0*/  SHF.L.U32 R36, R37, 0x17, RZ ;  /* 0x0000001725247819 */ /* 0x000fe200000006ff */
[----:B------:R-:W-:Y:S01]  /*239f0*/  FFMA R55, -R26, 1.925963033500011079e-08, R55 ;  /* 0x32a570601a377823 */ /* 0x000fe20000000137 */
[----:B------:R-:W-:Y:S01]  /*23a00*/  SHF.L.U32 R37, R41, 0x17, RZ ;  /* 0x0000001729257819 */ /* 0x000fe200000006ff */
[----:B------:R-:W-:Y:S01]  /*23a10*/  FFMA R5, -R31, 1.925963033500011079e-08, R42 ;  /* 0x32a570601f057823 */ /* 0x000fe2000000012a */
[----:B------:R3:W5:Y:S01]  /*23a20*/  MUFU.EX2 R47, R54 ;  /* 0x00000036002f7308 */ /* 0x0007620000000800 */
[----:B-1----:R-:W-:Y:S01]  /*23a30*/  FADD R48, R56, -12583039 ;  /* 0xcb40007f38307421 */ /* 0x002fe20000000000 */
[----:B------:R-:W-:Y:S01]  /*23a40*/  IADD3 R42, R64, 0x1800000, RZ ;  /* 0x01800000402a7810 */ /* 0x000fe20007ffe0ff */
[----:B----4-:R-:W-:Y:S01]  /*23a50*/  FFMA R37, R37, R46, 1 ;  /* 0x3f80000025257423 */ /* 0x010fe2000000002e */
[----:B------:R-:W-:Y:S01]  /*23a60*/  SHF.L.U32 R38, R40, 0x17, RZ ;  /* 0x0000001728267819 */ /* 0x000fe200000006ff */
[----:B------:R-:W-:Y:S01]  /*23a70*/  FFMA R58, -R27, 1.4426950216293334961, -R48 ;  /* 0x3fb8aa3b1b3a7823 */ /* 0x000fe20000000930 */
[----:B------:R-:W-:Y:S01]  /*23a80*/  LOP3.LUT R42, R42, 0x7f800000, RZ, 0xc0, !PT ;  /* 0x7f8000002a2a7812 */ /* 0x000fe200078ec0ff */
[----:B------:R-:W-:Y:S01]  /*23a90*/  BSSY B1, `(.L_x_532) ;  /* 0x000002f000017945 */ /* 0x000fe20003800000 */
[----:B------:R1:W4:Y:S01]  /*23aa0*/  MUFU.EX2 R50, R51 ;  /* 0x0000003300327308 */ /* 0x0003220000000800 */
[----:B---3--:R-:W-:Y:S01]  /*23ab0*/  FFMA R54, -R29, 1.4426950216293334961, -R4 ;  /* 0x3fb8aa3b1d367823 */ /* 0x008fe20000000904 */
[----:B------:R-:W-:Y:S01]  /*23ac0*/  SHF.L.U32 R4, R35, 0x17, RZ ;  /* 0x0000001723047819 */ /* 0x000fe200000006ff */
[----:B------:R-:W-:Y:S01]  /*23ad0*/  FFMA R58, -R27, 1.925963033500011079e-08, R58 ;  /* 0x32a570601b3a7823 */ /* 0x000fe2000000013a */
[----:B------:R-:W-:Y:S01]  /*23ae0*/  ISETP.GT.U32.AND P2, PT, R42, 0x1ffffff, PT ;  /* 0x01ffffff2a00780c */ /* 0x000fe20003f44070 */
[----:B------:R-:W-:Y:S01]  /*23af0*/  FFMA R54, -R29, 1.925963033500011079e-08, R54 ;  /* 0x32a570601d367823 */ /* 0x000fe20000000136 */
[----:B------:R-:W-:Y:S01]  /*23b00*/  SHF.L.U32 R40, R52, 0x17, RZ ;  /* 0x0000001734287819 */ /* 0x000fe200000006ff */
[----:B------:R-:W-:Y:S01]  /*23b10*/  FFMA R35, R4, R43, 1 ;  /* 0x3f80000004237423 */ /* 0x000fe2000000002b */
[----:B------:R-:W3:Y:S01]  /*23b20*/  MUFU.EX2 R45, R45 ;  /* 0x0000002d002d7308 */ /* 0x000ee20000000800 */
[----:B-1----:R-:W-:Y:S01]  /*23b30*/  FADD R51, R57, -12583039 ;  /* 0xcb40007f39337421 */ /* 0x002fe20000000000 */
[----:B------:R-:W-:Y:S01]  /*23b40*/  FFMA R4, -R30, 1.925963033500011079e-08, R39 ;  /* 0x32a570601e047823 */ /* 0x000fe20000000127 */
[----:B------:R-:W-:Y:S01]  /*23b50*/  SHF.L.U32 R39, R44, 0x17, RZ ;  /* 0x000000172c277819 */ /* 0x000fe200000006ff */
[----:B--2---:R-:W-:Y:S01]  /*23b60*/  FFMA R38, R38, R49, 1 ;  /* 0x3f80000026267423 */ /* 0x004fe20000000031 */
[----:B------:R-:W-:Y:S01]  /*23b70*/  FFMA R59, -R28, 1.4426950216293334961, -R51 ;  /* 0x3fb8aa3b1c3b7823 */ /* 0x000fe20000000933 */
[----:B------:R-:W-:Y:S01]  /*23b80*/  SHF.L.U32 R41, R53, 0x17, RZ ;  /* 0x0000001735297819 */ /* 0x000fe200000006ff */
[----:B-----5:R-:W-:Y:S01]  /*23b90*/  FFMA R40, R40, R47, 1 ;  /* 0x3f80000028287423 */ /* 0x020fe2000000002f */
[----:B------:R-:W1:Y:S01]  /*23ba0*/  MUFU.EX2 R48, R55 ;  /* 0x0000003700307308 */ /* 0x000e620000000800 */
[----:B------:R-:W-:Y:S01]  /*23bb0*/  FFMA R59, -R28, 1.925963033500011079e-08, R59 ;  /* 0x32a570601c3b7823 */ /* 0x000fe2000000013b */
[----:B------:R-:W-:Y:S01]  /*23bc0*/  SHF.L.U32 R42, R56, 0x17, RZ ;  /* 0x00000017382a7819 */ /* 0x000fe200000006ff */
[----:B----4-:R-:W-:Y:S01]  /*23bd0*/  FFMA R39, R39, R50, 1 ;  /* 0x3f80000027277423 */ /* 0x010fe20000000032 */
[----:B------:R-:W-:-:S02]  /*23be0*/  SHF.L.U32 R43, R57, 0x17, RZ ;  /* 0x00000017392b7819 */ /* 0x000fc400000006ff */
[----:B------:R-:W-:Y:S02]  /*23bf0*/  SHF.L.U32 R44, R60, 0x17, RZ ;  /* 0x000000173c2c7819 */ /* 0x000fe400000006ff */
[----:B------:R-:W2:Y:S01]  /*23c00*/  MUFU.EX2 R51, R58 ;  /* 0x0000003a00337308 */ /* 0x000ea20000000800 */
[----:B---3--:R-:W-:Y:S01]  /*23c10*/  FFMA R36, R36, R45, 1 ;  /* 0x3f80000024247423 */ /* 0x008fe2000000002d */
[----:B------:R-:W-:Y:S02]  /*23c20*/  SHF.L.U32 R45, R62, 0x17, RZ ;  /* 0x000000173e2d7819 */ /* 0x000fe400000006ff */
[----:B------:R-:W-:-:S04]  /*23c30*/  SHF.L.U32 R46, R61, 0x17, RZ ;  /* 0x000000173d2e7819 */ /* 0x000fc800000006ff */
[----:B------:R-:W3:Y:S01]  /*23c40*/  MUFU.EX2 R8, R59 ;  /* 0x0000003b00087308 */ /* 0x000ee20000000800 */
[----:B-1----:R-:W-:-:S07]  /*23c50*/  FFMA R41, R41, R48, 1 ;  /* 0x3f80000029297423 */ /* 0x002fce0000000030 */
[----:B------:R-:W1:Y:S01]  /*23c60*/  MUFU.EX2 R55, R54 ;  /* 0x0000003600377308 */ /* 0x000e620000000800 */
[----:B--2---:R-:W-:-:S07]  /*23c70*/  FFMA R42, R42, R51, 1 ;  /* 0x3f8000002a2a7423 */ /* 0x004fce0000000033 */
[----:B------:R-:W2:Y:S01]  /*23c80*/  MUFU.EX2 R4, R4 ;  /* 0x0000000400047308 */ /* 0x000ea20000000800 */
[----:B---3--:R-:W-:-:S07]  /*23c90*/  FFMA R43, R43, R8, 1 ;  /* 0x3f8000002b2b7423 */ /* 0x008fce0000000008 */
[----:B------:R-:W3:Y:S01]  /*23ca0*/  MUFU.EX2 R5, R5 ;  /* 0x0000000500057308 */ /* 0x000ee20000000800 */
[----:B-1----:R-:W-:Y:S01]  /*23cb0*/  FFMA R44, R44, R55, 1 ;  /* 0x3f8000002c2c7423 */ /* 0x002fe20000000037 */
[----:B--2---:R-:W-:Y:S01]  /*23cc0*/  FFMA R45, R45, R4, 1 ;  /* 0x3f8000002d2d7423 */ /* 0x004fe20000000004 */
[----:B---3--:R-:W-:Y:S01]  /*23cd0*/  FFMA R46, R46, R5, 1 ;  /* 0x3f8000002e2e7423 */ /* 0x008fe20000000005 */
[----:B------:R-:W-:Y:S06]  /*23ce0*/  @P2 BRA `(.L_x_533) ;  /* 0x0000000000142947 */ /* 0x000fec0003800000 */
[----:B------:R-:W-:Y:S02]  /*23cf0*/  MOV R5, R64 ;  /* 0x0000004000057202 */ /* 0x000fe40000000f00 */
[----:B------:R-:W-:-:S07]  /*23d00*/  MOV R4, 0x23d20 ;  /* 0x00023d2000047802 */ /* 0x000fce0000000f00 */
[----:B------:R-:W-:Y:S05]  /*23d10*/  CALL.REL.NOINC `($__internal_0_$__cuda_sm20_rcp_rn_f32_slowpath) ;  /* 0x0000015400b07944 */ /* 0x000fea0003c00000 */
[----:B------:R-:W-:Y:S01]  /*23d20*/  MOV R47, R8 ;  /* 0x00000008002f7202 */ /* 0x000fe20000000f00 */
[----:B------:R-:W-:Y:S06]  /*23d30*/  BRA `(.L_x_534) ;  /* 0x0000000000107947 */ /* 0x000fec0003800000 */
.L_x_533:
[----:B------:R-:W1:Y:S02]  /*23d40*/  MUFU.RCP R47, R64 ;  /* 0x00000040002f7308 */ /* 0x000e640000001000 */
[----:B-1----:R-:W-:-:S04]  /*23d50*/  FFMA R4, R64, R47, -1 ;  /* 0xbf80000040047423 */ /* 0x002fc8000000002f */
[----:B------:R-:W-:-:S04]  /*23d60*/  FADD.FTZ R4, -R4, -RZ ;  /* 0x800000ff04047221 */ /* 0x000fc80000010100 */
[----:B------:R-:W-:-:S07]  /*23d70*/  FFMA R47, R47, R4, R47 ;  /* 0x000000042f2f7223 */ /* 0x000fce000000002f */
.L_x_534:
[----:B------:R-:W-:Y:S05]  /*23d80*/  BSYNC B1 ;  /* 0x0000000000017941 */ /* 0x000fea0003800000 */
.L_x_532:
        /* <DEDUP_REMOVED lines=10> */
.L_x_536:
[----:B------:R-:W1:Y:S02]  /*23e30*/  MUFU.RCP R5, R32 ;  /* 0x0000002000057308 */ /* 0x000e640000001000 */
[----:B-1----:R-:W-:-:S04]  /*23e40*/  FFMA R4, R32, R5, -1 ;  /* 0xbf80000020047423 */ /* 0x002fc80000000005 */
[----:B------:R-:W-:-:S04]  /*23e50*/  FADD.FTZ R4, -R4, -RZ ;  /* 0x800000ff04047221 */ /* 0x000fc80000010100 */
[----:B------:R-:W-:-:S07]  /*23e60*/  FFMA R48, R5, R4, R5 ;  /* 0x0000000405307223 */ /* 0x000fce0000000005 */
.L_x_537:
[----:B------:R-:W-:Y:S05]  /*23e70*/  BSYNC B1 ;  /* 0x0000000000017941 */ /* 0x000fea0003800000 */
.L_x_535:
        /* <DEDUP_REMOVED lines=10> */
.L_x_539:
[----:B------:R-:W1:Y:S02]  /*23f20*/  MUFU.RCP R4, R33 ;  /* 0x0000002100047308 */ /* 0x000e640000001000 */
[----:B-1----:R-:W-:-:S04]  /*23f30*/  FFMA R5, R33, R4, -1 ;  /* 0xbf80000021057423 */ /* 0x002fc80000000004 */
[----:B------:R-:W-:-:S04]  /*23f40*/  FADD.FTZ R5, -R5, -RZ ;  /* 0x800000ff05057221 */ /* 0x000fc80000010100 */
[----:B------:R-:W-:-:S07]  /*23f50*/  FFMA R49, R4, R5, R4 ;  /* 0x0000000504317223 */ /* 0x000fce0000000004 */
.L_x_540:
[----:B------:R-:W-:Y:S05]  /*23f60*/  BSYNC B1 ;  /* 0x0000000000017941 */ /* 0x000fea0003800000 */
.L_x_538:
        /* <DEDUP_REMOVED lines=10> */
.L_x_542:
[----:B------:R-:W1:Y:S02]  /*24010*/  MUFU.RCP R32, R35 ;  /* 0x0000002300207308 */ /* 0x000e640000001000 */
[----:B-1----:R-:W-:-:S04]  /*24020*/  FFMA R4, R35, R32, -1 ;  /* 0xbf80000023047423 */ /* 0x002fc80000000020 */
[----:B------:R-:W-:-:S04]  /*24030*/  FADD.FTZ R5, -R4, -RZ ;  /* 0x800000ff04057221 */ /* 0x000fc80000010100 */
[----:B------:R-:W-:-:S07]  /*24040*/  FFMA R32, R32, R5, R32 ;  /* 0x0000000520207223 */ /* 0x000fce0000000020 */
.L_x_543:
[----:B------:R-:W-:Y:S05]  /*24050*/  BSYNC B1 ;  /* 0x0000000000017941 */ /* 0x000fea0003800000 */
.L_x_541:
        /* <DEDUP_REMOVED lines=10> */
.L_x_545:
[----:B------:R-:W1:Y:S02]  /*24100*/  MUFU.RCP R33, R34 ;  /* 0x0000002200217308 */ /* 0x000e640000001000 */
[----:B-1----:R-:W-:-:S04]  /*24110*/  FFMA R4, R34, R33, -1 ;  /* 0xbf80000022047423 */ /* 0x002fc80000000021 */
[----:B------:R-:W-:-:S04]  /*24120*/  FADD.FTZ R4, -R4, -RZ ;  /* 0x800000ff04047221 */ /* 0x000fc80000010100 */
[----:B------:R-:W-:-:S07]  /*24130*/  FFMA R33, R33, R4, R33 ;  /* 0x0000000421217223 */ /* 0x000fce0000000021 */
.L_x_546:
[----:B------:R-:W-:Y:S05]  /*24140*/  BSYNC B1 ;  /* 0x0000000000017941 */ /* 0x000fea0003800000 */
.L_x_544:
        /* <DEDUP_REMOVED lines=10> */
.L_x_548:
[----:B------:R-:W1:Y:S02]  /*241f0*/  MUFU.RCP R5, R36 ;  /* 0x0000002400057308 */ /* 0x000e640000001000 */
[----:B-1----:R-:W-:-:S04]  /*24200*/  FFMA R4, R36, R5, -1 ;  /* 0xbf80000024047423 */ /* 0x002fc80000000005 */
[----:B------:R-:W-:-:S04]  /*24210*/  FADD.FTZ R4, -R4, -RZ ;  /* 0x800000ff04047221 */ /* 0x000fc80000010100 */
[----:B------:R-:W-:-:S07]  /*24220*/  FFMA R34, R5, R4, R5 ;  /* 0x0000000405227223 */ /* 0x000fce0000000005 */
.L_x_549:
[----:B------:R-:W-:Y:S05]  /*24230*/  BSYNC B1 ;  /* 0x0000000000017941 */ /* 0x000fea0003800000 */
.L_x_547:
        /* <DEDUP_REMOVED lines=10> */
.L_x_551:
[----:B------:R-:W1:Y:S02]  /*242e0*/  MUFU.RCP R4, R37 ;  /* 0x0000002500047308 */ /* 0x000e640000001000 */
[----:B-1----:R-:W-:-:S04]  /*242f0*/  FFMA R5, R37, R4, -1 ;  /* 0xbf80000025057423 */ /* 0x002fc80000000004 */
[----:B------:R-:W-:-:S04]  /*24300*/  FADD.FTZ R5, -R5, -RZ ;  /* 0x800000ff05057221 */ /* 0x000fc80000010100 */
[----:B------:R-:W-:-:S07]  /*24310*/  FFMA R35, R4, R5, R4 ;  /* 0x0000000504237223 */ /* 0x000fce0000000004 */
.L_x_552:
[----:B------:R-:W-:Y:S05]  /*24320*/  BSYNC B1 ;  /* 0x0000000000017941 */ /* 0x000fea0003800000 */
.L_x_550:
        /* <DEDUP_REMOVED lines=10> */
.L_x_554:
[----:B------:R-:W1:Y:S02]  /*243d0*/  MUFU.RCP R5, R38 ;  /* 0x0000002600057308 */ /* 0x000e640000001000 */
[----:B-1----:R-:W-:-:S04]  /*243e0*/  FFMA R4, R38, R5, -1 ;  /* 0xbf80000026047423 */ /* 0x002fc80000000005 */
[----:B------:R-:W-:-:S04]  /*243f0*/  FADD.FTZ R4, -R4, -RZ ;  /* 0x800000ff04047221 */ /* 0x000fc80000010100 */
[----:B------:R-:W-:-:S07]  /*24400*/  FFMA R36, R5, R4, R5 ;  /* 0x0000000405247223 */ /* 0x000fce0000000005 */
.L_x_555:
[----:B------:R-:W-:Y:S05]  /*24410*/  BSYNC B1 ;  /* 0x0000000000017941 */ /* 0x000fea0003800000 */
.L_x_553:
        /* <DEDUP_REMOVED lines=10> */
.L_x_557:
[----:B------:R-:W1:Y:S02]  /*244c0*/  MUFU.RCP R4, R39 ;  /* 0x0000002700047308 */ /* 0x000e640000001000 */
[----:B-1----:R-:W-:-:S04]  /*244d0*/  FFMA R5, R39, R4, -1 ;  /* 0xbf80000027057423 */ /* 0x002fc80000000004 */
[----:B------:R-:W-:-:S04]  /*244e0*/  FADD.FTZ R5, -R5, -RZ ;  /* 0x800000ff05057221 */ /* 0x000fc80000010100 */
[----:B------:R-:W-:-:S07]  /*244f0*/  FFMA R37, R4, R5, R4 ;  /* 0x0000000504257223 */ /* 0x000fce0000000004 */
.L_x_558:
[----:B------:R-:W-:Y:S05]  /*24500*/  BSYNC B1 ;  /* 0x0000000000017941 */ /* 0x000fea0003800000 */
.L_x_556:
        /* <DEDUP_REMOVED lines=10> */
.L_x_560:
[----:B------:R-:W1:Y:S02]  /*245b0*/  MUFU.RCP R5, R40 ;  /* 0x0000002800057308 */ /* 0x000e640000001000 */
[----:B-1----:R-:W-:-:S04]  /*245c0*/  FFMA R4, R40, R5, -1 ;  /* 0xbf80000028047423 */ /* 0x002fc80000000005 */
[----:B------:R-:W-:-:S04]  /*245d0*/  FADD.FTZ R4, -R4, -RZ ;  /* 0x800000ff04047221 */ /* 0x000fc80000010100 */
[----:B------:R-:W-:-:S07]  /*245e0*/  FFMA R38, R5, R4, R5 ;  /* 0x0000000405267223 */ /* 0x000fce0000000005 */
.L_x_561:
[----:B------:R-:W-:Y:S05]  /*245f0*/  BSYNC B1 ;  /* 0x0000000000017941 */ /* 0x000fea0003800000 */
.L_x_559:
        /* <DEDUP_REMOVED lines=10> */
.L_x_563:
[----:B------:R-:W1:Y:S02]  /*246a0*/  MUFU.RCP R4, R41 ;  /* 0x0000002900047308 */ /* 0x000e640000001000 */
[----:B-1----:R-:W-:-:S04]  /*246b0*/  FFMA R5, R41, R4, -1 ;  /* 0xbf80000029057423 */ /* 0x002fc80000000004 */
[----:B------:R-:W-:-:S04]  /*246c0*/  FADD.FTZ R5, -R5, -RZ ;  /* 0x800000ff05057221 */ /* 0x000fc80000010100 */
[----:B------:R-:W-:-:S07]  /*246d0*/  FFMA R39, R4, R5, R4 ;  /* 0x0000000504277223 */ /* 0x000fce0000000004 */
.L_x_564:
[----:B------:R-:W-:Y:S05]  /*246e0*/  BSYNC B1 ;  /* 0x0000000000017941 */ /* 0x000fea0003800000 */
.L_x_562:
        /* <DEDUP_REMOVED lines=10> */
.L_x_566:
[----:B------:R-:W1:Y:S02]  /*24790*/  MUFU.RCP R5, R42 ;  /* 0x0000002a00057308 */ /* 0x000e640000001000 */
[----:B-1----:R-:W-:-:S04]  /*247a0*/  FFMA R4, R42, R5, -1 ;  /* 0xbf8000002a047423 */ /* 0x002fc80000000005 */
[----:B------:R-:W-:-:S04]  /*247b0*/  FADD.FTZ R4, -R4, -RZ ;  /* 0x800000ff04047221 */ /* 0x000fc80000010100 */
[----:B------:R-:W-:-:S07]  /*247c0*/  FFMA R40, R5, R4, R5 ;  /* 0x0000000405287223 */ /* 0x000fce0000000005 */
.L_x_567:
[----:B------:R-:W-:Y:S05]  /*247d0*/  BSYNC B1 ;  /* 0x0000000000017941 */ /* 0x000fea0003800000 */
.L_x_565:
        /* <DEDUP_REMOVED lines=10> */
.L_x_569:
[----:B------:R-:W1:Y:S02]  /*24880*/  MUFU.RCP R4, R43 ;  /* 0x0000002b00047308 */ /* 0x000e640000001000 */
[----:B-1----:R-:W-:-:S04]  /*24890*/  FFMA R5, R43, R4, -1 ;  /* 0xbf8000002b057423 */ /* 0x002fc80000000004 */
[----:B------:R-:W-:-:S04]  /*248a0*/  FADD.FTZ R5, -R5, -RZ ;  /* 0x800000ff05057221 */ /* 0x000fc80000010100 */
[----:B------:R-:W-:-:S07]  /*248b0*/  FFMA R41, R4, R5, R4 ;  /* 0x0000000504297223 */ /* 0x000fce0000000004 */
.L_x_570:
[----:B------:R-:W-:Y:S05]  /*248c0*/  BSYNC B1 ;  /* 0x0000000000017941 */ /* 0x000fea0003800000 */
.L_x_568:
        /* <DEDUP_REMOVED lines=10> */
.L_x_572:
[----:B------:R-:W1:Y:S02]  /*24970*/  MUFU.RCP R5, R44 ;  /* 0x0000002c00057308 */ /* 0x000e640000001000 */
[----:B-1----:R-:W-:-:S04]  /*24980*/  FFMA R4, R44, R5, -1 ;  /* 0xbf8000002c047423 */ /* 0x002fc80000000005 */
[----:B------:R-:W-:-:S04]  /*24990*/  FADD.FTZ R4, -R4, -RZ ;  /* 0x800000ff04047221 */ /* 0x000fc80000010100 */
[----:B------:R-:W-:-:S07]  /*249a0*/  FFMA R42, R5, R4, R5 ;  /* 0x00000004052a7223 */ /* 0x000fce0000000005 */
.L_x_573:
[----:B------:R-:W-:Y:S05]  /*249b0*/  BSYNC B1 ;  /* 0x0000000000017941 */ /* 0x000fea0003800000 */
.L_x_571:
        /* <DEDUP_REMOVED lines=10> */
.L_x_575:
[----:B------:R-:W1:Y:S02]  /*24a60*/  MUFU.RCP R4, R45 ;  /* 0x0000002d00047308 */ /* 0x000e640000001000 */
[----:B-1----:R-:W-:-:S04]  /*24a70*/  FFMA R5, R45, R4, -1 ;  /* 0xbf8000002d057423 */ /* 0x002fc80000000004 */
[----:B------:R-:W-:-:S04]  /*24a80*/  FADD.FTZ R5, -R5, -RZ ;  /* 0x800000ff05057221 */ /* 0x000fc80000010100 */
[----:B------:R-:W-:-:S07]  /*24a90*/  FFMA R43, R4, R5, R4 ;  /* 0x00000005042b7223 */ /* 0x000fce0000000004 */
.L_x_576:
[----:B------:R-:W-:Y:S05]  /*24aa0*/  BSYNC B1 ;  /* 0x0000000000017941 */ /* 0x000fea0003800000 */
.L_x_574:
        /* <DEDUP_REMOVED lines=9> */
.L_x_578:
[----:B------:R-:W1:Y:S02]  /*24b40*/  MUFU.RCP R5, R46 ;  /* 0x0000002e00057308 */ /* 0x000e640000001000 */
[----:B-1----:R-:W-:-:S04]  /*24b50*/  FFMA R4, R46, R5, -1 ;  /* 0xbf8000002e047423 */ /* 0x002fc80000000005 */
[----:B------:R-:W-:-:S04]  /*24b60*/  FADD.FTZ R4, -R4, -RZ ;  /* 0x800000ff04047221 */ /* 0x000fc80000010100 */
[----:B------:R-:W-:-:S07]  /*24b70*/  FFMA R8, R5, R4, R5 ;  /* 0x0000000405087223 */ /* 0x000fce0000000005 */
.L_x_579:
[----:B------:R-:W-:Y:S05]  /*24b80*/  BSYNC B1 ;  /* 0x0000000000017941 */ /* 0x000fea0003800000 */
.L_x_577:
        /* <DEDUP_REMOVED lines=26> */
.L_x_580:
        /* <DEDUP_REMOVED lines=27> */
.L_x_582:
[----:B------:R-:W-:Y:S05]  /*24ee0*/  BSYNC B0 ;  /* 0x0000000000007941 */ /* 0x000fea0003800000 */
.L_x_581:
[----:B------:R-:W-:Y:S04]  /*24ef0*/  BSSY B0, `(.L_x_583) ;  /* 0x000003a000007945 */ /* 0x000fe80003800000 */
[----:B------:R-:W-:Y:S05]  /*24f00*/  @P0 BRA `(.L_x_584) ;  /* 0x0000000000e00947 */ /* 0x000fea0003800000 */
[----:B------:R-:W-:-:S04]  /*24f10*/  MOV R4, UR44 ;  /* 0x0000002c00047c02 */ /* 0x000fc80008000f00 */
[----:B------:R-:W-:-:S13]  /*24f20*/  ISETP.NE.AND P3, PT, R4, 0x3, PT ;  /* 0x000000030400780c */ /* 0x000fda0003f65270 */
[----:B------:R-:W-:Y:S05]  /*24f30*/  @!P3 BRA `(.L_x_585) ;  /* 0x000000000004b947 */ /* 0x000fea0003800000 */
[----:B------:R-:W-:Y:S01]  /*24f40*/  BPT.TRAP 0x1 ;  /* 0x000000040000795c */ /* 0x000fe20000300000 */
.L_x_585:
[----:B------:R-:W-:Y:S01]  /*24f50*/  LEA R4, R18, UR48, 0x3 ;  /* 0x0000003012047c11 */ /* 0x000fe2000f8e18ff */
[----:B------:R-:W-:Y:S01]  /*24f60*/  BSSY B1, `(.L_x_586) ;  /* 0x0000004000017945 */ /* 0x000fe20003800000 */
[----:B------:R-:W-:-:S04]  /*24f70*/  SHF.L.U32 R5, R19, 0x1f, RZ ;  /* 0x0000001f13057819 */ /* 0x000fc800000006ff */
[----:B------:R-:W1:Y:S02]  /*24f80*/  SYNCS.PHASECHK.TRANS64.TRYWAIT P2, [R4+URZ+0x60], R5 ;  /* 0x00006005040075a7 */ /* 0x000e64000804017f */
[----:B-1----:R-:W-:Y:S05]  /*24f90*/  @!P2 BRA `(.L_x_587) ;  /* 0x0000013400f8a947 */ /* 0x002fea0003800000 */
.L_x_1154:
[----:B------:R-:W-:Y:S05]  /*24fa0*/  BSYNC B1 ;  /* 0x0000000000017941 */ /* 0x000fea0003800000 */
.L_x_586:
        /* <DEDUP_REMOVED lines=22> */
.L_x_589:
[----:B------:R-:W-:Y:S05]  /*25110*/  BSYNC B1 ;  /* 0x0000000000017941 */ /* 0x000fea0003800000 */
.L_x_588:
        /* <DEDUP_REMOVED lines=8> */
.L_x_590:
        /* <DEDUP_REMOVED lines=15> */
.L_x_584:
[----:B------:R-:W-:Y:S05]  /*25290*/  BSYNC B0 ;  /* 0x0000000000007941 */ /* 0x000fea0003800000 */
.L_x_583:
        /* <DEDUP_REMOVED lines=9> */
[----:B------:R-:W5:Y:S02]  /*25330*/  LDL.LU R31, [R1+0x3c0] ;  /* 0x0003c000011f7983 */ /* 0x000f640000300800 */
[--C-:B------:R-:W-:Y:S02]  /*25340*/  HADD2.F32 R12, -RZ, R4.reuse.H0_H0 ;  /* 0x20000004ff0c7230 */ /* 0x100fe40000004100 */
[----:B------:R-:W5:Y:S01]  /*25350*/  LDL.LU R29, [R1+0x3c4] ;  /* 0x0003c400011d7983 */ /* 0x000f620000300800 */
[----:B------:R-:W-:Y:S02]  /*25360*/  HADD2.F32 R8, -RZ, R4.H1_H1 ;  /* 0x30000004ff087230 */ /* 0x000fe40000004100 */
[----:B--2---:R-:W-:-:S04]  /*25370*/  FMUL R5, R16, R5 ;  /* 0x0000000510057220 */ /* 0x004fc80000400000 */
[----:B------:R-:W-:Y:S01]  /*25380*/  FFMA R12, R2, R12, R5 ;  /* 0x0000000c020c7223 */ /* 0x000fe20000000005 */
[----:B------:R-:W-:Y:S01]  /*25390*/  F2FP.F16.E4M3.UNPACK_B R15, R6 ;  /* 0x00000006ff0f723e */ /* 0x000fe200020006ff */
[C---:B---3--:R-:W-:Y:S01]  /*253a0*/  FMUL R13, R16.reuse, R13 ;  /* 0x0000000d100d7220 */ /* 0x048fe20000400000 */
[----:B----4-:R-:W-:Y:S02]  /*253b0*/  FMUL R5, R16, R28 ;  /* 0x0000001c10057220 */ /* 0x010fe40000400000 */
[----:B------:R-:W2:Y:S04]  /*253c0*/  LDL.LU R28, [R1+0x3c8] ;  /* 0x0003c800011c7983 */ /* 0x000ea80000300800 */
[----:B------:R-:W3:Y:S04]  /*253d0*/  LDL.LU R36, [R1+0x3cc] ;  /* 0x0003cc0001247983 */ /* 0x000ee80000300800 */
[----:B------:R-:W4:Y:S04]  /*253e0*/  LDL.LU R43, [R1+0x3d0] ;  /* 0x0003d000012b7983 */ /* 0x000f280000300800 */
[----:B------:R-:W3:Y:S04]  /*253f0*/  LDL.LU R47, [R1+0x3d4] ;  /* 0x0003d400012f7983 */ /* 0x000ee80000300800 */
[----:B------:R-:W3:Y:S04]  /*25400*/  LDL.LU R52, [R1+0x3d8] ;  /* 0x0003d80001347983 */ /* 0x000ee80000300800 */
[----:B------:R-:W3:Y:S01]  /*25410*/  LDL.LU R55, [R1+0x3dc] ;  /* 0x0003dc0001377983 */ /* 0x000ee20000300800 */
[----:B------:R-:W-:Y:S01]  /*25420*/  F2FP.F16.E4M3.UNPACK_B R4, R7.H1 ;  /* 0x00000007ff04723e */ /* 0x000fe200030006ff */
[----:B------:R-:W-:-:S04]  /*25430*/  HADD2.F32 R20, -RZ, R15.H0_H0 ;  /* 0x2000000fff147230 */ /* 0x000fc80000004100 */
[--C-:B------:R-:W-:Y:S02]  /*25440*/  HADD2.F32 R14, -RZ, R4.reuse.H0_H0 ;  /* 0x20000004ff0e7230 */ /* 0x100fe40000004100 */
[----:B------:R-:W-:Y:S01]  /*25450*/  FFMA R13, R2, R8, R13 ;  /* 0x00000008020d7223 */ /* 0x000fe2000000000d */
[----:B------:R-:W-:Y:S02]  /*25460*/  HADD2.F32 R4, -RZ, R4.H1_H1 ;  /* 0x30000004ff047230 */ /* 0x000fe40000004100 */
[C---:B-----5:R-:W-:Y:S01]  /*25470*/  FMUL R21, R16.reuse, R21 ;  /* 0x0000001510157220 */ /* 0x060fe20000400000 */
[----:B------:R-:W-:Y:S02]  /*25480*/  HADD2.F32 R22, -RZ, R15.H1_H1 ;  /* 0x3000000fff167230 */ /* 0x000fe40000004100 */
[C---:B------:R-:W-:Y:S01]  /*25490*/  FMUL R15, R16.reuse, R27 ;  /* 0x0000001b100f7220 */ /* 0x040fe20000400000 */
[----:B------:R-:W-:Y:S01]  /*254a0*/  FMUL R23, R16, R23 ;  /* 0x0000001710177220 */ /* 0x000fe20000400000 */
[----:B------:R-:W-:Y:S01]  /*254b0*/  F2FP.F16.E4M3.UNPACK_B R8, R6.H1 ;  /* 0x00000006ff08723e */ /* 0x000fe200030006ff */
[C---:B------:R-:W-:Y:S01]  /*254c0*/  FFMA R14, R2.reuse, R14, R5 ;  /* 0x0000000e020e7223 */ /* 0x040fe20000000005 */
[----:B------:R-:W-:Y:S01]  /*254d0*/  MOV R5, 0x3bbb989d ;  /* 0x3bbb989d00057802 */ /* 0x000fe20000000f00 */
[C---:B------:R-:W-:Y:S01]  /*254e0*/  FFMA R20, R2.reuse, R20, R21 ;  /* 0x0000001402147223 */ /* 0x040fe20000000015 */
[C---:B------:R-:W-:Y:S01]  /*254f0*/  FFMA R15, R2.reuse, R4, R15 ;  /* 0x00000004020f7223 */ /* 0x040fe2000000000f */
[----:B------:R-:W-:Y:S01]  /*25500*/  FFMA R21, R2, R22, R23 ;  /* 0x0000001602157223 */ /* 0x000fe20000000017 */
[--C-:B------:R-:W-:Y:S01]  /*25510*/  HADD2.F32 R22, -RZ, R8.reuse.H0_H0 ;  /* 0x20000008ff167230 */ /* 0x100fe20000004100 */
[----:B------:R-:W-:Y:S01]  /*25520*/  MOV R4, 0x437c0000 ;  /* 0x437c000000047802 */ /* 0x000fe20000000f00 */
[----:B------:R-:W-:-:S02]  /*25530*/  HADD2.F32 R8, -RZ, R8.H1_H1 ;  /* 0x30000008ff087230 */ /* 0x000fc40000004100 */
[----:B------:R-:W-:Y:S01]  /*25540*/  FMUL R23, R16, R26 ;  /* 0x0000001a10177220 */ /* 0x000fe20000400000 */
[----:B------:R-:W-:Y:S01]  /*25550*/  FFMA.SAT R27, -R12, R5, 0.5 ;  /* 0x3f0000000c1b7423 */ /* 0x000fe20000002105 */
[----:B------:R-:W-:Y:S01]  /*25560*/  FMUL R25, R16, R25 ;  /* 0x0000001910197220 */ /* 0x000fe20000400000 */
[----:B------:R-:W-:Y:S01]  /*25570*/  F2FP.F16.E4M3.UNPACK_B R24, R3 ;  /* 0x00000003ff18723e */ /* 0x000fe200020006ff */
[C---:B------:R-:W-:Y:S01]  /*25580*/  FFMA R22, R2.reuse, R22, R23 ;  /* 0x0000001602167223 */ /* 0x040fe20000000017 */
[----:B------:R-:W-:Y:S01]  /*25590*/  FFMA.RM R32, R27, R4, 12582913 ;  /* 0x4b4000011b207423 */ /* 0x000fe20000004004 */
[----:B------:R-:W-:Y:S01]  /*255a0*/  FFMA R23, R2, R8, R25 ;  /* 0x0000000802177223 */ /* 0x000fe20000000019 */
[C---:B------:R-:W-:Y:S01]  /*255b0*/  FMUL R25, R16.reuse, R31 ;  /* 0x0000001f10197220 */ /* 0x040fe20000400000 */
[--C-:B------:R-:W-:Y:S02]  /*255c0*/  HADD2.F32 R8, -RZ, R24.reuse.H0_H0 ;  /* 0x20000018ff087230 */ /* 0x100fe40000004100 */
[----:B------:R-:W-:Y:S01]  /*255d0*/  FMUL R27, R16, R29 ;  /* 0x0000001d101b7220 */ /* 0x000fe20000400000 */
[----:B------:R-:W-:Y:S01]  /*255e0*/  FFMA.SAT R31, -R13, R5, 0.5 ;  /* 0x3f0000000d1f7423 */ /* 0x000fe20000002105 */
[----:B------:R-:W-:Y:S01]  /*255f0*/  FADD R29, R32, -12583039 ;  /* 0xcb40007f201d7421 */ /* 0x000fe20000000000 */
[----:B------:R-:W-:-:S02]  /*25600*/  HADD2.F32 R26, -RZ, R24.H1_H1 ;  /* 0x30000018ff1a7230 */ /* 0x000fc40000004100 */
[----:B------:R-:W-:Y:S01]  /*25610*/  FFMA R24, R2, R8, R25 ;  /* 0x0000000802187223 */ /* 0x000fe20000000019 */
[----:B------:R-:W-:Y:S01]  /*25620*/  F2FP.F16.E4M3.UNPACK_B R30, R3.H1 ;  /* 0x00000003ff1e723e */ /* 0x000fe200030006ff */
[----:B------:R-:W-:Y:S01]  /*25630*/  FFMA.RM R8, R31, R4, 12582913 ;  /* 0x4b4000011f087423 */ /* 0x000fe20000004004 */
[----:B------:R-:W-:Y:S01]  /*25640*/  FFMA R29, -R12, 1.4426950216293334961, -R29 ;  /* 0x3fb8aa3b0c1d7823 */ /* 0x000fe2000000091d */
[-C--:B------:R-:W-:Y:S01]  /*25650*/  FFMA.SAT R39, -R20, R5.reuse, 0.5 ;  /* 0x3f00000014277423 */ /* 0x080fe20000002105 */
[-C--:B------:R-:W-:Y:S01]  /*25660*/  FFMA.SAT R31, -R14, R5.reuse, 0.5 ;  /* 0x3f0000000e1f7423 */ /* 0x080fe20000002105 */
[----:B------:R-:W-:Y:S01]  /*25670*/  FFMA R25, R2, R26, R27 ;  /* 0x0000001a02197223 */ /* 0x000fe2000000001b */
[----:B------:R-:W-:Y:S01]  /*25680*/  FADD R26, R8, -12583039 ;  /* 0xcb40007f081a7421 */ /* 0x000fe20000000000 */
[----:B------:R-:W-:Y:S01]  /*25690*/  FFMA R29, -R12, 1.925963033500011079e-08, R29 ;  /* 0x32a570600c1d7823 */ /* 0x000fe2000000011d */
[----:B------:R-:W-:Y:S02]  /*256a0*/  HADD2.F32 R35, -RZ, R30.H0_H0 ;  /* 0x2000001eff237230 */ /* 0x000fe40000004100 */
[-C--:B------:R-:W-:Y:S01]  /*256b0*/  FFMA.RM R38, R39, R4.reuse, 12582913 ;  /* 0x4b40000127267423 */ /* 0x080fe20000004004 */
[----:B------:R-:W-:Y:S01]  /*256c0*/  FFMA.RM R34, R31, R4, 12582913 ;  /* 0x4b4000011f227423 */ /* 0x000fe20000004004 */
[----:B------:R-:W-:Y:S01]  /*256d0*/  FFMA.SAT R31, -R15, R5, 0.5 ;  /* 0x3f0000000f1f7423 */ /* 0x000fe20000002105 */
[----:B------:R1:W5:Y:S01]  /*256e0*/  MUFU.EX2 R33, R29 ;  /* 0x0000001d00217308 */ /* 0x0003620000000800 */
[----:B------:R-:W-:-:S02]  /*256f0*/  F2FP.F16.E4M3.UNPACK_B R46, R0 ;  /* 0x00000000ff2e723e */ /* 0x000fc400020006ff */
[-C--:B------:R-:W-:Y:S01]  /*25700*/  FFMA.RM R37, R31, R4.reuse, 12582913 ;  /* 0x4b4000011f257423 */ /* 0x080fe20000004004 */
[----:B------:R-:W-:Y:S02]  /*25710*/  HADD2.F32 R40, -RZ, R30.H1_H1 ;  /* 0x3000001eff287230 */ /* 0x000fe40000004100 */
[----:B-1----:R-:W-:Y:S01]  /*25720*/  FADD R29, R38, -12583039 ;  /* 0xcb40007f261d7421 */ /* 0x002fe20000000000 */
[----:B------:R-:W-:Y:S01]  /*25730*/  FADD R30, R37, -12583039 ;  /* 0xcb40007f251e7421 */ /* 0x000fe20000000000 */
[----:B------:R-:W-:Y:S02]  /*25740*/  FFMA.SAT R39, -R21, R5, 0.5 ;  /* 0x3f00000015277423 */ /* 0x000fe40000002105 */
[----:B------:R-:W-:Y:S01]  /*25750*/  FFMA R41, -R20, 1.4426950216293334961, -R29 ;  /* 0x3fb8aa3b14297823 */ /* 0x000fe2000000091d */
[----:B------:R-:W-:Y:S01]  /*25760*/  FFMA R30, -R15, 1.4426950216293334961, -R30 ;  /* 0x3fb8aa3b0f1e7823 */ /* 0x000fe2000000091e */
[----:B------:R-:W-:-:S03]  /*25770*/  FFMA.RM R42, R39, R4, 12582913 ;  /* 0x4b400001272a7423 */ /* 0x000fc60000004004 */
[----:B------:R-:W-:Y:S01]  /*25780*/  FFMA R30, -R15, 1.925963033500011079e-08, R30 ;  /* 0x32a570600f1e7823 */ /* 0x000fe2000000011e */
[----:B------:R-:W-:Y:S01]  /*25790*/  FFMA R41, -R20, 1.925963033500011079e-08, R41 ;  /* 0x32a5706014297823 */ /* 0x000fe20000000129 */
[----:B------:R-:W-:Y:S01]  /*257a0*/  F2FP.F16.E4M3.UNPACK_B R53, R0.H1 ;  /* 0x00000000ff35723e */ /* 0x000fe200030006ff */
[-C--:B------:R-:W-:Y:S01]  /*257b0*/  FFMA.SAT R49, -R24, R5.reuse, 0.5 ;  /* 0x3f00000018317423 */ /* 0x080fe20000002105 */
[----:B------:R-:W-:Y:S01]  /*257c0*/  MUFU.EX2 R39, R30 ;  /* 0x0000001e00277308 */ /* 0x000fe20000000800 */
[----:B------:R-:W-:Y:S02]  /*257d0*/  FFMA.SAT R51, -R25, R5, 0.5 ;  /* 0x3f00000019337423 */ /* 0x000fe40000002105 */
[----:B------:R-:W-:Y:S01]  /*257e0*/  FFMA.RM R48, R49, R4, 12582913 ;  /* 0x4b40000131307423 */ /* 0x000fe20000004004 */
[----:B------:R-:W-:-:S03]  /*257f0*/  HADD2.F32 R50, -RZ, R53.H0_H0 ;  /* 0x20000035ff327230 */ /* 0x000fc60000004100 */
[----:B------:R-:W-:Y:S01]  /*25800*/  FADD R49, R48, -12583039 ;  /* 0xcb40007f30317421 */ /* 0x000fe20000000000 */
[----:B------:R-:W-:Y:S01]  /*25810*/  HADD2.F32 R56, -RZ, R53.H1_H1 ;  /* 0x30000035ff387230 */ /* 0x000fe20000004100 */
[----:B------:R-:W-:-:S05]  /*25820*/  SHF.L.U32 R32, R32, 0x17, RZ ;  /* 0x0000001720207819 */ /* 0x000fca00000006ff */
[----:B-----5:R-:W-:Y:S01]  /*25830*/  FFMA R60, R32, R33, 1 ;  /* 0x3f800000203c7423 */ /* 0x020fe20000000021 */
[----:B------:R-:W-:Y:S02]  /*25840*/  SHF.L.U32 R32, R8, 0x17, RZ ;  /* 0x0000001708207819 */ /* 0x000fe400000006ff */
[----:B------:R-:W-:Y:S01]  /*25850*/  SHF.L.U32 R33, R34, 0x17, RZ ;  /* 0x0000001722217819 */ /* 0x000fe200000006ff */
[----:B------:R-:W-:Y:S01]  /*25860*/  BSSY B1, `(.L_x_591) ;  /* 0x000007c000017945 */ /* 0x000fe20003800000 */
[----:B--2---:R-:W-:Y:S01]  /*25870*/  FMUL R27, R16, R28 ;  /* 0x0000001c101b7220 */ /* 0x004fe20000400000 */
[----:B------:R-:W-:-:S03]  /*25880*/  FFMA R28, -R13, 1.4426950216293334961, -R26 ;  /* 0x3fb8aa3b0d1c7823 */ /* 0x000fc6000000091a */
[----:B------:R-:W-:Y:S01]  /*25890*/  FFMA R26, R2, R35, R27 ;  /* 0x00000023021a7223 */ /* 0x000fe2000000001b */
[----:B------:R-:W-:Y:S01]  /*258a0*/  FADD R27, R34, -12583039 ;  /* 0xcb40007f221b7421 */ /* 0x000fe20000000000 */
[----:B------:R-:W-:Y:S01]  /*258b0*/  FFMA R28, -R13, 1.925963033500011079e-08, R28 ;  /* 0x32a570600d1c7823 */ /* 0x000fe2000000011c */
[----:B----4-:R-:W-:Y:S02]  /*258c0*/  FMUL R29, R16, R43 ;  /* 0x0000002b101d7220 */ /* 0x010fe40000400000 */
[----:B------:R-:W-:Y:S01]  /*258d0*/  FFMA R31, -R14, 1.4426950216293334961, -R27 ;  /* 0x3fb8aa3b0e1f7823 */ /* 0x000fe2000000091b */
[-C--:B------:R-:W-:Y:S01]  /*258e0*/  FFMA.SAT R43, -R22, R5.reuse, 0.5 ;  /* 0x3f000000162b7423 */ /* 0x080fe20000002105 */
[----:B------:R1:W2:Y:S01]  /*258f0*/  MUFU.EX2 R35, R28 ;  /* 0x0000001c00237308 */ /* 0x0002a20000000800 */
[----:B---3--:R-:W-:Y:S01]  /*25900*/  FMUL R27, R16, R36 ;  /* 0x00000024101b7220 */ /* 0x008fe20000400000 */
[----:B------:R-:W-:Y:S01]  /*25910*/  FFMA R31, -R14, 1.925963033500011079e-08, R31 ;  /* 0x32a570600e1f7823 */ /* 0x000fe2000000011f */
[----:B------:R-:W-:Y:S01]  /*25920*/  FFMA.RM R45, R43, R4, 12582913 ;  /* 0x4b4000012b2d7423 */ /* 0x000fe20000004004 */
[----:B------:R-:W-:Y:S01]  /*25930*/  FFMA.SAT R43, -R23, R5, 0.5 ;  /* 0x3f000000172b7423 */ /* 0x000fe20000002105 */
[----:B-1----:R-:W-:-:S02]  /*25940*/  HADD2.F32 R28, -RZ, R46.H0_H0 ;  /* 0x2000002eff1c7230 */ /* 0x002fc40000004100 */
[----:B------:R-:W-:Y:S01]  /*25950*/  FFMA R27, R2, R40, R27 ;  /* 0x00000028021b7223 */ /* 0x000fe2000000001b */
[----:B------:R1:W3:Y:S01]  /*25960*/  MUFU.EX2 R36, R31 ;  /* 0x0000001f00247308 */ /* 0x0002e20000000800 */
[----:B------:R-:W-:Y:S01]  /*25970*/  FADD R40, R42, -12583039 ;  /* 0xcb40007f2a287421 */ /* 0x000fe20000000000 */
[----:B------:R-:W-:Y:S01]  /*25980*/  FFMA R28, R2, R28, R29 ;  /* 0x0000001c021c7223 */ /* 0x000fe2000000001d */
[----:B------:R-:W-:Y:S01]  /*25990*/  FMUL R29, R16, R47 ;  /* 0x0000002f101d7220 */ /* 0x000fe20000400000 */
[----:B------:R-:W-:Y:S01]  /*259a0*/  FFMA.RM R47, R43, R4, 12582913 ;  /* 0x4b4000012b2f7423 */ /* 0x000fe20000004004 */
[----:B------:R-:W-:Y:S01]  /*259b0*/  FFMA R44, -R21, 1.4426950216293334961, -R40 ;  /* 0x3fb8aa3b152c7823 */ /* 0x000fe20000000928 */
[----:B-1----:R-:W-:Y:S02]  /*259c0*/  FADD R31, R45, -12583039 ;  /* 0xcb40007f2d1f7421 */ /* 0x002fe40000000000 */
[----:B------:R-:W-:Y:S02]  /*259d0*/  FADD R30, R47, -12583039 ;  /* 0xcb40007f2f1e7421 */ /* 0x000fe40000000000 */
[C---:B------:R-:W-:Y:S01]  /*259e0*/  FFMA R31, -R22.reuse, 1.4426950216293334961, -R31 ;  /* 0x3fb8aa3b161f7823 */ /* 0x040fe2000000091f */
[----:B------:R1:W4:Y:S01]  /*259f0*/  MUFU.EX2 R40, R41 ;  /* 0x0000002900287308 */ /* 0x0003220000000800 */
[----:B------:R-:W-:Y:S01]  /*25a00*/  FFMA R44, -R21, 1.925963033500011079e-08, R44 ;  /* 0x32a57060152c7823 */ /* 0x000fe2000000012c */
[----:B------:R-:W-:Y:S01]  /*25a10*/  FFMA R30, -R23, 1.4426950216293334961, -R30 ;  /* 0x3fb8aa3b171e7823 */ /* 0x000fe2000000091e */
[----:B-1----:R-:W-:Y:S01]  /*25a20*/  FFMA R41, -R22, 1.925963033500011079e-08, R31 ;  /* 0x32a5706016297823 */ /* 0x002fe2000000011f */
[----:B------:R-:W-:-:S04]  /*25a30*/  FMUL R31, R16, R52 ;  /* 0x00000034101f7220 */ /* 0x000fc80000400000 */
[----:B------:R1:W5:Y:S01]  /*25a40*/  MUFU.EX2 R43, R44 ;  /* 0x0000002c002b7308 */ /* 0x0003620000000800 */
[----:B------:R-:W-:Y:S01]  /*25a50*/  FFMA.RM R52, R51, R4, 12582913 ;  /* 0x4b40000133347423 */ /* 0x000fe20000004004 */
[----:B------:R-:W-:Y:S02]  /*25a60*/  HADD2.F32 R46, -RZ, R46.H1_H1 ;  /* 0x3000002eff2e7230 */ /* 0x000fe40000004100 */
[----:B------:R-:W-:Y:S01]  /*25a70*/  FFMA R51, -R24, 1.4426950216293334961, -R49 ;  /* 0x3fb8aa3b18337823 */ /* 0x000fe20000000931 */
[----:B-1----:R-:W-:Y:S01]  /*25a80*/  FFMA R44, -R23, 1.925963033500011079e-08, R30 ;  /* 0x32a57060172c7823 */ /* 0x002fe2000000011e */
[----:B------:R-:W-:Y:S01]  /*25a90*/  FFMA R30, R2, R50, R31 ;  /* 0x00000032021e7223 */ /* 0x000fe2000000001f */
[----:B------:R-:W-:Y:S01]  /*25aa0*/  FFMA.SAT R31, -R26, R5, 0.5 ;  /* 0x3f0000001a1f7423 */ /* 0x000fe20000002105 */
[----:B------:R-:W-:Y:S01]  /*25ab0*/  FADD R50, R52, -12583039 ;  /* 0xcb40007f34327421 */ /* 0x000fe20000000000 */
[----:B------:R-:W-:Y:S02]  /*25ac0*/  FFMA R29, R2, R46, R29 ;  /* 0x0000002e021d7223 */ /* 0x000fe4000000001d */
[----:B------:R-:W-:Y:S01]  /*25ad0*/  FFMA.RM R53, R31, R4, 12582913 ;  /* 0x4b4000011f357423 */ /* 0x000fe20000004004 */
[----:B------:R-:W-:Y:S01]  /*25ae0*/  FFMA R51, -R24, 1.925963033500011079e-08, R51 ;  /* 0x32a5706018337823 */ /* 0x000fe20000000133 */
[----:B------:R-:W-:Y:S01]  /*25af0*/  FFMA R54, -R25, 1.4426950216293334961, -R50 ;  /* 0x3fb8aa3b19367823 */ /* 0x000fe20000000932 */
[----:B------:R1:W-:Y:S01]  /*25b00*/  MUFU.EX2 R46, R41 ;  /* 0x00000029002e7308 */ /* 0x0003e20000000800 */
[----:B------:R-:W-:Y:S01]  /*25b10*/  FMUL R31, R16, R55 ;  /* 0x00000037101f7220 */ /* 0x000fe20000400000 */
[----:B------:R-:W-:Y:S01]  /*25b20*/  FFMA.SAT R55, -R27, R5, 0.5 ;  /* 0x3f0000001b377423 */ /* 0x000fe20000002105 */
[----:B------:R-:W-:-:S02]  /*25b30*/  FFMA R54, -R25, 1.925963033500011079e-08, R54 ;  /* 0x32a5706019367823 */ /* 0x000fc40000000136 */
[----:B------:R-:W-:Y:S01]  /*25b40*/  FFMA R31, R2, R56, R31 ;  /* 0x00000038021f7223 */ /* 0x000fe2000000001f */
[----:B-1----:R-:W-:Y:S02]  /*25b50*/  FADD R41, R53, -12583039 ;  /* 0xcb40007f35297421 */ /* 0x002fe40000000000 */
[----:B------:R1:W-:Y:S01]  /*25b60*/  MUFU.EX2 R50, R51 ;  /* 0x0000003300327308 */ /* 0x0003e20000000800 */
[----:B------:R-:W-:Y:S01]  /*25b70*/  FFMA.RM R56, R55, R4, 12582913 ;  /* 0x4b40000137387423 */ /* 0x000fe20000004004 */
[-C--:B------:R-:W-:Y:S01]  /*25b80*/  FFMA.SAT R59, -R29, R5.reuse, 0.5 ;  /* 0x3f0000001d3b7423 */ /* 0x080fe20000002105 */
[----:B------:R-:W-:Y:S01]  /*25b90*/  FFMA R55, -R26, 1.4426950216293334961, -R41 ;  /* 0x3fb8aa3b1a377823 */ /* 0x000fe20000000929 */
[-C--:B------:R-:W-:Y:S01]  /*25ba0*/  FFMA.SAT R57, -R28, R5.reuse, 0.5 ;  /* 0x3f0000001c397423 */ /* 0x080fe20000002105 */
[----:B-1----:R-:W-:-:S03]  /*25bb0*/  FFMA.SAT R51, -R30, R5, 0.5 ;  /* 0x3f0000001e337423 */ /* 0x002fc60000002105 */
[----:B------:R1:W5:Y:S01]  /*25bc0*/  MUFU.EX2 R41, R54 ;  /* 0x0000003600297308 */ /* 0x0003620000000800 */
[----:B------:R-:W-:Y:S01]  /*25bd0*/  FFMA.SAT R61, -R31, R5, 0.5 ;  /* 0x3f0000001f3d7423 */ /* 0x000fe20000002105 */
[-C--:B------:R-:W-:Y:S01]  /*25be0*/  FFMA.RM R59, R59, R4.reuse, 12582913 ;  /* 0x4b4000013b3b7423 */ /* 0x080fe20000004004 */
[----:B--2---:R-:W-:Y:S01]  /*25bf0*/  FFMA R32, R32, R35, 1 ;  /* 0x3f80000020207423 */ /* 0x004fe20000000023 */
[-C--:B------:R-:W-:Y:S01]  /*25c00*/  FFMA.RM R57, R57, R4.reuse, 12582913 ;  /* 0x4b40000139397423 */ /* 0x080fe20000004004 */
[-C--:B-1----:R-:W-:Y:S01]  /*25c10*/  FFMA.RM R54, R51, R4.reuse, 12582913 ;  /* 0x4b40000133367423 */ /* 0x082fe20000004004 */
[----:B------:R-:W-:Y:S01]  /*25c20*/  FFMA.RM R61, R61, R4, 12582913 ;  /* 0x4b4000013d3d7423 */ /* 0x000fe20000004004 */
[----:B------:R-:W-:Y:S02]  /*25c30*/  FADD R4, R59, -12583039 ;  /* 0xcb40007f3b047421 */ /* 0x000fe40000000000 */
[----:B------:R-:W-:Y:S01]  /*25c40*/  FADD R35, R54, -12583039 ;  /* 0xcb40007f36237421 */ /* 0x000fe20000000000 */
[----:B------:R-:W-:Y:S01]  /*25c50*/  SHF.L.U32 R34, R37, 0x17, RZ ;  /* 0x0000001725227819 */ /* 0x000fe200000006ff */
[----:B------:R1:W-:Y:S02]  /*25c60*/  MUFU.EX2 R49, R44 ;  /* 0x0000002c00317308 */ /* 0x0003e40000000800 */
[----:B------:R-:W-:Y:S01]  /*25c70*/  FFMA R37, -R30, 1.4426950216293334961, -R35 ;  /* 0x3fb8aa3b1e257823 */ /* 0x000fe20000000923 */
[----:B------:R-:W-:Y:S01]  /*25c80*/  SHF.L.U32 R35, R38, 0x17, RZ ;  /* 0x0000001726237819 */ /* 0x000fe200000006ff */
[----:B------:R-:W-:Y:S01]  /*25c90*/  FFMA R8, -R29, 1.4426950216293334961, -R4 ;  /* 0x3fb8aa3b1d087823 */ /* 0x000fe20000000904 */
[----:B---3--:R-:W-:Y:S01]  /*25ca0*/  FFMA R33, R33, R36, 1 ;  /* 0x3f80000021217423 */ /* 0x008fe20000000024 */
[----:B------:R-:W-:Y:S01]  /*25cb0*/  FADD R5, R57, -12583039 ;  /* 0xcb40007f39057421 */ /* 0x000fe20000000000 */
[----:B------:R-:W-:Y:S01]  /*25cc0*/  SHF.L.U32 R36, R42, 0x17, RZ ;  /* 0x000000172a247819 */ /* 0x000fe200000006ff */
[----:B-1----:R-:W-:Y:S01]  /*25cd0*/  FADD R44, R56, -12583039 ;  /* 0xcb40007f382c7421 */ /* 0x002fe20000000000 */
[----:B------:R-:W-:Y:S01]  /*25ce0*/  FADD R38, R61, -12583039 ;  /* 0xcb40007f3d267421 */ /* 0x000fe20000000000 */
[----:B------:R-:W-:Y:S01]  /*25cf0*/  FFMA R55, -R26, 1.925963033500011079e-08, R55 ;  /* 0x32a570601a377823 */ /* 0x000fe20000000137 */
[----:B------:R-:W-:Y:S01]  /*25d00*/  FFMA R8, -R29, 1.925963033500011079e-08, R8 ;  /* 0x32a570601d087823 */ /* 0x000fe20000000108 */
[----:B------:R-:W-:Y:S01]  /*25d10*/  FFMA R58, -R27, 1.4426950216293334961, -R44 ;  /* 0x3fb8aa3b1b3a7823 */ /* 0x000fe2000000092c */
[----:B----4-:R-:W-:Y:S01]  /*25d20*/  FFMA R35, R35, R40, 1 ;  /* 0x3f80000023237423 */ /* 0x010fe20000000028 */
[----:B------:R-:W-:Y:S01]  /*25d30*/  FFMA R51, -R28, 1.4426950216293334961, -R5 ;  /* 0x3fb8aa3b1c337823 */ /* 0x000fe20000000905 */
[----:B------:R-:W-:Y:S01]  /*25d40*/  FFMA R40, -R31, 1.4426950216293334961, -R38 ;  /* 0x3fb8aa3b1f287823 */ /* 0x000fe20000000926 */
[----:B-----5:R-:W-:Y:S01]  /*25d50*/  FFMA R36, R36, R43, 1 ;  /* 0x3f80000024247423 */ /* 0x020fe2000000002b */
[----:B------:R-:W1:Y:S01]  /*25d60*/  MUFU.EX2 R44, R55 ;  /* 0x00000037002c7308 */ /* 0x000e620000000800 */
[----:B------:R-:W-:Y:S01]  /*25d70*/  FFMA R58, -R27, 1.925963033500011079e-08, R58 ;  /* 0x32a570601b3a7823 */ /* 0x000fe2000000013a */
[----:B------:R-:W-:Y:S01]  /*25d80*/  IADD3 R43, R60, 0x1800000, RZ ;  /* 0x018000003c2b7810 */ /* 0x000fe20007ffe0ff */
[----:B------:R-:W-:Y:S01]  /*25d90*/  FFMA R51, -R28, 1.925963033500011079e-08, R51 ;  /* 0x32a570601c337823 */ /* 0x000fe20000000133 */
[----:B------:R-:W-:-:S04]  /*25da0*/  FFMA R42, -R30, 1.925963033500011079e-08, R37 ;  /* 0x32a570601e2a7823 */ /* 0x000fc80000000125 */
[----:B------:R2:W-:Y:S01]  /*25db0*/  MUFU.EX2 R55, R8 ;  /* 0x0000000800377308 */ /* 0x0005e20000000800 */
[----:B------:R-:W-:Y:S02]  /*25dc0*/  LOP3.LUT R43, R43, 0x7f800000, RZ, 0xc0, !PT ;  /* 0x7f8000002b2b7812 */ /* 0x000fe400078ec0ff */
[----:B------:R-:W-:Y:S01]  /*25dd0*/  SHF.L.U32 R38, R47, 0x17, RZ ;  /* 0x000000172f267819 */ /* 0x000fe200000006ff */
[----:B--2---:R-:W-:-:S04]  /*25de0*/  FFMA R8, -R31, 1.925963033500011079e-08, R40 ;  /* 0x32a570601f087823 */ /* 0x004fc80000000128 */
[----:B------:R-:W2:Y:S01]  /*25df0*/  MUFU.EX2 R5, R58 ;  /* 0x0000003a00057308 */ /* 0x000ea20000000800 */
[----:B------:R-:W-:Y:S02]  /*25e00*/  ISETP.GT.U32.AND P2, PT, R43, 0x1ffffff, PT ;  /* 0x01ffffff2b00780c */ /* 0x000fe40003f44070 */
[----:B------:R-:W-:-:S05]  /*25e10*/  SHF.L.U32 R40, R52, 0x17, RZ ;  /* 0x0000001734287819 */ /* 0x000fca00000006ff */
[----:B------:R-:W3:Y:S01]  /*25e20*/  MUFU.EX2 R4, R51 ;  /* 0x0000003300047308 */ /* 0x000ee20000000800 */
[----:B------:R-:W-:-:S07]  /*25e30*/  SHF.L.U32 R37, R45, 0x17, RZ ;  /* 0x000000172d257819 */ /* 0x000fce00000006ff */
[----:B------:R4:W5:Y:S01]  /*25e40*/  MUFU.EX2 R58, R42 ;  /* 0x0000002a003a7308 */ /* 0x0009620000000800 */
[----:B------:R-:W-:-:S07]  /*25e50*/  SHF.L.U32 R53, R53, 0x17, RZ ;  /* 0x0000001735357819 */ /* 0x000fce00000006ff */
[----:B------:R-:W5:Y:S01]  /*25e60*/  MUFU.EX2 R47, R8 ;  /* 0x00000008002f7308 */ /* 0x000f620000000800 */
[----:B------:R-:W-:Y:S01]  /*25e70*/  FFMA R40, R40, R41, 1 ;  /* 0x3f80000028287423 */ /* 0x000fe20000000029 */
[----:B------:R-:W-:Y:S01]  /*25e80*/  FFMA R34, R34, R39, 1 ;  /* 0x3f80000022227423 */ /* 0x000fe20000000027 */
[----:B------:R-:W-:Y:S01]  /*25e90*/  FFMA R37, R37, R46, 1 ;  /* 0x3f80000025257423 */ /* 0x000fe2000000002e */
[----:B-1----:R-:W-:Y:S01]  /*25ea0*/  FFMA R41, R53, R44, 1 ;  /* 0x3f80000035297423 */ /* 0x002fe2000000002c */
[----:B------:R-:W-:Y:S02]  /*25eb0*/  SHF.L.U32 R39, R48, 0x17, RZ ;  /* 0x0000001730277819 */ /* 0x000fe400000006ff */
[----:B----4-:R-:W-:Y:S02]  /*25ec0*/  SHF.L.U32 R42, R56, 0x17, RZ ;  /* 0x00000017382a7819 */ /* 0x010fe400000006ff */
[----:B------:R-:W-:Y:S02]  /*25ed0*/  SHF.L.U32 R43, R57, 0x17, RZ ;  /* 0x00000017392b7819 */ /* 0x000fe400000006ff */
[----:B------:R-:W-:-:S02]  /*25ee0*/  SHF.L.U32 R44, R59, 0x17, RZ ;  /* 0x000000173b2c7819 */ /* 0x000fc400000006ff */
[----:B------:R-:W-:Y:S02]  /*25ef0*/  SHF.L.U32 R45, R54, 0x17, RZ ;  /* 0x00000017362d7819 */ /* 0x000fe400000006ff */
[----:B------:R-:W-:Y:S01]  /*25f00*/  SHF.L.U32 R46, R61, 0x17, RZ ;  /* 0x000000173d2e7819 */ /* 0x000fe200000006ff */
[----:B------:R-:W-:Y:S01]  /*25f10*/  FFMA R38, R38, R49, 1 ;  /* 0x3f80000026267423 */ /* 0x000fe20000000031 */
[----:B------:R-:W-:Y:S01]  /*25f20*/  FFMA R39, R39, R50, 1 ;  /* 0x3f80000027277423 */ /* 0x000fe20000000032 */
[----:B--2---:R-:W-:Y:S01]  /*25f30*/  FFMA R42, R42, R5, 1 ;  /* 0x3f8000002a2a7423 */ /* 0x004fe20000000005 */
[----:B---3--:R-:W-:Y:S01]  /*25f40*/  FFMA R43, R43, R4, 1 ;  /* 0x3f8000002b2b7423 */ /* 0x008fe20000000004 */
[----:B------:R-:W-:Y:S01]  /*25f50*/  FFMA R44, R44, R55, 1 ;  /* 0x3f8000002c2c7423 */ /* 0x000fe20000000037 */
[----:B-----5:R-:W-:Y:S01]  /*25f60*/  FFMA R45, R45, R58, 1 ;  /* 0x3f8000002d2d7423 */ /* 0x020fe2000000003a */
[----:B------:R-:W-:Y:S01]  /*25f70*/  FFMA R46, R46, R47, 1 ;  /* 0x3f8000002e2e7423 */ /* 0x000fe2000000002f */
[----:B------:R-:W-:Y:S06]  /*25f80*/  @P2 BRA `(.L_x_592) ;  /* 0x0000000000142947 */ /* 0x000fec0003800000 */
[----:B------:R-:W-:Y:S02]  /*25f90*/  MOV R5, R60 ;  /* 0x0000003c00057202 */ /* 0x000fe40000000f00 */
[----:B------:R-:W-:-:S07]  /*25fa0*/  MOV R4, 0x25fc0 ;  /* 0x00025fc000047802 */ /* 0x000fce0000000f00 */
[----:B------:R-:W-:Y:S05]  /*25fb0*/  CALL.REL.NOINC `($__internal_0_$__cuda_sm20_rcp_rn_f32_slowpath) ;  /* 0x0000013400087944 */ /* 0x000fea0003c00000 */
[----:B------:R-:W-:Y:S01]  /*25fc0*/  MOV R47, R8 ;  /* 0x00000008002f7202 */ /* 0x000fe20000000f00 */
[----:B------:R-:W-:Y:S06]  /*25fd0*/  BRA `(.L_x_593) ;  /* 0x0000000000107947 */ /* 0x000fec0003800000 */
.L_x_592:
[----:B------:R-:W1:Y:S02]  /*25fe0*/  MUFU.RCP R47, R60 ;  /* 0x0000003c002f7308 */ /* 0x000e640000001000 */
[----:B-1----:R-:W-:-:S04]  /*25ff0*/  FFMA R4, R60, R47, -1 ;  /* 0xbf8000003c047423 */ /* 0x002fc8000000002f */
[----:B------:R-:W-:-:S04]  /*26000*/  FADD.FTZ R4, -R4, -RZ ;  /* 0x800000ff04047221 */ /* 0x000fc80000010100 */
[----:B------:R-:W-:-:S07]  /*26010*/  FFMA R47, R47, R4, R47 ;  /* 0x000000042f2f7223 */ /* 0x000fce000000002f */
.L_x_593:
[----:B------:R-:W-:Y:S05]  /*26020*/  BSYNC B1 ;  /* 0x0000000000017941 */ /* 0x000fea0003800000 */
.L_x_591:
        /* <DEDUP_REMOVED lines=10> */
.L_x_595:
[----:B------:R-:W1:Y:S02]  /*260d0*/  MUFU.RCP R5, R32 ;  /* 0x0000002000057308 */ /* 0x000e640000001000 */
[----:B-1----:R-:W-:-:S04]  /*260e0*/  FFMA R4, R32, R5, -1 ;  /* 0xbf80000020047423 */ /* 0x002fc80000000005 */
[----:B------:R-:W-:-:S04]  /*260f0*/  FADD.FTZ R4, -R4, -RZ ;  /* 0x800000ff04047221 */ /* 0x000fc80000010100 */
[----:B------:R-:W-:-:S07]  /*26100*/  FFMA R48, R5, R4, R5 ;  /* 0x0000000405307223 */ /* 0x000fce0000000005 */
.L_x_596:
[----:B------:R-:W-:Y:S05]  /*26110*/  BSYNC B1 ;  /* 0x0000000000017941 */ /* 0x000fea0003800000 */
.L_x_594:
        /* <DEDUP_REMOVED lines=10> */
.L_x_598:
[----:B------:R-:W1:Y:S02]  /*261c0*/  MUFU.RCP R4, R33 ;  /* 0x0000002100047308 */ /* 0x000e640000001000 */
[----:B-1----:R-:W-:-:S04]  /*261d0*/  FFMA R5, R33, R4, -1 ;  /* 0xbf80000021057423 */ /* 0x002fc80000000004 */
[----:B------:R-:W-:-:S04]  /*261e0*/  FADD.FTZ R5, -R5, -RZ ;  /* 0x800000ff05057221 */ /* 0x000fc80000010100 */
[----:B------:R-:W-:-:S07]  /*261f0*/  FFMA R49, R4, R5, R4 ;  /* 0x0000000504317223 */ /* 0x000fce0000000004 */
.L_x_599:
[----:B------:R-:W-:Y:S05]  /*26200*/  BSYNC B1 ;  /* 0x0000000000017941 */ /* 0x000fea0003800000 */
.L_x_597:
        /* <DEDUP_REMOVED lines=10> */
.L_x_601:
[----:B------:R-:W1:Y:S02]  /*262b0*/  MUFU.RCP R5, R34 ;  /* 0x0000002200057308 */ /* 0x000e640000001000 */
[----:B-1----:R-:W-:-:S04]  /*262c0*/  FFMA R4, R34, R5, -1 ;  /* 0xbf80000022047423 */ /* 0x002fc80000000005 */
[----:B------:R-:W-:-:S04]  /*262d0*/  FADD.FTZ R4, -R4, -RZ ;  /* 0x800000ff04047221 */ /* 0x000fc80000010100 */
[----:B------:R-:W-:-:S07]  /*262e0*/  FFMA R32, R5, R4, R5 ;  /* 0x0000000405207223 */ /* 0x000fce0000000005 */
.L_x_602:
[----:B------:R-:W-:Y:S05]  /*262f0*/  BSYNC B1 ;  /* 0x0000000000017941 */ /* 0x000fea0003800000 */
.L_x_600:
        /* <DEDUP_REMOVED lines=10> */
.L_x_604:
[----:B------:R-:W1:Y:S02]  /*263a0*/  MUFU.RCP R4, R35 ;  /* 0x0000002300047308 */ /* 0x000e640000001000 */
[----:B-1----:R-:W-:-:S04]  /*263b0*/  FFMA R5, R35, R4, -1 ;  /* 0xbf80000023057423 */ /* 0x002fc80000000004 */
[----:B------:R-:W-:-:S04]  /*263c0*/  FADD.FTZ R5, -R5, -RZ ;  /* 0x800000ff05057221 */ /* 0x000fc80000010100 */
[----:B------:R-:W-:-:S07]  /*263d0*/  FFMA R33, R4, R5, R4 ;  /* 0x0000000504217223 */ /* 0x000fce0000000004 */
.L_x_605:
[----:B------:R-:W-:Y:S05]  /*263e0*/  BSYNC B1 ;  /* 0x0000000000017941 */ /* 0x000fea0003800000 */
.L_x_603:
        /* <DEDUP_REMOVED lines=10> */
.L_x_607:
[----:B------:R-:W1:Y:S02]  /*26490*/  MUFU.RCP R5, R36 ;  /* 0x0000002400057308 */ /* 0x000e640000001000 */
[----:B-1----:R-:W-:-:S04]  /*264a0*/  FFMA R4, R36, R5, -1 ;  /* 0xbf80000024047423 */ /* 0x002fc80000000005 */
[----:B------:R-:W-:-:S04]  /*264b0*/  FADD.FTZ R4, -R4, -RZ ;  /* 0x800000ff04047221 */ /* 0x000fc80000010100 */
[----:B------:R-:W-:-:S07]  /*264c0*/  FFMA R34, R5, R4, R5 ;  /* 0x0000000405227223 */ /* 0x000fce0000000005 */
.L_x_608:
[----:B------:R-:W-:Y:S05]  /*264d0*/  BSYNC B1 ;  /* 0x0000000000017941 */ /* 0x000fea0003800000 */
.L_x_606:
        /* <DEDUP_REMOVED lines=10> */
.L_x_610:
[----:B------:R-:W1:Y:S02]  /*26580*/  MUFU.RCP R4, R37 ;  /* 0x0000002500047308 */ /* 0x000e640000001000 */
[----:B-1----:R-:W-:-:S04]  /*26590*/  FFMA R5, R37, R4, -1 ;  /* 0xbf80000025057423 */ /* 0x002fc80000000004 */
[----:B------:R-:W-:-:S04]  /*265a0*/  FADD.FTZ R5, -R5, -RZ ;  /* 0x800000ff05057221 */ /* 0x000fc80000010100 */
[----:B------:R-:W-:-:S07]  /*265b0*/  FFMA R35, R4, R5, R4 ;  /* 0x0000000504237223 */ /* 0x000fce0000000004 */
.L_x_611:
[----:B------:R-:W-:Y:S05]  /*265c0*/  BSYNC B1 ;  /* 0x0000000000017941 */ /* 0x000fea0003800000 */
.L_x_609:
        /* <DEDUP_REMOVED lines=10> */
.L_x_613:
[----:B------:R-:W1:Y:S02]  /*26670*/  MUFU.RCP R5, R38 ;  /* 0x0000002600057308 */ /* 0x000e640000001000 */
[----:B-1----:R-:W-:-:S04]  /*26680*/  FFMA R4, R38, R5, -1 ;  /* 0xbf80000026047423 */ /* 0x002fc80000000005 */
[----:B------:R-:W-:-:S04]  /*26690*/  FADD.FTZ R4, -R4, -RZ ;  /* 0x800000ff04047221 */ /* 0x000fc80000010100 */
[----:B------:R-:W-:-:S07]  /*266a0*/  FFMA R36, R5, R4, R5 ;  /* 0x0000000405247223 */ /* 0x000fce0000000005 */
.L_x_614:
[----:B------:R-:W-:Y:S05]  /*266b0*/  BSYNC B1 ;  /* 0x0000000000017941 */ /* 0x000fea0003800000 */
.L_x_612:
        /* <DEDUP_REMOVED lines=10> */
.L_x_616:
[----:B------:R-:W1:Y:S02]  /*26760*/  MUFU.RCP R4, R39 ;  /* 0x0000002700047308 */ /* 0x000e640000001000 */
[----:B-1----:R-:W-:-:S04]  /*26770*/  FFMA R5, R39, R4, -1 ;  /* 0xbf80000027057423 */ /* 0x002fc80000000004 */
[----:B------:R-:W-:-:S04]  /*26780*/  FADD.FTZ R5, -R5, -RZ ;  /* 0x800000ff05057221 */ /* 0x000fc80000010100 */
[----:B------:R-:W-:-:S07]  /*26790*/  FFMA R37, R4, R5, R4 ;  /* 0x0000000504257223 */ /* 0x000fce0000000004 */
.L_x_617:
[----:B------:R-:W-:Y:S05]  /*267a0*/  BSYNC B1 ;  /* 0x0000000000017941 */ /* 0x000fea0003800000 */
.L_x_615:
        /* <DEDUP_REMOVED lines=10> */
.L_x_619:
[----:B------:R-:W1:Y:S02]  /*26850*/  MUFU.RCP R5, R40 ;  /* 0x0000002800057308 */ /* 0x000e640000001000 */
[----:B-1----:R-:W-:-:S04]  /*26860*/  FFMA R4, R40, R5, -1 ;  /* 0xbf80000028047423 */ /* 0x002fc80000000005 */
[----:B------:R-:W-:-:S04]  /*26870*/  FADD.FTZ R4, -R4, -RZ ;  /* 0x800000ff04047221 */ /* 0x000fc80000010100 */
[----:B------:R-:W-:-:S07]  /*26880*/  FFMA R38, R5, R4, R5 ;  /* 0x0000000405267223 */ /* 0x000fce0000000005 */
.L_x_620:
[----:B------:R-:W-:Y:S05]  /*26890*/  BSYNC B1 ;  /* 0x0000000000017941 */ /* 0x000fea0003800000 */
.L_x_618:
        /* <DEDUP_REMOVED lines=10> */
.L_x_622:
[----:B------:R-:W1:Y:S02]  /*26940*/  MUFU.RCP R4, R41 ;  /* 0x0000002900047308 */ /* 0x000e640000001000 */
[----:B-1----:R-:W-:-:S04]  /*26950*/  FFMA R5, R41, R4, -1 ;  /* 0xbf80000029057423 */ /* 0x002fc80000000004 */
[----:B------:R-:W-:-:S04]  /*26960*/  FADD.FTZ R5, -R5, -RZ ;  /* 0x800000ff05057221 */ /* 0x000fc80000010100 */
[----:B------:R-:W-:-:S07]  /*26970*/  FFMA R39, R4, R5, R4 ;  /* 0x0000000504277223 */ /* 0x000fce0000000004 */
.L_x_623:
[----:B------:R-:W-:Y:S05]  /*26980*/  BSYNC B1 ;  /* 0x0000000000017941 */ /* 0x000fea0003800000 */
.L_x_621:
        /* <DEDUP_REMOVED lines=10> */
.L_x_625:
[----:B------:R-:W1:Y:S02]  /*26a30*/  MUFU.RCP R5, R42 ;  /* 0x0000002a00057308 */ /* 0x000e640000001000 */
[----:B-1----:R-:W-:-:S04]  /*26a40*/  FFMA R4, R42, R5, -1 ;  /* 0xbf8000002a047423 */ /* 0x002fc80000000005 */
[----:B------:R-:W-:-:S04]  /*26a50*/  FADD.FTZ R4, -R4, -RZ ;  /* 0x800000ff04047221 */ /* 0x000fc80000010100 */
[----:B------:R-:W-:-:S07]  /*26a60*/  FFMA R40, R5, R4, R5 ;  /* 0x0000000405287223 */ /* 0x000fce0000000005 */
.L_x_626:
[----:B------:R-:W-:Y:S05]  /*26a70*/  BSYNC B1 ;  /* 0x0000000000017941 */ /* 0x000fea0003800000 */
.L_x_624:
        /* <DEDUP_REMOVED lines=10> */
.L_x_628:
[----:B------:R-:W1:Y:S02]  /*26b20*/  MUFU.RCP R4, R43 ;  /* 0x0000002b00047308 */ /* 0x000e640000001000 */
[----:B-1----:R-:W-:-:S04]  /*26b30*/  FFMA R5, R43, R4, -1 ;  /* 0xbf8000002b057423 */ /* 0x002fc80000000004 */
[----:B------:R-:W-:-:S04]  /*26b40*/  FADD.FTZ R5, -R5, -RZ ;  /* 0x800000ff05057221 */ /* 0x000fc80000010100 */
[----:B------:R-:W-:-:S07]  /*26b50*/  FFMA R41, R4, R5, R4 ;  /* 0x0000000504297223 */ /* 0x000fce0000000004 */
.L_x_629:
[----:B------:R-:W-:Y:S05]  /*26b60*/  BSYNC B1 ;  /* 0x0000000000017941 */ /* 0x000fea0003800000 */
.L_x_627:
        /* <DEDUP_REMOVED lines=10> */
.L_x_631:
[----:B------:R-:W1:Y:S02]  /*26c10*/  MUFU.RCP R5, R44 ;  /* 0x0000002c00057308 */ /* 0x000e640000001000 */
[----:B-1----:R-:W-:-:S04]  /*26c20*/  FFMA R4, R44, R5, -1 ;  /* 0xbf8000002c047423 */ /* 0x002fc80000000005 */
[----:B------:R-:W-:-:S04]  /*26c30*/  FADD.FTZ R4, -R4, -RZ ;  /* 0x800000ff04047221 */ /* 0x000fc80000010100 */
[----:B------:R-:W-:-:S07]  /*26c40*/  FFMA R42, R5, R4, R5 ;  /* 0x00000004052a7223 */ /* 0x000fce0000000005 */
.L_x_632:
[----:B------:R-:W-:Y:S05]  /*26c50*/  BSYNC B1 ;  /* 0x0000000000017941 */ /* 0x000fea0003800000 */
.L_x_630:
        /* <DEDUP_REMOVED lines=10> */
.L_x_634:
[----:B------:R-:W1:Y:S02]  /*26d00*/  MUFU.RCP R4, R45 ;  /* 0x0000002d00047308 */ /* 0x000e640000001000 */
[----:B-1----:R-:W-:-:S04]  /*26d10*/  FFMA R5, R45, R4, -1 ;  /* 0xbf8000002d057423 */ /* 0x002fc80000000004 */
[----:B------:R-:W-:-:S04]  /*26d20*/  FADD.FTZ R5, -R5, -RZ ;  /* 0x800000ff05057221 */ /* 0x000fc80000010100 */
[----:B------:R-:W-:-:S07]  /*26d30*/  FFMA R43, R4, R5, R4 ;  /* 0x00000005042b7223 */ /* 0x000fce0000000004 */
.L_x_635:
[----:B------:R-:W-:Y:S05]  /*26d40*/  BSYNC B1 ;  /* 0x0000000000017941 */ /* 0x000fea0003800000 */
.L_x_633:
        /* <DEDUP_REMOVED lines=9> */
.L_x_637:
[----:B------:R-:W1:Y:S02]  /*26de0*/  MUFU.RCP R5, R46 ;  /* 0x0000002e00057308 */ /* 0x000e640000001000 */
[----:B-1----:R-:W-:-:S04]  /*26df0*/  FFMA R4, R46, R5, -1 ;  /* 0xbf8000002e047423 */ /* 0x002fc80000000005 */
[----:B------:R-:W-:-:S04]  /*26e00*/  FADD.FTZ R4, -R4, -RZ ;  /* 0x800000ff04047221 */ /* 0x000fc80000010100 */
[----:B------:R-:W-:-:S07]  /*26e10*/  FFMA R8, R5, R4, R5 ;  /* 0x0000000405087223 */ /* 0x000fce0000000005 */
.L_x_638:
[----:B------:R-:W-:Y:S05]  /*26e20*/  BSYNC B1 ;  /* 0x0000000000017941 */ /* 0x000fea0003800000 */
.L_x_636:
        /* <DEDUP_REMOVED lines=26> */
.L_x_639:
        /* <DEDUP_REMOVED lines=27> */
.L_x_641:
[----:B------:R-:W-:Y:S05]  /*27180*/  BSYNC B0 ;  /* 0x0000000000007941 */ /* 0x000fea0003800000 */
.L_x_640:
[----:B------:R-:W-:Y:S04]  /*27190*/  BSSY B0, `(.L_x_642) ;  /* 0x000003a000007945 */ /* 0x000fe80003800000 */
[----:B------:R-:W-:Y:S05]  /*271a0*/  @P0 BRA `(.L_x_643) ;  /* 0x0000000000e00947 */ /* 0x000fea0003800000 */
[----:B------:R-:W-:-:S04]  /*271b0*/  MOV R4, UR44 ;  /* 0x0000002c00047c02 */ /* 0x000fc80008000f00 */
[----:B------:R-:W-:-:S13]  /*271c0*/  ISETP.NE.AND P3, PT, R4, 0x3, PT ;  /* 0x000000030400780c */ /* 0x000fda0003f65270 */
[----:B------:R-:W-:Y:S05]  /*271d0*/  @!P3 BRA `(.L_x_644) ;  /* 0x000000000004b947 */ /* 0x000fea0003800000 */
[----:B------:R-:W-:Y:S01]  /*271e0*/  BPT.TRAP 0x1 ;  /* 0x000000040000795c */ /* 0x000fe20000300000 */
.L_x_644:
[----:B------:R-:W-:Y:S01]  /*271f0*/  LEA R4, R18, UR48, 0x3 ;  /* 0x0000003012047c11 */ /* 0x000fe2000f8e18ff */
[----:B------:R-:W-:Y:S01]  /*27200*/  BSSY B1, `(.L_x_645) ;  /* 0x0000004000017945 */ /* 0x000fe20003800000 */
[----:B------:R-:W-:-:S04]  /*27210*/  SHF.L.U32 R5, R19, 0x1f, RZ ;  /* 0x0000001f13057819 */ /* 0x000fc800000006ff */
[----:B------:R-:W1:Y:S02]  /*27220*/  SYNCS.PHASECHK.TRANS64.TRYWAIT P2, [R4+URZ+0x60], R5 ;  /* 0x00006005040075a7 */ /* 0x000e64000804017f */
[----:B-1----:R-:W-:Y:S05]  /*27230*/  @!P2 BRA `(.L_x_646) ;  /* 0x000001140064a947 */ /* 0x002fea0003800000 */
.L_x_1155:
[----:B------:R-:W-:Y:S05]  /*27240*/  BSYNC B1 ;  /* 0x0000000000017941 */ /* 0x000fea0003800000 */
.L_x_645:
        /* <DEDUP_REMOVED lines=22> */
.L_x_648:
[----:B------:R-:W-:Y:S05]  /*273b0*/  BSYNC B1 ;  /* 0x0000000000017941 */ /* 0x000fea0003800000 */
.L_x_647:
        /* <DEDUP_REMOVED lines=8> */
.L_x_649:
        /* <DEDUP_REMOVED lines=15> */
.L_x_643:
[----:B------:R-:W-:Y:S05]  /*27530*/  BSYNC B0 ;  /* 0x0000000000007941 */ /* 0x000fea0003800000 */
.L_x_642:
[----:B------:R-:W2:Y:S04]  /*27540*/  LDL.LU R27, [R1+0x200] ;  /* 0x00020000011b7983 */ /* 0x000ea80000300800 */
[----:B------:R-:W3:Y:S04]  /*27550*/  LDL.LU R25, [R1+0x204] ;  /* 0x0002040001197983 */ /* 0x000ee80000300800 */
[----:B------:R-:W4:Y:S04]  /*27560*/  LDL.LU R31, [R1+0x208] ;  /* 0x00020800011f7983 */ /* 0x000f280000300800 */
[----:B------:R-:W5:Y:S01]  /*27570*/  LDL.LU R37, [R1+0x20c] ;  /* 0x00020c0001257983 */ /* 0x000f620000300800 */
[----:B------:R-:W-:Y:S01]  /*27580*/  F2FP.F16.E4M3.UNPACK_B R4, R7 ;  /* 0x00000007ff04723e */ /* 0x000fe200020006ff */
[C---:B------:R-:W-:Y:S01]  /*27590*/  FMUL R13, R16.reuse, R231 ;  /* 0x000000e7100d7220 */ /* 0x040fe20000400000 */
[----:B------:R-:W-:Y:S01]  /*275a0*/  F2FP.F16.E4M3.UNPACK_B R15, R6 ;  /* 0x00000006ff0f723e */ /* 0x000fe200020006ff */
[----:B------:R-:W5:Y:S01]  /*275b0*/  LDL.LU R41, [R1+0x210] ;  /* 0x0002100001297983 */ /* 0x000f620000300800 */
[----:B------:R-:W-:Y:S01]  /*275c0*/  FMUL R21, R16, R234 ;  /* 0x000000ea10157220 */ /* 0x000fe20000400000 */
[----:B------:R-:W-:-:S02]  /*275d0*/  HADD2.F32 R8, -RZ, R4.H1_H1 ;  /* 0x30000004ff087230 */ /* 0x000fc40000004100 */
[----:B------:R-:W-:Y:S01]  /*275e0*/  FMUL R5, R16, R230 ;  /* 0x000000e610057220 */ /* 0x000fe20000400000 */
[----:B------:R-:W5:Y:S01]  /*275f0*/  LDL.LU R46, [R1+0x214] ;  /* 0x00021400012e7983 */ /* 0x000f620000300800 */
[----:B------:R-:W-:Y:S01]  /*27600*/  HADD2.F32 R12, -RZ, R4.H0_H0 ;  /* 0x20000004ff0c7230 */ /* 0x000fe20000004100 */
[----:B------:R-:W-:Y:S01]  /*27610*/  F2FP.F16.E4M3.UNPACK_B R4, R7.H1 ;  /* 0x00000007ff04723e */ /* 0x000fe200030006ff */
[--C-:B------:R-:W-:Y:S01]  /*27620*/  HADD2.F32 R20, -RZ, R15.reuse.H0_H0 ;  /* 0x2000000fff147230 */ /* 0x100fe20000004100 */
[----:B------:R-:W5:Y:S01]  /*27630*/  LDL.LU R49, [R1+0x218] ;  /* 0x0002180001317983 */ /* 0x000f620000300800 */
[----:B------:R-:W-:Y:S01]  /*27640*/  FFMA R13, R2, R8, R13 ;  /* 0x00000008020d7223 */ /* 0x000fe2000000000d */
[----:B------:R-:W-:Y:S02]  /*27650*/  HADD2.F32 R22, -RZ, R15.H1_H1 ;  /* 0x3000000fff167230 */ /* 0x000fe40000004100 */
[----:B------:R-:W-:Y:S01]  /*27660*/  FMUL R235, R16, R235 ;  /* 0x000000eb10eb7220 */ /* 0x000fe20000400000 */
[----:B------:R-:W5:Y:S01]  /*27670*/  LDL.LU R52, [R1+0x21c] ;  /* 0x00021c0001347983 */ /* 0x000f620000300800 */
[----:B------:R-:W-:Y:S01]  /*27680*/  F2FP.F16.E4M3.UNPACK_B R8, R6.H1 ;  /* 0x00000006ff08723e */ /* 0x000fe200030006ff */
[----:B------:R-:W-:-:S02]  /*27690*/  HADD2.F32 R14, -RZ, R4.H0_H0 ;  /* 0x20000004ff0e7230 */ /* 0x000fc40000004100 */
[C---:B------:R-:W-:Y:S01]  /*276a0*/  FFMA R20, R2.reuse, R20, R21 ;  /* 0x0000001402147223 */ /* 0x040fe20000000015 */
[----:B------:R-:W-:Y:S02]  /*276b0*/  HADD2.F32 R4, -RZ, R4.H1_H1 ;  /* 0x30000004ff047230 */ /* 0x000fe40000004100 */
[----:B------:R-:W-:Y:S01]  /*276c0*/  FFMA R12, R2, R12, R5 ;  /* 0x0000000c020c7223 */ /* 0x000fe20000000005 */
[----:B------:R-:W-:Y:S01]  /*276d0*/  FMUL R15, R16, R233 ;  /* 0x000000e9100f7220 */ /* 0x000fe20000400000 */
[----:B------:R-:W-:Y:S01]  /*276e0*/  FFMA R21, R2, R22, R235 ;  /* 0x0000001602157223 */ /* 0x000fe200000000eb */
[----:B------:R-:W-:Y:S01]  /*276f0*/  MOV R58, 0x3bbb989d ;  /* 0x3bbb989d003a7802 */ /* 0x000fe20000000f00 */
[C---:B------:R-:W-:Y:S01]  /*27700*/  FMUL R5, R16.reuse, R232 ;  /* 0x000000e810057220 */ /* 0x040fe20000400000 */
[--C-:B------:R-:W-:Y:S02]  /*27710*/  HADD2.F32 R22, -RZ, R8.reuse.H0_H0 ;  /* 0x20000008ff167230 */ /* 0x100fe40000004100 */
[----:B------:R-:W-:Y:S01]  /*27720*/  FMUL R23, R16, R237 ;  /* 0x000000ed10177220 */ /* 0x000fe20000400000 */
[----:B------:R-:W-:Y:S01]  /*27730*/  HADD2.F32 R8, -RZ, R8.H1_H1 ;  /* 0x30000008ff087230 */ /* 0x000fe20000004100 */
[----:B------:R-:W-:Y:S01]  /*27740*/  F2FP.F16.E4M3.UNPACK_B R24, R3 ;  /* 0x00000003ff18723e */ /* 0x000fe200020006ff */
[C---:B------:R-:W-:Y:S01]  /*27750*/  FFMA R15, R2.reuse, R4, R15 ;  /* 0x00000004020f7223 */ /* 0x040fe2000000000f */
[----:B------:R-:W-:Y:S01]  /*27760*/  MOV R60, 0x437c0000 ;  /* 0x437c0000003c7802 */ /* 0x000fe20000000f00 */
[----:B------:R-:W-:Y:S01]  /*27770*/  FFMA R14, R2, R14, R5 ;  /* 0x0000000e020e7223 */ /* 0x000fe20000000005 */
[----:B------:R-:W-:Y:S01]  /*27780*/  FFMA.SAT R4, -R12, R58, 0.5 ;  /* 0x3f0000000c047423 */ /* 0x000fe2000000213a */
[----:B------:R-:W-:Y:S01]  /*27790*/  FMUL R5, R16, R236 ;  /* 0x000000ec10057220 */ /* 0x000fe20000400000 */
[----:B------:R-:W-:Y:S01]  /*277a0*/  FFMA R23, R2, R8, R23 ;  /* 0x0000000802177223 */ /* 0x000fe20000000017 */
[----:B------:R-:W-:-:S02]  /*277b0*/  HADD2.F32 R28, -RZ, R24.H1_H1 ;  /* 0x30000018ff1c7230 */ /* 0x000fc40000004100 */
[----:B------:R-:W-:Y:S01]  /*277c0*/  FFMA.SAT R8, -R13, R58, 0.5 ;  /* 0x3f0000000d087423 */ /* 0x000fe2000000213a */
[----:B------:R-:W-:Y:S01]  /*277d0*/  FFMA.RM R4, R4, R60, 12582913 ;  /* 0x4b40000104047423 */ /* 0x000fe2000000403c */
[----:B------:R-:W-:Y:S01]  /*277e0*/  FFMA R22, R2, R22, R5 ;  /* 0x0000001602167223 */ /* 0x000fe20000000005 */
[----:B------:R-:W-:Y:S01]  /*277f0*/  HADD2.F32 R26, -RZ, R24.H0_H0 ;  /* 0x20000018ff1a7230 */ /* 0x000fe20000004100 */
[----:B------:R-:W-:Y:S01]  /*27800*/  F2FP.F16.E4M3.UNPACK_B R29, R3.H1 ;  /* 0x00000003ff1d723e */ /* 0x000fe200030006ff */
[----:B------:R-:W-:-:S04]  /*27810*/  FFMA.RM R32, R8, R60, 12582913 ;  /* 0x4b40000108207423 */ /* 0x000fc8000000403c */
[----:B------:R-:W-:Y:S01]  /*27820*/  HADD2.F32 R30, -RZ, R29.H0_H0 ;  /* 0x2000001dff1e7230 */ /* 0x000fe20000004100 */
[-C--:B------:R-:W-:Y:S02]  /*27830*/  F2FP.F16.E4M3.UNPACK_B R43, R0.reuse ;  /* 0x00000000ff2b723e */ /* 0x080fe400020006ff */
[----:B------:R-:W-:-:S03]  /*27840*/  F2FP.F16.E4M3.UNPACK_B R51, R0.H1 ;  /* 0x00000000ff33723e */ /* 0x000fc600030006ff */
[----:B------:R-:W-:Y:S02]  /*27850*/  HADD2.F32 R45, -RZ, R43.H1_H1 ;  /* 0x3000002bff2d7230 */ /* 0x000fe40000004100 */
[--C-:B------:R-:W-:Y:S02]  /*27860*/  HADD2.F32 R50, -RZ, R51.reuse.H0_H0 ;  /* 0x20000033ff327230 */ /* 0x100fe40000004100 */
[----:B------:R-:W-:Y:S01]  /*27870*/  HADD2.F32 R53, -RZ, R51.H1_H1 ;  /* 0x30000033ff357230 */ /* 0x000fe20000004100 */
[----:B------:R-:W-:Y:S01]  /*27880*/  BSSY B1, `(.L_x_650) ;  /* 0x000009c000017945 */ /* 0x000fe20003800000 */
[C---:B--2---:R-:W-:Y:S01]  /*27890*/  FMUL R5, R16.reuse, R27 ;  /* 0x0000001b10057220 */ /* 0x044fe20000400000 */
[----:B---3--:R-:W-:Y:S01]  /*278a0*/  FMUL R25, R16, R25 ;  /* 0x0000001910197220 */ /* 0x008fe20000400000 */
[----:B------:R-:W-:Y:S02]  /*278b0*/  FADD R27, R4, -12583039 ;  /* 0xcb40007f041b7421 */ /* 0x000fe40000000000 */
[C---:B------:R-:W-:Y:S01]  /*278c0*/  FFMA R24, R2.reuse, R26, R5 ;  /* 0x0000001a02187223 */ /* 0x040fe20000000005 */
[----:B------:R-:W-:Y:S01]  /*278d0*/  FFMA R25, R2, R28, R25 ;  /* 0x0000001c02197223 */ /* 0x000fe20000000019 */
[----:B------:R-:W-:Y:S01]  /*278e0*/  FFMA.SAT R28, -R14, R58, 0.5 ;  /* 0x3f0000000e1c7423 */ /* 0x000fe2000000213a */
[----:B------:R-:W-:Y:S01]  /*278f0*/  FADD R26, R32, -12583039 ;  /* 0xcb40007f201a7421 */ /* 0x000fe20000000000 */
[----:B------:R-:W-:Y:S01]  /*27900*/  FFMA R27, -R12, 1.4426950216293334961, -R27 ;  /* 0x3fb8aa3b0c1b7823 */ /* 0x000fe2000000091b */
[----:B----4-:R-:W-:Y:S01]  /*27910*/  FMUL R5, R16, R31 ;  /* 0x0000001f10057220 */ /* 0x010fe20000400000 */
[----:B------:R-:W-:Y:S01]  /*27920*/  FFMA.RM R34, R28, R60, 12582913 ;  /* 0x4b4000011c227423 */ /* 0x000fe2000000403c */
[----:B------:R-:W-:Y:S01]  /*27930*/  FFMA R28, -R13, 1.4426950216293334961, -R26 ;  /* 0x3fb8aa3b0d1c7823 */ /* 0x000fe2000000091a */
[----:B------:R-:W-:Y:S01]  /*27940*/  FFMA R8, -R12, 1.925963033500011079e-08, R27 ;  /* 0x32a570600c087823 */ /* 0x000fe2000000011b */
[----:B------:R-:W-:Y:S01]  /*27950*/  FFMA R26, R2, R30, R5 ;  /* 0x0000001e021a7223 */ /* 0x000fe20000000005 */
[----:B------:R-:W-:Y:S01]  /*27960*/  FFMA.SAT R27, -R15, R58, 0.5 ;  /* 0x3f0000000f1b7423 */ /* 0x000fe2000000213a */
[----:B------:R-:W-:Y:S01]  /*27970*/  FADD R5, R34, -12583039 ;  /* 0xcb40007f22057421 */ /* 0x000fe20000000000 */
[----:B------:R-:W-:-:S02]  /*27980*/  HADD2.F32 R31, -RZ, R29.H1_H1 ;  /* 0x3000001dff1f7230 */ /* 0x000fc40000004100 */
[----:B------:R-:W-:Y:S01]  /*27990*/  FFMA.SAT R29, -R20, R58, 0.5 ;  /* 0x3f000000141d7423 */ /* 0x000fe2000000213a */
[-C--:B------:R-:W-:Y:S01]  /*279a0*/  FFMA.RM R36, R27, R60.reuse, 12582913 ;  /* 0x4b4000011b247423 */ /* 0x080fe2000000403c */
[----:B------:R-:W-:Y:S01]  /*279b0*/  FFMA R5, -R14, 1.4426950216293334961, -R5 ;  /* 0x3fb8aa3b0e057823 */ /* 0x000fe20000000905 */
[----:B-----5:R-:W-:Y:S01]  /*279c0*/  FMUL R27, R16, R37 ;  /* 0x00000025101b7220 */ /* 0x020fe20000400000 */
[----:B------:R-:W-:Y:S01]  /*279d0*/  FFMA.RM R38, R29, R60, 12582913 ;  /* 0x4b4000011d267423 */ /* 0x000fe2000000403c */
[----:B------:R1:W2:Y:S01]  /*279e0*/  MUFU.EX2 R33, R8 ;  /* 0x0000000800217308 */ /* 0x0002a20000000800 */
[-C--:B------:R-:W-:Y:S01]  /*279f0*/  FFMA.SAT R29, -R21, R58.reuse, 0.5 ;  /* 0x3f000000151d7423 */ /* 0x080fe2000000213a */
[----:B------:R-:W-:Y:S01]  /*27a00*/  FFMA R27, R2, R31, R27 ;  /* 0x0000001f021b7223 */ /* 0x000fe2000000001b */
[----:B------:R-:W-:Y:S01]  /*27a10*/  FFMA.SAT R31, -R22, R58, 0.5 ;  /* 0x3f000000161f7423 */ /* 0x000fe2000000213a */
[----:B------:R-:W-:Y:S01]  /*27a20*/  FFMA R28, -R13, 1.925963033500011079e-08, R28 ;  /* 0x32a570600d1c7823 */ /* 0x000fe2000000011c */
[-C--:B------:R-:W-:Y:S01]  /*27a30*/  FFMA.RM R40, R29, R60.reuse, 12582913 ;  /* 0x4b4000011d287423 */ /* 0x080fe2000000403c */
[----:B-1----:R-:W-:Y:S01]  /*27a40*/  FFMA R8, -R14, 1.925963033500011079e-08, R5 ;  /* 0x32a570600e087823 */ /* 0x002fe20000000105 */
[----:B------:R-:W-:Y:S01]  /*27a50*/  FADD R5, R38, -12583039 ;  /* 0xcb40007f26057421 */ /* 0x000fe20000000000 */
[----:B------:R-:W-:Y:S01]  /*27a60*/  FADD R30, R36, -12583039 ;  /* 0xcb40007f241e7421 */ /* 0x000fe20000000000 */
[----:B------:R-:W-:-:S02]  /*27a70*/  FFMA.RM R44, R31, R60, 12582913 ;  /* 0x4b4000011f2c7423 */ /* 0x000fc4000000403c */
[----:B------:R-:W-:Y:S01]  /*27a80*/  FFMA R29, -R20, 1.4426950216293334961, -R5 ;  /* 0x3fb8aa3b141d7823 */ /* 0x000fe20000000905 */
[----:B------:R1:W3:Y:S01]  /*27a90*/  MUFU.EX2 R35, R28 ;  /* 0x0000001c00237308 */ /* 0x0002e20000000800 */
[----:B------:R-:W-:Y:S01]  /*27aa0*/  FFMA.SAT R31, -R23, R58, 0.5 ;  /* 0x3f000000171f7423 */ /* 0x000fe2000000213a */
[----:B------:R-:W-:Y:S01]  /*27ab0*/  FFMA R30, -R15, 1.4426950216293334961, -R30 ;  /* 0x3fb8aa3b0f1e7823 */ /* 0x000fe2000000091e */
[----:B------:R-:W-:-:S05]  /*27ac0*/  FMUL R5, R16, R41 ;  /* 0x0000002910057220 */ /* 0x000fca0000400000 */
[----:B------:R4:W5:Y:S01]  /*27ad0*/  MUFU.EX2 R37, R8 ;  /* 0x0000000800257308 */ /* 0x0009620000000800 */
[----:B-1----:R-:W-:Y:S02]  /*27ae0*/  HADD2.F32 R28, -RZ, R43.H0_H0 ;  /* 0x2000002bff1c7230 */ /* 0x002fe40000004100 */
[----:B------:R-:W-:Y:S01]  /*27af0*/  FFMA R30, -R15, 1.925963033500011079e-08, R30 ;  /* 0x32a570600f1e7823 */ /* 0x000fe2000000011e */
[----:B------:R-:W-:Y:S01]  /*27b00*/  FADD R42, R40, -12583039 ;  /* 0xcb40007f282a7421 */ /* 0x000fe20000000000 */
[----:B----4-:R-:W-:Y:S01]  /*27b10*/  FFMA R8, -R20, 1.925963033500011079e-08, R29 ;  /* 0x32a5706014087823 */ /* 0x010fe2000000011d */
[----:B------:R-:W-:Y:S01]  /*27b20*/  FMUL R29, R16, R46 ;  /* 0x0000002e101d7220 */ /* 0x000fe20000400000 */
[----:B------:R-:W-:Y:S01]  /*27b30*/  FFMA.RM R46, R31, R60, 12582913 ;  /* 0x4b4000011f2e7423 */ /* 0x000fe2000000403c */
[----:B------:R-:W-:Y:S01]  /*27b40*/  FFMA.SAT R31, -R24, R58, 0.5 ;  /* 0x3f000000181f7423 */ /* 0x000fe2000000213a */
[----:B------:R-:W-:Y:S01]  /*27b50*/  FFMA R28, R2, R28, R5 ;  /* 0x0000001c021c7223 */ /* 0x000fe20000000005 */
[----:B------:R-:W-:Y:S01]  /*27b60*/  FADD R5, R44, -12583039 ;  /* 0xcb40007f2c057421 */ /* 0x000fe20000000000 */
[----:B------:R1:W4:Y:S01]  /*27b70*/  MUFU.EX2 R39, R30 ;  /* 0x0000001e00277308 */ /* 0x0003220000000800 */
[----:B------:R-:W-:Y:S01]  /*27b80*/  FFMA.RM R48, R31, R60, 12582913 ;  /* 0x4b4000011f307423 */ /* 0x000fe2000000403c */
[----:B------:R-:W-:Y:S01]  /*27b90*/  FFMA R42, -R21, 1.4426950216293334961, -R42 ;  /* 0x3fb8aa3b152a7823 */ /* 0x000fe2000000092a */
[----:B------:R-:W-:-:S02]  /*27ba0*/  FFMA R5, -R22, 1.4426950216293334961, -R5 ;  /* 0x3fb8aa3b16057823 */ /* 0x000fc40000000905 */
[----:B------:R-:W-:Y:S01]  /*27bb0*/  FADD R31, R48, -12583039 ;  /* 0xcb40007f301f7421 */ /* 0x000fe20000000000 */
[----:B------:R-:W-:Y:S01]  /*27bc0*/  FFMA R42, -R21, 1.925963033500011079e-08, R42 ;  /* 0x32a57060152a7823 */ /* 0x000fe2000000012a */
[----:B-1----:R-:W-:Y:S01]  /*27bd0*/  FADD R30, R46, -12583039 ;  /* 0xcb40007f2e1e7421 */ /* 0x002fe20000000000 */
[----:B------:R1:W4:Y:S01]  /*27be0*/  MUFU.EX2 R41, R8 ;  /* 0x0000000800297308 */ /* 0x0003220000000800 */
[----:B------:R-:W-:Y:S02]  /*27bf0*/  FFMA R31, -R24, 1.4426950216293334961, -R31 ;  /* 0x3fb8aa3b181f7823 */ /* 0x000fe4000000091f */
[----:B------:R-:W-:Y:S01]  /*27c00*/  FFMA R30, -R23, 1.4426950216293334961, -R30 ;  /* 0x3fb8aa3b171e7823 */ /* 0x000fe2000000091e */
[----:B-1----:R-:W-:Y:S01]  /*27c10*/  FFMA R8, -R22, 1.925963033500011079e-08, R5 ;  /* 0x32a5706016087823 */ /* 0x002fe20000000105 */
[----:B------:R-:W-:-:S03]  /*27c20*/  FMUL R5, R16, R49 ;  /* 0x0000003110057220 */ /* 0x000fc60000400000 */
[----:B------:R1:W-:Y:S01]  /*27c30*/  MUFU.EX2 R43, R42 ;  /* 0x0000002a002b7308 */ /* 0x0003e20000000800 */
[C---:B------:R-:W-:Y:S01]  /*27c40*/  FFMA R29, R2.reuse, R45, R29 ;  /* 0x0000002d021d7223 */ /* 0x040fe2000000001d */
[----:B-1----:R-:W-:Y:S01]  /*27c50*/  FFMA R42, -R23, 1.925963033500011079e-08, R30 ;  /* 0x32a57060172a7823 */ /* 0x002fe2000000011e */
[----:B------:R-:W-:Y:S01]  /*27c60*/  FFMA R30, R2, R50, R5 ;  /* 0x00000032021e7223 */ /* 0x000fe20000000005 */
[----:B------:R-:W-:Y:S01]  /*27c70*/  FFMA R5, -R24, 1.925963033500011079e-08, R31 ;  /* 0x32a5706018057823 */ /* 0x000fe2000000011f */
[----:B------:R-:W-:Y:S01]  /*27c80*/  FMUL R31, R16, R52 ;  /* 0x00000034101f7220 */ /* 0x000fe20000400000 */
[-C--:B------:R-:W-:Y:S01]  /*27c90*/  FFMA.SAT R47, -R25, R58.reuse, 0.5 ;  /* 0x3f000000192f7423 */ /* 0x080fe2000000213a */
[-C--:B------:R-:W-:Y:S02]  /*27ca0*/  FFMA.SAT R50, -R26, R58.reuse, 0.5 ;  /* 0x3f0000001a327423 */ /* 0x080fe4000000213a */
[----:B------:R-:W-:Y:S01]  /*27cb0*/  FFMA R31, R2, R53, R31 ;  /* 0x00000035021f7223 */ /* 0x000fe2000000001f */
[-C--:B------:R-:W-:Y:S01]  /*27cc0*/  FFMA.SAT R55, -R29, R58.reuse, 0.5 ;  /* 0x3f0000001d377423 */ /* 0x080fe2000000213a */
[-C--:B------:R-:W-:Y:S01]  /*27cd0*/  FFMA.SAT R52, -R27, R58.reuse, 0.5 ;  /* 0x3f0000001b347423 */ /* 0x080fe2000000213a */
[-C--:B------:R-:W-:Y:S01]  /*27ce0*/  FFMA.SAT R54, -R28, R58.reuse, 0.5 ;  /* 0x3f0000001c367423 */ /* 0x080fe2000000213a */
[-C--:B------:R-:W-:Y:S01]  /*27cf0*/  FFMA.SAT R57, -R30, R58.reuse, 0.5 ;  /* 0x3f0000001e397423 */ /* 0x080fe2000000213a */
[----:B------:R-:W-:Y:S01]  /*27d00*/  FFMA.SAT R58, -R31, R58, 0.5 ;  /* 0x3f0000001f3a7423 */ /* 0x000fe2000000213a */
[----:B------:R-:W-:Y:S01]  /*27d10*/  SHF.L.U32 R4, R4, 0x17, RZ ;  /* 0x0000001704047819 */ /* 0x000fe200000006ff */
[-C--:B------:R-:W-:Y:S01]  /*27d20*/  FFMA.RM R49, R47, R60.reuse, 12582913 ;  /* 0x4b4000012f317423 */ /* 0x080fe2000000403c */
[-C--:B------:R-:W-:Y:S01]  /*27d30*/  FFMA.RM R50, R50, R60.reuse, 12582913 ;  /* 0x4b40000132327423 */ /* 0x080fe2000000403c */
[-C--:B------:R-:W-:Y:S01]  /*27d40*/  FFMA.RM R56, R55, R60.reuse, 12582913 ;  /* 0x4b40000137387423 */ /* 0x080fe2000000403c */
[----:B------:R-:W-:Y:S01]  /*27d50*/  SHF.L.U32 R32, R32, 0x17, RZ ;  /* 0x0000001720207819 */ /* 0x000fe200000006ff */
[-C--:B------:R-:W-:Y:S01]  /*27d60*/  FFMA.RM R57, R57, R60.reuse, 12582913 ;  /* 0x4b40000139397423 */ /* 0x080fe2000000403c */
[-C--:B------:R-:W-:Y:S01]  /*27d70*/  FFMA.RM R52, R52, R60.reuse, 12582913 ;  /* 0x4b40000134347423 */ /* 0x080fe2000000403c */
[-C--:B------:R-:W-:Y:S01]  /*27d80*/  FFMA.RM R54, R54, R60.reuse, 12582913 ;  /* 0x4b40000136367423 */ /* 0x080fe2000000403c */
[----:B------:R-:W-:Y:S01]  /*27d90*/  FFMA.RM R59, R58, R60, 12582913 ;  /* 0x4b4000013a3b7423 */ /* 0x000fe2000000403c */
[----:B------:R1:W4:Y:S01]  /*27da0*/  MUFU.EX2 R45, R8 ;  /* 0x00000008002d7308 */ /* 0x0003220000000800 */
[----:B--2---:R-:W-:Y:S01]  /*27db0*/  FFMA R60, R4, R33, 1 ;  /* 0x3f800000043c7423 */ /* 0x004fe20000000021 */
[----:B------:R-:W-:Y:S01]  /*27dc0*/  FADD R51, R50, -12583039 ;  /* 0xcb40007f32337421 */ /* 0x000fe20000000000 */
[----:B------:R-:W-:Y:S01]  /*27dd0*/  FADD R4, R56, -12583039 ;  /* 0xcb40007f38047421 */ /* 0x000fe20000000000 */
[----:B---3--:R-:W-:Y:S01]  /*27de0*/  FFMA R61, R32, R35, 1 ;  /* 0x3f800000203d7423 */ /* 0x008fe20000000023 */
[----:B------:R-:W-:Y:S01]  /*27df0*/  FADD R33, R57, -12583039 ;  /* 0xcb40007f39217421 */ /* 0x000fe20000000000 */
[----:B------:R-:W-:Y:S01]  /*27e00*/  FADD R55, R54, -12583039 ;  /* 0xcb40007f36377421 */ /* 0x000fe20000000000 */
[----:B------:R-:W-:Y:S01]  /*27e10*/  SHF.L.U32 R34, R34, 0x17, RZ ;  /* 0x0000001722227819 */ /* 0x000fe200000006ff */
[----:B------:R2:W-:Y:S01]  /*27e20*/  MUFU.EX2 R47, R42 ;  /* 0x0000002a002f7308 */ /* 0x0005e20000000800 */
[----:B-1----:R-:W-:Y:S01]  /*27e30*/  FADD R8, R49, -12583039 ;  /* 0xcb40007f31087421 */ /* 0x002fe20000000000 */
[----:B------:R-:W-:Y:S01]  /*27e40*/  FADD R32, R59, -12583039 ;  /* 0xcb40007f3b207421 */ /* 0x000fe20000000000 */
[----:B------:R-:W-:Y:S01]  /*27e50*/  FFMA R53, -R26, 1.4426950216293334961, -R51 ;  /* 0x3fb8aa3b1a357823 */ /* 0x000fe20000000933 */
[----:B------:R-:W-:Y:S01]  /*27e60*/  FFMA R58, -R29, 1.4426950216293334961, -R4 ;  /* 0x3fb8aa3b1d3a7823 */ /* 0x000fe20000000904 */
[----:B------:R-:W-:Y:S01]  /*27e70*/  FFMA R8, -R25, 1.4426950216293334961, -R8 ;  /* 0x3fb8aa3b19087823 */ /* 0x000fe20000000908 */
[----:B------:R-:W-:Y:S01]  /*27e80*/  FFMA R33, -R30, 1.4426950216293334961, -R33 ;  /* 0x3fb8aa3b1e217823 */ /* 0x000fe20000000921 */
[----:B--2---:R-:W-:Y:S01]  /*27e90*/  FADD R42, R52, -12583039 ;  /* 0xcb40007f342a7421 */ /* 0x004fe20000000000 */
[----:B------:R-:W-:Y:S01]  /*27ea0*/  FFMA R55, -R28, 1.4426950216293334961, -R55 ;  /* 0x3fb8aa3b1c377823 */ /* 0x000fe20000000937 */
[----:B------:R-:W-:Y:S01]  /*27eb0*/  FFMA R32, -R31, 1.4426950216293334961, -R32 ;  /* 0x3fb8aa3b1f207823 */ /* 0x000fe20000000920 */
[----:B------:R-:W-:Y:S01]  /*27ec0*/  SHF.L.U32 R36, R36, 0x17, RZ ;  /* 0x0000001724247819 */ /* 0x000fe200000006ff */
[----:B------:R-:W-:Y:S01]  /*27ed0*/  FFMA R42, -R27, 1.4426950216293334961, -R42 ;  /* 0x3fb8aa3b1b2a7823 */ /* 0x000fe2000000092a */
[----:B-----5:R-:W-:Y:S01]  /*27ee0*/  FFMA R62, R34, R37, 1 ;  /* 0x3f800000223e7423 */ /* 0x020fe20000000025 */
[----:B------:R-:W-:Y:S01]  /*27ef0*/  FFMA R8, -R25, 1.925963033500011079e-08, R8 ;  /* 0x32a5706019087823 */ /* 0x000fe20000000108 */
[----:B------:R-:W-:Y:S01]  /*27f00*/  FFMA R53, -R26, 1.925963033500011079e-08, R53 ;  /* 0x32a570601a357823 */ /* 0x000fe20000000135 */
[----:B------:R-:W-:Y:S01]  /*27f10*/  FFMA R58, -R29, 1.925963033500011079e-08, R58 ;  /* 0x32a570601d3a7823 */ /* 0x000fe2000000013a */
[----:B------:R-:W-:Y:S01]  /*27f20*/  SHF.L.U32 R38, R38, 0x17, RZ ;  /* 0x0000001726267819 */ /* 0x000fe200000006ff */
[----:B------:R-:W-:Y:S01]  /*27f30*/  FFMA R33, -R30, 1.925963033500011079e-08, R33 ;  /* 0x32a570601e217823 */ /* 0x000fe20000000121 */
[----:B------:R-:W-:Y:S01]  /*27f40*/  IADD3 R34, R60, 0x1800000, RZ ;  /* 0x018000003c227810 */ /* 0x000fe20007ffe0ff */
[----:B------:R-:W-:Y:S01]  /*27f50*/  FFMA R42, -R27, 1.925963033500011079e-08, R42 ;  /* 0x32a570601b2a7823 */ /* 0x000fe2000000012a */
[----:B------:R-:W-:Y:S01]  /*27f60*/  FFMA R55, -R28, 1.925963033500011079e-08, R55 ;  /* 0x32a570601c377823 */ /* 0x000fe20000000137 */
[----:B------:R-:W-:Y:S01]  /*27f70*/  FFMA R37, -R31, 1.925963033500011079e-08, R32 ;  /* 0x32a570601f257823 */ /* 0x000fe20000000120 */
[----:B----4-:R-:W-:Y:S01]  /*27f80*/  FFMA R63, R36, R39, 1 ;  /* 0x3f800000243f7423 */ /* 0x010fe20000000027 */
[----:B------:R-:W1:Y:S01]  /*27f90*/  MUFU.EX2 R35, R58 ;  /* 0x0000003a00237308 */ /* 0x000e620000000800 */
[----:B------:R-:W-:Y:S01]  /*27fa0*/  LOP3.LUT R34, R34, 0x7f800000, RZ, 0xc0, !PT ;  /* 0x7f80000022227812 */ /* 0x000fe200078ec0ff */
[----:B------:R-:W-:-:S03]  /*27fb0*/  FFMA R64, R38, R41, 1 ;  /* 0x3f80000026407423 */ /* 0x000fc60000000029 */
[----:B------:R-:W-:-:S03]  /*27fc0*/  ISETP.GT.U32.AND P2, PT, R34, 0x1ffffff, PT ;  /* 0x01ffffff2200780c */ /* 0x000fc60003f44070 */
[----:B------:R-:W-:Y:S01]  /*27fd0*/  MUFU.EX2 R51, R8 ;  /* 0x0000000800337308 */ /* 0x000fe20000000800 */
[----:B------:R-:W-:-:S07]  /*27fe0*/  SHF.L.U32 R44, R44, 0x17, RZ ;  /* 0x000000172c2c7819 */ /* 0x000fce00000006ff */
[----:B------:R-:W2:Y:S08]  /*27ff0*/  MUFU.EX2 R36, R33 ;  /* 0x0000002100247308 */ /* 0x000eb00000000800 */
[----:B------:R-:W3:Y:S08]  /*28000*/  MUFU.EX2 R5, R5 ;  /* 0x0000000500057308 */ /* 0x000ef00000000800 */
[----:B------:R-:W4:Y:S08]  /*28010*/  MUFU.EX2 R53, R53 ;  /* 0x0000003500357308 */ /* 0x000f300000000800 */
[----:B------:R5:W4:Y:S08]  /*28020*/  MUFU.EX2 R8, R42 ;  /* 0x0000002a00087308 */ /* 0x000b300000000800 */
[----:B------:R-:W4:Y:S08]  /*28030*/  MUFU.EX2 R4, R55 ;  /* 0x0000003700047308 */ /* 0x000f300000000800 */
[----:B------:R-:W4:Y:S01]  /*28040*/  MUFU.EX2 R38, R37 ;  /* 0x0000002500267308 */ /* 0x000f220000000800 */
[----:B------:R-:W-:Y:S01]  /*28050*/  SHF.L.U32 R34, R56, 0x17, RZ ;  /* 0x0000001738227819 */ /* 0x000fe200000006ff */
[----:B------:R-:W-:Y:S01]  /*28060*/  FFMA R66, R44, R45, 1 ;  /* 0x3f8000002c427423 */ /* 0x000fe2000000002d */
[----:B------:R-:W-:-:S02]  /*28070*/  SHF.L.U32 R57, R57, 0x17, RZ ;  /* 0x0000001739397819 */ /* 0x000fc400000006ff */
[----:B------:R-:W-:Y:S02]  /*28080*/  SHF.L.U32 R40, R40, 0x17, RZ ;  /* 0x0000001728287819 */ /* 0x000fe400000006ff */
[----:B------:R-:W-:Y:S02]  /*28090*/  SHF.L.U32 R46, R46, 0x17, RZ ;  /* 0x000000172e2e7819 */ /* 0x000fe400000006ff */
[----:B------:R-:W-:Y:S02]  /*280a0*/  SHF.L.U32 R44, R48, 0x17, RZ ;  /* 0x00000017302c7819 */ /* 0x000fe400000006ff */
[----:B-----5:R-:W-:Y:S02]  /*280b0*/  SHF.L.U32 R42, R49, 0x17, RZ ;  /* 0x00000017312a7819 */ /* 0x020fe400000006ff */
[----:B------:R-:W-:Y:S02]  /*280c0*/  SHF.L.U32 R32, R50, 0x17, RZ ;  /* 0x0000001732207819 */ /* 0x000fe400000006ff */
[----:B------:R-:W-:-:S02]  /*280d0*/  SHF.L.U32 R41, R52, 0x17, RZ ;  /* 0x0000001734297819 */ /* 0x000fc400000006ff */
[----:B------:R-:W-:Y:S02]  /*280e0*/  SHF.L.U32 R33, R54, 0x17, RZ ;  /* 0x0000001736217819 */ /* 0x000fe400000006ff */
[----:B------:R-:W-:Y:S01]  /*280f0*/  SHF.L.U32 R59, R59, 0x17, RZ ;  /* 0x000000173b3b7819 */ /* 0x000fe200000006ff */
[----:B-1----:R-:W-:Y:S01]  /*28100*/  FFMA R34, R34, R35, 1 ;  /* 0x3f80000022227423 */ /* 0x002fe20000000023 */
[----:B--2---:R-:W-:Y:S01]  /*28110*/  FFMA R35, R57, R36, 1 ;  /* 0x3f80000039237423 */ /* 0x004fe20000000024 */
[----:B------:R-:W-:Y:S01]  /*28120*/  FFMA R65, R40, R43, 1 ;  /* 0x3f80000028417423 */ /* 0x000fe2000000002b */
[----:B------:R-:W-:Y:S01]  /*28130*/  FFMA R47, R46, R47, 1 ;  /* 0x3f8000002e2f7423 */ /* 0x000fe2000000002f */
[----:B---3--:R-:W-:Y:S01]  /*28140*/  FFMA R44, R44, R5, 1 ;  /* 0x3f8000002c2c7423 */ /* 0x008fe20000000005 */
[----:B------:R-:W-:Y:S01]  /*28150*/  FFMA R42, R42, R51, 1 ;  /* 0x3f8000002a2a7423 */ /* 0x000fe20000000033 */
[----:B----4-:R-:W-:Y:S01]  /*28160*/  FFMA R32, R32, R53, 1 ;  /* 0x3f80000020207423 */ /* 0x010fe20000000035 */
        /* <DEDUP_REMOVED lines=9> */
.L_x_651:
[----:B------:R-:W1:Y:S02]  /*28200*/  MUFU.RCP R37, R60 ;  /* 0x0000003c00257308 */ /* 0x000e640000001000 */
[----:B-1----:R-:W-:-:S04]  /*28210*/  FFMA R4, R60, R37, -1 ;  /* 0xbf8000003c047423 */ /* 0x002fc80000000025 */
[----:B------:R-:W-:-:S04]  /*28220*/  FADD.FTZ R4, -R4, -RZ ;  /* 0x800000ff04047221 */ /* 0x000fc80000010100 */
[----:B------:R-:W-:-:S07]  /*28230*/  FFMA R37, R37, R4, R37 ;  /* 0x0000000425257223 */ /* 0x000fce0000000025 */
.L_x_652:
[----:B------:R-:W-:Y:S05]  /*28240*/  BSYNC B1 ;  /* 0x0000000000017941 */ /* 0x000fea0003800000 */
.L_x_650:
        /* <DEDUP_REMOVED lines=10> */
.L_x_654:
[----:B------:R-:W1:Y:S02]  /*282f0*/  MUFU.RCP R38, R61 ;  /* 0x0000003d00267308 */ /* 0x000e640000001000 */
[----:B-1----:R-:W-:-:S04]  /*28300*/  FFMA R4, R61, R38, -1 ;  /* 0xbf8000003d047423 */ /* 0x002fc80000000026 */
[----:B------:R-:W-:-:S04]  /*28310*/  FADD.FTZ R5, -R4, -RZ ;  /* 0x800000ff04057221 */ /* 0x000fc80000010100 */
[----:B------:R-:W-:-:S07]  /*28320*/  FFMA R38, R38, R5, R38 ;  /* 0x0000000526267223 */ /* 0x000fce0000000026 */
.L_x_655:
[----:B------:R-:W-:Y:S05]  /*28330*/  BSYNC B1 ;  /* 0x0000000000017941 */ /* 0x000fea0003800000 */
.L_x_653:
        /* <DEDUP_REMOVED lines=10> */
.L_x_657:
[----:B------:R-:W1:Y:S02]  /*283e0*/  MUFU.RCP R39, R62 ;  /* 0x0000003e00277308 */ /* 0x000e640000001000 */
[----:B-1----:R-:W-:-:S04]  /*283f0*/  FFMA R4, R62, R39, -1 ;  /* 0xbf8000003e047423 */ /* 0x002fc80000000027 */
[----:B------:R-:W-:-:S04]  /*28400*/  FADD.FTZ R4, -R4, -RZ ;  /* 0x800000ff04047221 */ /* 0x000fc80000010100 */
[----:B------:R-:W-:-:S07]  /*28410*/  FFMA R39, R39, R4, R39 ;  /* 0x0000000427277223 */ /* 0x000fce0000000027 */
.L_x_658:
[----:B------:R-:W-:Y:S05]  /*28420*/  BSYNC B1 ;  /* 0x0000000000017941 */ /* 0x000fea0003800000 */
.L_x_656:
        /* <DEDUP_REMOVED lines=10> */
.L_x_660:
[----:B------:R-:W1:Y:S02]  /*284d0*/  MUFU.RCP R40, R63 ;  /* 0x0000003f00287308 */ /* 0x000e640000001000 */
[----:B-1----:R-:W-:-:S04]  /*284e0*/  FFMA R4, R63, R40, -1 ;  /* 0xbf8000003f047423 */ /* 0x002fc80000000028 */
[----:B------:R-:W-:-:S04]  /*284f0*/  FADD.FTZ R5, -R4, -RZ ;  /* 0x800000ff04057221 */ /* 0x000fc80000010100 */
[----:B------:R-:W-:-:S07]  /*28500*/  FFMA R40, R40, R5, R40 ;  /* 0x0000000528287223 */ /* 0x000fce0000000028 */
.L_x_661:
[----:B------:R-:W-:Y:S05]  /*28510*/  BSYNC B1 ;  /* 0x0000000000017941 */ /* 0x000fea0003800000 */
.L_x_659:
        /* <DEDUP_REMOVED lines=10> */
.L_x_663:
[----:B------:R-:W1:Y:S02]  /*285c0*/  MUFU.RCP R43, R64 ;  /* 0x00000040002b7308 */ /* 0x000e640000001000 */
[----:B-1----:R-:W-:-:S04]  /*285d0*/  FFMA R4, R64, R43, -1 ;  /* 0xbf80000040047423 */ /* 0x002fc8000000002b */
[----:B------:R-:W-:-:S04]  /*285e0*/  FADD.FTZ R4, -R4, -RZ ;  /* 0x800000ff04047221 */ /* 0x000fc80000010100 */
[----:B------:R-:W-:-:S07]  /*285f0*/  FFMA R43, R43, R4, R43 ;  /* 0x000000042b2b7223 */ /* 0x000fce000000002b */
.L_x_664:
[----:B------:R-:W-:Y:S05]  /*28600*/  BSYNC B1 ;  /* 0x0000000000017941 */ /* 0x000fea0003800000 */
.L_x_662:
        /* <DEDUP_REMOVED lines=10> */
.L_x_666:
[----:B------:R-:W1:Y:S02]  /*286b0*/  MUFU.RCP R46, R65 ;  /* 0x00000041002e7308 */ /* 0x000e640000001000 */
[----:B-1----:R-:W-:-:S04]  /*286c0*/  FFMA R4, R65, R46, -1 ;  /* 0xbf80000041047423 */ /* 0x002fc8000000002e */
[----:B------:R-:W-:-:S04]  /*286d0*/  FADD.FTZ R5, -R4, -RZ ;  /* 0x800000ff04057221 */ /* 0x000fc80000010100 */
[----:B------:R-:W-:-:S07]  /*286e0*/  FFMA R46, R46, R5, R46 ;  /* 0x000000052e2e7223 */ /* 0x000fce000000002e */
.L_x_667:
[----:B------:R-:W-:Y:S05]  /*286f0*/  BSYNC B1 ;  /* 0x0000000000017941 */ /* 0x000fea0003800000 */
.L_x_665:
        /* <DEDUP_REMOVED lines=10> */
.L_x_669:
[----:B------:R-:W1:Y:S02]  /*287a0*/  MUFU.RCP R45, R66 ;  /* 0x00000042002d7308 */ /* 0x000e640000001000 */
[----:B-1----:R-:W-:-:S04]  /*287b0*/  FFMA R4, R66, R45, -1 ;  /* 0xbf80000042047423 */ /* 0x002fc8000000002d */
[----:B------:R-:W-:-:S04]  /*287c0*/  FADD.FTZ R4, -R4, -RZ ;  /* 0x800000ff04047221 */ /* 0x000fc80000010100 */
[----:B------:R-:W-:-:S07]  /*287d0*/  FFMA R45, R45, R4, R45 ;  /* 0x000000042d2d7223 */ /* 0x000fce000000002d */
.L_x_670:
[----:B------:R-:W-:Y:S05]  /*287e0*/  BSYNC B1 ;  /* 0x0000000000017941 */ /* 0x000fea0003800000 */
.L_x_668:
        /* <DEDUP_REMOVED lines=10> */
.L_x_672:
[----:B------:R-:W1:Y:S02]  /*28890*/  MUFU.RCP R48, R47 ;  /* 0x0000002f00307308 */ /* 0x000e640000001000 */
[----:B-1----:R-:W-:-:S04]  /*288a0*/  FFMA R4, R47, R48, -1 ;  /* 0xbf8000002f047423 */ /* 0x002fc80000000030 */
[----:B------:R-:W-:-:S04]  /*288b0*/  FADD.FTZ R5, -R4, -RZ ;  /* 0x800000ff04057221 */ /* 0x000fc80000010100 */
[----:B------:R-:W-:-:S07]  /*288c0*/  FFMA R48, R48, R5, R48 ;  /* 0x0000000530307223 */ /* 0x000fce0000000030 */
.L_x_673:
[----:B------:R-:W-:Y:S05]  /*288d0*/  BSYNC B1 ;  /* 0x0000000000017941 */ /* 0x000fea0003800000 */
.L_x_671:
        /* <DEDUP_REMOVED lines=10> */
.L_x_675:
[----:B------:R-:W1:Y:S02]  /*28980*/  MUFU.RCP R47, R44 ;  /* 0x0000002c002f7308 */ /* 0x000e640000001000 */
[----:B-1----:R-:W-:-:S04]  /*28990*/  FFMA R4, R44, R47, -1 ;  /* 0xbf8000002c047423 */ /* 0x002fc8000000002f */
[----:B------:R-:W-:-:S04]  /*289a0*/  FADD.FTZ R4, -R4, -RZ ;  /* 0x800000ff04047221 */ /* 0x000fc80000010100 */
[----:B------:R-:W-:-:S07]  /*289b0*/  FFMA R47, R47, R4, R47 ;  /* 0x000000042f2f7223 */ /* 0x000fce000000002f */
.L_x_676:
[----:B------:R-:W-:Y:S05]  /*289c0*/  BSYNC B1 ;  /* 0x0000000000017941 */ /* 0x000fea0003800000 */
.L_x_674:
        /* <DEDUP_REMOVED lines=10> */
.L_x_678:
[----:B------:R-:W1:Y:S02]  /*28a70*/  MUFU.RCP R5, R42 ;  /* 0x0000002a00057308 */ /* 0x000e640000001000 */
[----:B-1----:R-:W-:-:S04]  /*28a80*/  FFMA R4, R42, R5, -1 ;  /* 0xbf8000002a047423 */ /* 0x002fc80000000005 */
[----:B------:R-:W-:-:S04]  /*28a90*/  FADD.FTZ R4, -R4, -RZ ;  /* 0x800000ff04047221 */ /* 0x000fc80000010100 */
[----:B------:R-:W-:-:S07]  /*28aa0*/  FFMA R44, R5, R4, R5 ;  /* 0x00000004052c7223 */ /* 0x000fce0000000005 */
.L_x_679:
[----:B------:R-:W-:Y:S05]  /*28ab0*/  BSYNC B1 ;  /* 0x0000000000017941 */ /* 0x000fea0003800000 */
.L_x_677:
        /* <DEDUP_REMOVED lines=10> */
.L_x_681:
[----:B------:R-:W1:Y:S02]  /*28b60*/  MUFU.RCP R49, R32 ;  /* 0x0000002000317308 */ /* 0x000e640000001000 */
[----:B-1----:R-:W-:-:S04]  /*28b70*/  FFMA R4, R32, R49, -1 ;  /* 0xbf80000020047423 */ /* 0x002fc80000000031 */
[----:B------:R-:W-:-:S04]  /*28b80*/  FADD.FTZ R4, -R4, -RZ ;  /* 0x800000ff04047221 */ /* 0x000fc80000010100 */
[----:B------:R-:W-:-:S07]  /*28b90*/  FFMA R49, R49, R4, R49 ;  /* 0x0000000431317223 */ /* 0x000fce0000000031 */
.L_x_682:
[----:B------:R-:W-:Y:S05]  /*28ba0*/  BSYNC B1 ;  /* 0x0000000000017941 */ /* 0x000fea0003800000 */
.L_x_680:
        /* <DEDUP_REMOVED lines=10> */
.L_x_684:
[----:B------:R-:W1:Y:S02]  /*28c50*/  MUFU.RCP R32, R41 ;  /* 0x0000002900207308 */ /* 0x000e640000001000 */
[----:B-1----:R-:W-:-:S04]  /*28c60*/  FFMA R4, R41, R32, -1 ;  /* 0xbf80000029047423 */ /* 0x002fc80000000020 */
[----:B------:R-:W-:-:S04]  /*28c70*/  FADD.FTZ R5, -R4, -RZ ;  /* 0x800000ff04057221 */ /* 0x000fc80000010100 */
[----:B------:R-:W-:-:S07]  /*28c80*/  FFMA R32, R32, R5, R32 ;  /* 0x0000000520207223 */ /* 0x000fce0000000020 */
.L_x_685:
[----:B------:R-:W-:Y:S05]  /*28c90*/  BSYNC B1 ;  /* 0x0000000000017941 */ /* 0x000fea0003800000 */
.L_x_683:
        /* <DEDUP_REMOVED lines=10> */
.L_x_687:
[----:B------:R-:W1:Y:S02]  /*28d40*/  MUFU.RCP R4, R33 ;  /* 0x0000002100047308 */ /* 0x000e640000001000 */
[----:B-1----:R-:W-:-:S04]  /*28d50*/  FFMA R5, R33, R4, -1 ;  /* 0xbf80000021057423 */ /* 0x002fc80000000004 */
[----:B------:R-:W-:-:S04]  /*28d60*/  FADD.FTZ R5, -R5, -RZ ;  /* 0x800000ff05057221 */ /* 0x000fc80000010100 */
[----:B------:R-:W-:-:S07]  /*28d70*/  FFMA R41, R4, R5, R4 ;  /* 0x0000000504297223 */ /* 0x000fce0000000004 */
.L_x_688:
[----:B------:R-:W-:Y:S05]  /*28d80*/  BSYNC B1 ;  /* 0x0000000000017941 */ /* 0x000fea0003800000 */
.L_x_686:
        /* <DEDUP_REMOVED lines=10> */
.L_x_690:
[----:B------:R-:W1:Y:S02]  /*28e30*/  MUFU.RCP R5, R34 ;  /* 0x0000002200057308 */ /* 0x000e640000001000 */
[----:B-1----:R-:W-:-:S04]  /*28e40*/  FFMA R4, R34, R5, -1 ;  /* 0xbf80000022047423 */ /* 0x002fc80000000005 */
[----:B------:R-:W-:-:S04]  /*28e50*/  FADD.FTZ R4, -R4, -RZ ;  /* 0x800000ff04047221 */ /* 0x000fc80000010100 */
[----:B------:R-:W-:-:S07]  /*28e60*/  FFMA R42, R5, R4, R5 ;  /* 0x00000004052a7223 */ /* 0x000fce0000000005 */
.L_x_691:
[----:B------:R-:W-:Y:S05]  /*28e70*/  BSYNC B1 ;  /* 0x0000000000017941 */ /* 0x000fea0003800000 */
.L_x_689:
        /* <DEDUP_REMOVED lines=10> */
.L_x_693:
[----:B------:R-:W1:Y:S02]  /*28f20*/  MUFU.RCP R4, R35 ;  /* 0x0000002300047308 */ /* 0x000e640000001000 */
[----:B-1----:R-:W-:-:S04]  /*28f30*/  FFMA R5, R35, R4, -1 ;  /* 0xbf80000023057423 */ /* 0x002fc80000000004 */
[----:B------:R-:W-:-:S04]  /*28f40*/  FADD.FTZ R5, -R5, -RZ ;  /* 0x800000ff05057221 */ /* 0x000fc80000010100 */
[----:B------:R-:W-:-:S07]  /*28f50*/  FFMA R33, R4, R5, R4 ;  /* 0x0000000504217223 */ /* 0x000fce0000000004 */
.L_x_694:
[----:B------:R-:W-:Y:S05]  /*28f60*/  BSYNC B1 ;  /* 0x0000000000017941 */ /* 0x000fea0003800000 */
.L_x_692:
        /* <DEDUP_REMOVED lines=9> */
.L_x_696:
[----:B------:R-:W1:Y:S02]  /*29000*/  MUFU.RCP R5, R36 ;  /* 0x0000002400057308 */ /* 0x000e640000001000 */
[----:B-1----:R-:W-:-:S04]  /*29010*/  FFMA R4, R36, R5, -1 ;  /* 0xbf80000024047423 */ /* 0x002fc80000000005 */
[----:B------:R-:W-:-:S04]  /*29020*/  FADD.FTZ R4, -R4, -RZ ;  /* 0x800000ff04047221 */ /* 0x000fc80000010100 */
[----:B------:R-:W-:-:S07]  /*29030*/  FFMA R8, R5, R4, R5 ;  /* 0x0000000405087223 */ /* 0x000fce0000000005 */
.L_x_697:
[----:B------:R-:W-:Y:S05]  /*29040*/  BSYNC B1 ;  /* 0x0000000000017941 */ /* 0x000fea0003800000 */
.L_x_695:
        /* <DEDUP_REMOVED lines=26> */
.L_x_698:
        /* <DEDUP_REMOVED lines=27> */
.L_x_700:
[----:B------:R-:W-:Y:S05]  /*293a0*/  BSYNC B0 ;  /* 0x0000000000007941 */ /* 0x000fea0003800000 */
.L_x_699:
[----:B------:R-:W-:Y:S04]  /*293b0*/  BSSY B0, `(.L_x_701) ;  /* 0x000003a000007945 */ /* 0x000fe80003800000 */
[----:B------:R-:W-:Y:S05]  /*293c0*/  @P0 BRA `(.L_x_702) ;  /* 0x0000000000e00947 */ /* 0x000fea0003800000 */
[----:B------:R-:W-:-:S04]  /*293d0*/  MOV R4, UR44 ;  /* 0x0000002c00047c02 */ /* 0x000fc80008000f00 */
[----:B------:R-:W-:-:S13]  /*293e0*/  ISETP.NE.AND P3, PT, R4, 0x3, PT ;  /* 0x000000030400780c */ /* 0x000fda0003f65270 */
[----:B------:R-:W-:Y:S05]  /*293f0*/  @!P3 BRA `(.L_x_703) ;  /* 0x000000000004b947 */ /* 0x000fea0003800000 */
[----:B------:R-:W-:Y:S01]  /*29400*/  BPT.TRAP 0x1 ;  /* 0x000000040000795c */ /* 0x000fe20000300000 */
.L_x_703:
[----:B------:R-:W-:Y:S01]  /*29410*/  LEA R4, R18, UR48, 0x3 ;  /* 0x0000003012047c11 */ /* 0x000fe2000f8e18ff */
[----:B------:R-:W-:Y:S01]  /*29420*/  BSSY B1, `(.L_x_704) ;  /* 0x0000004000017945 */ /* 0x000fe20003800000 */
[----:B------:R-:W-:-:S04]  /*29430*/  SHF.L.U32 R5, R19, 0x1f, RZ ;  /* 0x0000001f13057819 */ /* 0x000fc800000006ff */
[----:B------:R-:W1:Y:S02]  /*29440*/  SYNCS.PHASECHK.TRANS64.TRYWAIT P2, [R4+URZ+0x60], R5 ;  /* 0x00006005040075a7 */ /* 0x000e64000804017f */
[----:B-1----:R-:W-:Y:S05]  /*29450*/  @!P2 BRA `(.L_x_705) ;  /* 0x000000f000f0a947 */ /* 0x002fea0003800000 */
.L_x_1156:
[----:B------:R-:W-:Y:S05]  /*29460*/  BSYNC B1 ;  /* 0x0000000000017941 */ /* 0x000fea0003800000 */
.L_x_704:
        /* <DEDUP_REMOVED lines=22> */
.L_x_707:
[----:B------:R-:W-:Y:S05]  /*295d0*/  BSYNC B1 ;  /* 0x0000000000017941 */ /* 0x000fea0003800000 */
.L_x_706:
        /* <DEDUP_REMOVED lines=8> */
.L_x_708:
        /* <DEDUP_REMOVED lines=15> */
.L_x_702:
[----:B------:R-:W-:Y:S05]  /*29750*/  BSYNC B0 ;  /* 0x0000000000007941 */ /* 0x000fea0003800000 */
.L_x_701:
        /* <DEDUP_REMOVED lines=8> */
[----:B------:R-:W5:Y:S01]  /*297e0*/  LDL.LU R26, [R1+0x3fc] ;  /* 0x0003fc00011a7983 */ /* 0x000f620000300800 */
[--C-:B------:R-:W-:Y:S01]  /*297f0*/  HADD2.F32 R12, -RZ, R4.reuse.H0_H0 ;  /* 0x20000004ff0c7230 */ /* 0x100fe20000004100 */
[----:B------:R-:W-:Y:S01]  /*29800*/  F2FP.F16.E4M3.UNPACK_B R15, R6 ;  /* 0x00000006ff0f723e */ /* 0x000fe200020006ff */
[----:B------:R-:W-:Y:S01]  /*29810*/  HADD2.F32 R8, -RZ, R4.H1_H1 ;  /* 0x30000004ff087230 */ /* 0x000fe20000004100 */
[----:B------:R-:W5:Y:S04]  /*29820*/  LDL.LU R27, [R1+0x400] ;  /* 0x00040000011b7983 */ /* 0x000f680000300800 */
[----:B------:R-:W5:Y:S01]  /*29830*/  LDL.LU R25, [R1+0x404] ;  /* 0x0004040001197983 */ /* 0x000f620000300800 */
[----:B--2---:R-:W-:-:S04]  /*29840*/  FMUL R5, R16, R5 ;  /* 0x0000000510057220 */ /* 0x004fc80000400000 */
[----:B------:R-:W-:Y:S01]  /*29850*/  FFMA R12, R2, R12, R5 ;  /* 0x0000000c020c7223 */ /* 0x000fe20000000005 */
[C---:B---3--:R-:W-:Y:S01]  /*29860*/  FMUL R13, R16.reuse, R13 ;  /* 0x0000000d100d7220 */ /* 0x048fe20000400000 */
[----:B----4-:R-:W-:Y:S02]  /*29870*/  FMUL R5, R16, R31 ;  /* 0x0000001f10057220 */ /* 0x010fe40000400000 */
[----:B------:R-:W2:Y:S04]  /*29880*/  LDL.LU R31, [R1+0x408] ;  /* 0x00040800011f7983 */ /* 0x000ea80000300800 */
[----:B------:R-:W3:Y:S04]  /*29890*/  LDL.LU R37, [R1+0x40c] ;  /* 0x00040c0001257983 */ /* 0x000ee80000300800 */
[----:B------:R-:W4:Y:S04]  /*298a0*/  LDL.LU R41, [R1+0x410] ;  /* 0x0004100001297983 */ /* 0x000f280000300800 */
[----:B------:R-:W4:Y:S04]  /*298b0*/  LDL.LU R46, [R1+0x414] ;  /* 0x00041400012e7983 */ /* 0x000f280000300800 */
[----:B------:R-:W4:Y:S04]  /*298c0*/  LDL.LU R49, [R1+0x418] ;  /* 0x0004180001317983 */ /* 0x000f280000300800 */
[----:B------:R-:W4:Y:S01]  /*298d0*/  LDL.LU R52, [R1+0x41c] ;  /* 0x00041c0001347983 */ /* 0x000f220000300800 */
[----:B------:R-:W-:Y:S01]  /*298e0*/  F2FP.F16.E4M3.UNPACK_B R4, R7.H1 ;  /* 0x00000007ff04723e */ /* 0x000fe200030006ff */
[----:B------:R-:W-:-:S02]  /*298f0*/  HADD2.F32 R20, -RZ, R15.H0_H0 ;  /* 0x2000000fff147230 */ /* 0x000fc40000004100 */
[----:B------:R-:W-:Y:S01]  /*29900*/  FFMA R13, R2, R8, R13 ;  /* 0x00000008020d7223 */ /* 0x000fe2000000000d */
[----:B------:R-:W-:Y:S02]  /*29910*/  HADD2.F32 R22, -RZ, R15.H1_H1 ;  /* 0x3000000fff167230 */ /* 0x000fe40000004100 */
[C---:B-----5:R-:W-:Y:S01]  /*29920*/  FMUL R21, R16.reuse, R21 ;  /* 0x0000001510157220 */ /* 0x060fe20000400000 */
[----:B------:R-:W-:Y:S01]  /*29930*/  FMUL R23, R16, R23 ;  /* 0x0000001710177220 */ /* 0x000fe20000400000 */
[----:B------:R-:W-:Y:S01]  /*29940*/  F2FP.F16.E4M3.UNPACK_B R8, R6.H1 ;  /* 0x00000006ff08723e */ /* 0x000fe200030006ff */
[--C-:B------:R-:W-:Y:S02]  /*29950*/  HADD2.F32 R14, -RZ, R4.reuse.H0_H0 ;  /* 0x20000004ff0e7230 */ /* 0x100fe40000004100 */
[----:B------:R-:W-:Y:S01]  /*29960*/  FFMA R20, R2, R20, R21 ;  /* 0x0000001402147223 */ /* 0x000fe20000000015 */
[----:B------:R-:W-:Y:S02]  /*29970*/  HADD2.F32 R4, -RZ, R4.H1_H1 ;  /* 0x30000004ff047230 */ /* 0x000fe40000004100 */
[----:B------:R-:W-:Y:S01]  /*29980*/  FMUL R15, R16, R30 ;  /* 0x0000001e100f7220 */ /* 0x000fe20000400000 */
[----:B------:R-:W-:Y:S01]  /*29990*/  FFMA R21, R2, R22, R23 ;  /* 0x0000001602157223 */ /* 0x000fe20000000017 */
[----:B------:R-:W-:Y:S01]  /*299a0*/  MOV R58, 0x3bbb989d ;  /* 0x3bbb989d003a7802 */ /* 0x000fe20000000f00 */
[----:B------:R-:W-:-:S02]  /*299b0*/  HADD2.F32 R22, -RZ, R8.H0_H0 ;  /* 0x20000008ff167230 */ /* 0x000fc40000004100 */
        /* <DEDUP_REMOVED lines=9> */
[--C-:B------:R-:W-:Y:S02]  /*29a50*/  HADD2.F32 R28, -RZ, R24.reuse.H1_H1 ;  /* 0x30000018ff1c7230 */ /* 0x100fe40000004100 */
[----:B------:R-:W-:Y:S01]  /*29a60*/  FFMA.SAT R8, -R13, R58, 0.5 ;  /* 0x3f0000000d087423 */ /* 0x000fe2000000213a */
[----:B------:R-:W-:Y:S01]  /*29a70*/  FFMA.RM R4, R4, R60, 12582913 ;  /* 0x4b40000104047423 */ /* 0x000fe2000000403c */
[----:B------:R-:W-:Y:S01]  /*29a80*/  FMUL R25, R16, R25 ;  /* 0x0000001910197220 */ /* 0x000fe20000400000 */
[----:B------:R-:W-:Y:S01]  /*29a90*/  FFMA R22, R2, R22, R5 ;  /* 0x0000001602167223 */ /* 0x000fe20000000005 */
[----:B------:R-:W-:-:S02]  /*29aa0*/  HADD2.F32 R26, -RZ, R24.H0_H0 ;  /* 0x20000018ff1a7230 */ /* 0x000fc40000004100 */
[----:B------:R-:W-:Y:S01]  /*29ab0*/  FMUL R5, R16, R27 ;  /* 0x0000001b10057220 */ /* 0x000fe20000400000 */
[----:B------:R-:W-:Y:S01]  /*29ac0*/  F2FP.F16.E4M3.UNPACK_B R29, R3.H1 ;  /* 0x00000003ff1d723e */ /* 0x000fe200030006ff */
[----:B------:R-:W-:Y:S01]  /*29ad0*/  FFMA.RM R32, R8, R60, 12582913 ;  /* 0x4b40000108207423 */ /* 0x000fe2000000403c */
[----:B------:R-:W-:Y:S01]  /*29ae0*/  FADD R27, R4, -12583039 ;  /* 0xcb40007f041b7421 */ /* 0x000fe20000000000 */
[----:B------:R-:W-:Y:S01]  /*29af0*/  FFMA R25, R2, R28, R25 ;  /* 0x0000001c02197223 */ /* 0x000fe20000000019 */
[----:B------:R-:W-:Y:S01]  /*29b00*/  FFMA.SAT R28, -R14, R58, 0.5 ;  /* 0x3f0000000e1c7423 */ /* 0x000fe2000000213a */
[----:B------:R-:W-:Y:S01]  /*29b10*/  FFMA R24, R2, R26, R5 ;  /* 0x0000001a02187223 */ /* 0x000fe20000000005 */
[----:B------:R-:W-:Y:S02]  /*29b20*/  HADD2.F32 R30, -RZ, R29.H0_H0 ;  /* 0x2000001dff1e7230 */ /* 0x000fe40000004100 */
[----:B------:R-:W-:Y:S01]  /*29b30*/  FADD R26, R32, -12583039 ;  /* 0xcb40007f201a7421 */ /* 0x000fe20000000000 */
[----:B------:R-:W-:Y:S01]  /*29b40*/  FFMA R27, -R12, 1.4426950216293334961, -R27 ;  /* 0x3fb8aa3b0c1b7823 */ /* 0x000fe2000000091b */
[----:B------:R-:W-:-:S02]  /*29b50*/  FFMA.RM R34, R28, R60, 12582913 ;  /* 0x4b4000011c227423 */ /* 0x000fc4000000403c */
[----:B------:R-:W-:Y:S01]  /*29b60*/  FFMA R28, -R13, 1.4426950216293334961, -R26 ;  /* 0x3fb8aa3b0d1c7823 */ /* 0x000fe2000000091a */
[----:B------:R-:W-:Y:S01]  /*29b70*/  FFMA R8, -R12, 1.925963033500011079e-08, R27 ;  /* 0x32a570600c087823 */ /* 0x000fe2000000011b */
[----:B------:R-:W-:-:S04]  /*29b80*/  FFMA.SAT R27, -R15, R58, 0.5 ;  /* 0x3f0000000f1b7423 */ /* 0x000fc8000000213a */
[----:B------:R-:W-:Y:S01]  /*29b90*/  FFMA.RM R36, R27, R60, 12582913 ;  /* 0x4b4000011b247423 */ /* 0x000fe2000000403c */
[----:B------:R-:W-:Y:S01]  /*29ba0*/  MUFU.EX2 R33, R8 ;  /* 0x0000000800217308 */ /* 0x000fe20000000800 */
[----:B------:R-:W-:Y:S01]  /*29bb0*/  FFMA R28, -R13, 1.925963033500011079e-08, R28 ;  /* 0x32a570600d1c7823 */ /* 0x000fe2000000011c */
[----:B------:R-:W-:-:S06]  /*29bc0*/  F2FP.F16.E4M3.UNPACK_B R43, R0 ;  /* 0x00000000ff2b723e */ /* 0x000fcc00020006ff */
[----:B------:R1:W5:Y:S02]  /*29bd0*/  MUFU.EX2 R35, R28 ;  /* 0x0000001c00237308 */ /* 0x0003640000000800 */
[--C-:B-1----:R-:W-:Y:S01]  /*29be0*/  HADD2.F32 R28, -RZ, R43.reuse.H0_H0 ;  /* 0x2000002bff1c7230 */ /* 0x102fe20000004100 */
[----:B------:R-:W-:Y:S01]  /*29bf0*/  F2FP.F16.E4M3.UNPACK_B R51, R0.H1 ;  /* 0x00000000ff33723e */ /* 0x000fe200030006ff */
[----:B------:R-:W-:-:S04]  /*29c00*/  HADD2.F32 R45, -RZ, R43.H1_H1 ;  /* 0x3000002bff2d7230 */ /* 0x000fc80000004100 */
[--C-:B------:R-:W-:Y:S02]  /*29c10*/  HADD2.F32 R50, -RZ, R51.reuse.H0_H0 ;  /* 0x20000033ff327230 */ /* 0x100fe40000004100 */
[----:B------:R-:W-:Y:S02]  /*29c20*/  HADD2.F32 R53, -RZ, R51.H1_H1 ;  /* 0x30000033ff357230 */ /* 0x000fe40000004100 */
[----:B------:R-:W-:Y:S01]  /*29c30*/  FFMA.SAT R47, -R25, R58, 0.5 ;  /* 0x3f000000192f7423 */ /* 0x000fe2000000213a */
[----:B------:R-:W-:Y:S02]  /*29c40*/  SHF.L.U32 R4, R4, 0x17, RZ ;  /* 0x0000001704047819 */ /* 0x000fe400000006ff */
[----:B------:R-:W-:-:S05]  /*29c50*/  SHF.L.U32 R32, R32, 0x17, RZ ;  /* 0x0000001720207819 */ /* 0x000fca00000006ff */
[----:B-----5:R-:W-:Y:S01]  /*29c60*/  FFMA R61, R32, R35, 1 ;  /* 0x3f800000203d7423 */ /* 0x020fe20000000023 */
[----:B------:R-:W-:Y:S01]  /*29c70*/  BSSY B1, `(.L_x_709) ;  /* 0x0000087000017945 */ /* 0x000fe20003800000 */
[----:B--2---:R-:W-:Y:S01]  /*29c80*/  FMUL R5, R16, R31 ;  /* 0x0000001f10057220 */ /* 0x004fe20000400000 */
[----:B------:R-:W-:Y:S02]  /*29c90*/  HADD2.F32 R31, -RZ, R29.H1_H1 ;  /* 0x3000001dff1f7230 */ /* 0x000fe40000004100 */
[----:B------:R-:W-:Y:S01]  /*29ca0*/  FFMA.SAT R29, -R20, R58, 0.5 ;  /* 0x3f000000141d7423 */ /* 0x000fe2000000213a */
[----:B------:R-:W-:Y:S01]  /*29cb0*/  FFMA R26, R2, R30, R5 ;  /* 0x0000001e021a7223 */ /* 0x000fe20000000005 */
[----:B------:R-:W-:Y:S01]  /*29cc0*/  FADD R5, R34, -12583039 ;  /* 0xcb40007f22057421 */ /* 0x000fe20000000000 */
[----:B---3--:R-:W-:Y:S01]  /*29cd0*/  FMUL R27, R16, R37 ;  /* 0x00000025101b7220 */ /* 0x008fe20000400000 */
[----:B------:R-:W-:Y:S02]  /*29ce0*/  FFMA.RM R38, R29, R60, 12582913 ;  /* 0x4b4000011d267423 */ /* 0x000fe4000000403c */
[----:B------:R-:W-:Y:S01]  /*29cf0*/  FFMA R5, -R14, 1.4426950216293334961, -R5 ;  /* 0x3fb8aa3b0e057823 */ /* 0x000fe20000000905 */
[----:B------:R-:W-:Y:S01]  /*29d00*/  FFMA.SAT R29, -R21, R58, 0.5 ;  /* 0x3f000000151d7423 */ /* 0x000fe2000000213a */
[----:B------:R-:W-:-:S02]  /*29d10*/  FFMA R27, R2, R31, R27 ;  /* 0x0000001f021b7223 */ /* 0x000fc4000000001b */
[----:B------:R-:W-:Y:S01]  /*29d20*/  FFMA R8, -R14, 1.925963033500011079e-08, R5 ;  /* 0x32a570600e087823 */ /* 0x000fe20000000105 */
[----:B------:R-:W-:Y:S01]  /*29d30*/  FADD R5, R38, -12583039 ;  /* 0xcb40007f26057421 */ /* 0x000fe20000000000 */
[----:B------:R-:W-:Y:S01]  /*29d40*/  FFMA.SAT R31, -R22, R58, 0.5 ;  /* 0x3f000000161f7423 */ /* 0x000fe2000000213a */
[-C--:B------:R-:W-:Y:S01]  /*29d50*/  FFMA.RM R40, R29, R60.reuse, 12582913 ;  /* 0x4b4000011d287423 */ /* 0x080fe2000000403c */
[----:B------:R-:W-:Y:S01]  /*29d60*/  FADD R30, R36, -12583039 ;  /* 0xcb40007f241e7421 */ /* 0x000fe20000000000 */
[----:B------:R-:W-:Y:S01]  /*29d70*/  FFMA R29, -R20, 1.4426950216293334961, -R5 ;  /* 0x3fb8aa3b141d7823 */ /* 0x000fe20000000905 */
[----:B------:R-:W-:Y:S01]  /*29d80*/  FFMA.RM R44, R31, R60, 12582913 ;  /* 0x4b4000011f2c7423 */ /* 0x000fe2000000403c */
[----:B------:R-:W-:Y:S01]  /*29d90*/  FFMA.SAT R31, -R23, R58, 0.5 ;  /* 0x3f000000171f7423 */ /* 0x000fe2000000213a */
[----:B------:R1:W2:Y:S01]  /*29da0*/  MUFU.EX2 R37, R8 ;  /* 0x0000000800257308 */ /* 0x0002a20000000800 */
[----:B------:R-:W-:Y:S01]  /*29db0*/  FFMA R30, -R15, 1.4426950216293334961, -R30 ;  /* 0x3fb8aa3b0f1e7823 */ /* 0x000fe2000000091e */
[----:B----4-:R-:W-:Y:S01]  /*29dc0*/  FMUL R5, R16, R41 ;  /* 0x0000002910057220 */ /* 0x010fe20000400000 */
[----:B------:R-:W-:-:S02]  /*29dd0*/  FADD R42, R40, -12583039 ;  /* 0xcb40007f282a7421 */ /* 0x000fc40000000000 */
[----:B------:R-:W-:Y:S01]  /*29de0*/  FFMA R30, -R15, 1.925963033500011079e-08, R30 ;  /* 0x32a570600f1e7823 */ /* 0x000fe2000000011e */
[----:B-1----:R-:W-:Y:S01]  /*29df0*/  FFMA R8, -R20, 1.925963033500011079e-08, R29 ;  /* 0x32a5706014087823 */ /* 0x002fe2000000011d */
[----:B------:R-:W-:Y:S01]  /*29e00*/  FMUL R29, R16, R46 ;  /* 0x0000002e101d7220 */ /* 0x000fe20000400000 */
[----:B------:R-:W-:Y:S01]  /*29e10*/  FFMA.RM R46, R31, R60, 12582913 ;  /* 0x4b4000011f2e7423 */ /* 0x000fe2000000403c */
[----:B------:R-:W-:Y:S01]  /*29e20*/  FFMA.SAT R31, -R24, R58, 0.5 ;  /* 0x3f000000181f7423 */ /* 0x000fe2000000213a */
[----:B------:R-:W-:Y:S01]  /*29e30*/  FFMA R28, R2, R28, R5 ;  /* 0x0000001c021c7223 */ /* 0x000fe20000000005 */
[----:B------:R-:W-:Y:S01]  /*29e40*/  FADD R5, R44, -12583039 ;  /* 0xcb40007f2c057421 */ /* 0x000fe20000000000 */
[----:B------:R1:W-:Y:S01]  /*29e50*/  MUFU.EX2 R39, R30 ;  /* 0x0000001e00277308 */ /* 0x0003e20000000800 */
[----:B------:R-:W-:Y:S01]  /*29e60*/  FFMA.RM R48, R31, R60, 12582913 ;  /* 0x4b4000011f307423 */ /* 0x000fe2000000403c */
[----:B------:R-:W-:Y:S01]  /*29e70*/  FFMA R42, -R21, 1.4426950216293334961, -R42 ;  /* 0x3fb8aa3b152a7823 */ /* 0x000fe2000000092a */
[----:B------:R-:W-:-:S02]  /*29e80*/  FFMA R5, -R22, 1.4426950216293334961, -R5 ;  /* 0x3fb8aa3b16057823 */ /* 0x000fc40000000905 */
[----:B------:R-:W-:Y:S01]  /*29e90*/  FADD R31, R48, -12583039 ;  /* 0xcb40007f301f7421 */ /* 0x000fe20000000000 */
[----:B------:R-:W-:Y:S01]  /*29ea0*/  FFMA R42, -R21, 1.925963033500011079e-08, R42 ;  /* 0x32a57060152a7823 */ /* 0x000fe2000000012a */
[----:B-1----:R-:W-:Y:S01]  /*29eb0*/  FADD R30, R46, -12583039 ;  /* 0xcb40007f2e1e7421 */ /* 0x002fe20000000000 */
[----:B------:R1:W-:Y:S01]  /*29ec0*/  MUFU.EX2 R41, R8 ;  /* 0x0000000800297308 */ /* 0x0003e20000000800 */
        /* <DEDUP_REMOVED lines=10> */
[----:B------:R-:W-:-:S03]  /*29f70*/  FFMA.SAT R55, -R29, R58, 0.5 ;  /* 0x3f0000001d377423 */ /* 0x000fc6000000213a */
[----:B------:R-:W-:Y:S01]  /*29f80*/  FFMA R31, R2, R53, R31 ;  /* 0x00000035021f7223 */ /* 0x000fe2000000001f */
[-C--:B------:R-:W-:Y:S01]  /*29f90*/  FFMA.SAT R50, -R26, R58.reuse, 0.5 ;  /* 0x3f0000001a327423 */ /* 0x080fe2000000213a */
[-C--:B------:R-:W-:Y:S01]  /*29fa0*/  FFMA.SAT R52, -R27, R58.reuse, 0.5 ;  /* 0x3f0000001b347423 */ /* 0x080fe2000000213a */
[-C--:B------:R-:W-:Y:S01]  /*29fb0*/  FFMA.SAT R53, -R28, R58.reuse, 0.5 ;  /* 0x3f0000001c357423 */ /* 0x080fe2000000213a */
[-C--:B------:R-:W-:Y:S01]  /*29fc0*/  FFMA.SAT R57, -R30, R58.reuse, 0.5 ;  /* 0x3f0000001e397423 */ /* 0x080fe2000000213a */
[----:B------:R-:W-:Y:S01]  /*29fd0*/  FFMA.SAT R58, -R31, R58, 0.5 ;  /* 0x3f0000001f3a7423 */ /* 0x000fe2000000213a */
[-C--:B------:R-:W-:Y:S01]  /*29fe0*/  FFMA.RM R56, R55, R60.reuse, 12582913 ;  /* 0x4b40000137387423 */ /* 0x080fe2000000403c */
[-C--:B------:R-:W-:Y:S01]  /*29ff0*/  FFMA.RM R49, R47, R60.reuse, 12582913 ;  /* 0x4b4000012f317423 */ /* 0x080fe2000000403c */
[-C--:B------:R-:W-:Y:S01]  /*2a000*/  FFMA.RM R50, R50, R60.reuse, 12582913 ;  /* 0x4b40000132327423 */ /* 0x080fe2000000403c */
[-C--:B------:R-:W-:Y:S01]  /*2a010*/  FFMA.RM R52, R52, R60.reuse, 12582913 ;  /* 0x4b40000134347423 */ /* 0x080fe2000000403c */
[-C--:B------:R-:W-:Y:S01]  /*2a020*/  FFMA.RM R54, R53, R60.reuse, 12582913 ;  /* 0x4b40000135367423 */ /* 0x080fe2000000403c */
[-C--:B------:R-:W-:Y:S01]  /*2a030*/  FFMA.RM R57, R57, R60.reuse, 12582913 ;  /* 0x4b40000139397423 */ /* 0x080fe2000000403c */
[----:B------:R-:W-:Y:S01]  /*2a040*/  FFMA.RM R58, R58, R60, 12582913 ;  /* 0x4b4000013a3a7423 */ /* 0x000fe2000000403c */
[----:B------:R-:W-:Y:S01]  /*2a050*/  FFMA R60, R4, R33, 1 ;  /* 0x3f800000043c7423 */ /* 0x000fe20000000021 */
[----:B------:R-:W-:Y:S01]  /*2a060*/  FADD R4, R56, -12583039 ;  /* 0xcb40007f38047421 */ /* 0x000fe20000000000 */
[----:B------:R1:W-:Y:S01]  /*2a070*/  MUFU.EX2 R45, R8 ;  /* 0x00000008002d7308 */ /* 0x0003e20000000800 */
[----:B------:R-:W-:Y:S01]  /*2a080*/  FADD R51, R50, -12583039 ;  /* 0xcb40007f32337421 */ /* 0x000fe20000000000 */
[----:B------:R-:W-:Y:S01]  /*2a090*/  FADD R53, R54, -12583039 ;  /* 0xcb40007f36357421 */ /* 0x000fe20000000000 */
[----:B------:R-:W-:Y:S01]  /*2a0a0*/  FFMA R4, -R29, 1.4426950216293334961, -R4 ;  /* 0x3fb8aa3b1d047823 */ /* 0x000fe20000000904 */
[----:B------:R-:W-:Y:S01]  /*2a0b0*/  FADD R33, R57, -12583039 ;  /* 0xcb40007f39217421 */ /* 0x000fe20000000000 */
[----:B------:R-:W-:-:S03]  /*2a0c0*/  FADD R32, R58, -12583039 ;  /* 0xcb40007f3a207421 */ /* 0x000fc60000000000 */
[----:B------:R3:W-:Y:S01]  /*2a0d0*/  MUFU.EX2 R47, R42 ;  /* 0x0000002a002f7308 */ /* 0x0007e20000000800 */
[----:B-1----:R-:W-:Y:S01]  /*2a0e0*/  FADD R8, R49, -12583039 ;  /* 0xcb40007f31087421 */ /* 0x002fe20000000000 */
[----:B------:R-:W-:Y:S01]  /*2a0f0*/  FFMA R51, -R26, 1.4426950216293334961, -R51 ;  /* 0x3fb8aa3b1a337823 */ /* 0x000fe20000000933 */
[----:B------:R-:W-:Y:S01]  /*2a100*/  FFMA R4, -R29, 1.925963033500011079e-08, R4 ;  /* 0x32a570601d047823 */ /* 0x000fe20000000104 */
[----:B------:R-:W-:Y:S01]  /*2a110*/  FFMA R55, -R28, 1.4426950216293334961, -R53 ;  /* 0x3fb8aa3b1c377823 */ /* 0x000fe20000000935 */
[----:B------:R-:W-:Y:S01]  /*2a120*/  FFMA R8, -R25, 1.4426950216293334961, -R8 ;  /* 0x3fb8aa3b19087823 */ /* 0x000fe20000000908 */
[----:B---3--:R-:W-:Y:S01]  /*2a130*/  FADD R42, R52, -12583039 ;  /* 0xcb40007f342a7421 */ /* 0x008fe20000000000 */
[----:B------:R-:W-:Y:S01]  /*2a140*/  FFMA R35, -R30, 1.4426950216293334961, -R33 ;  /* 0x3fb8aa3b1e237823 */ /* 0x000fe20000000921 */
[----:B------:R-:W-:Y:S02]  /*2a150*/  FFMA R32, -R31, 1.4426950216293334961, -R32 ;  /* 0x3fb8aa3b1f207823 */ /* 0x000fe40000000920 */
[----:B------:R-:W-:Y:S01]  /*2a160*/  FFMA R42, -R27, 1.4426950216293334961, -R42 ;  /* 0x3fb8aa3b1b2a7823 */ /* 0x000fe2000000092a */
[----:B------:R-:W-:Y:S01]  /*2a170*/  FFMA R51, -R26, 1.925963033500011079e-08, R51 ;  /* 0x32a570601a337823 */ /* 0x000fe20000000133 */
[----:B------:R1:W-:Y:S01]  /*2a180*/  MUFU.EX2 R33, R4 ;  /* 0x0000000400217308 */ /* 0x0003e20000000800 */
[----:B------:R-:W-:Y:S01]  /*2a190*/  FFMA R8, -R25, 1.925963033500011079e-08, R8 ;  /* 0x32a5706019087823 */ /* 0x000fe20000000108 */
[----:B------:R-:W-:Y:S01]  /*2a1a0*/  FFMA R42, -R27, 1.925963033500011079e-08, R42 ;  /* 0x32a570601b2a7823 */ /* 0x000fe2000000012a */
[----:B------:R-:W-:Y:S01]  /*2a1b0*/  FFMA R55, -R28, 1.925963033500011079e-08, R55 ;  /* 0x32a570601c377823 */ /* 0x000fe20000000137 */
[----:B------:R-:W-:Y:S01]  /*2a1c0*/  SHF.L.U32 R34, R34, 0x17, RZ ;  /* 0x0000001722227819 */ /* 0x000fe200000006ff */
[----:B------:R-:W-:Y:S01]  /*2a1d0*/  FFMA R35, -R30, 1.925963033500011079e-08, R35 ;  /* 0x32a570601e237823 */ /* 0x000fe20000000123 */
[----:B------:R-:W-:Y:S01]  /*2a1e0*/  FFMA R32, -R31, 1.925963033500011079e-08, R32 ;  /* 0x32a570601f207823 */ /* 0x000fe20000000120 */
[----:B-1----:R-:W-:Y:S01]  /*2a1f0*/  IADD3 R4, R60, 0x1800000, RZ ;  /* 0x018000003c047810 */ /* 0x002fe20007ffe0ff */
[----:B------:R2:W-:Y:S03]  /*2a200*/  MUFU.EX2 R53, R42 ;  /* 0x0000002a00357308 */ /* 0x0005e60000000800 */
[----:B------:R-:W-:-:S05]  /*2a210*/  LOP3.LUT R4, R4, 0x7f800000, RZ, 0xc0, !PT ;  /* 0x7f80000004047812 */ /* 0x000fca00078ec0ff */
[----:B------:R-:W1:Y:S01]  /*2a220*/  MUFU.EX2 R51, R51 ;  /* 0x0000003300337308 */ /* 0x000e620000000800 */
[----:B--2---:R-:W-:Y:S01]  /*2a230*/  FFMA R42, R34, R37, 1 ;  /* 0x3f800000222a7423 */ /* 0x004fe20000000025 */
[----:B------:R-:W-:-:S06]  /*2a240*/  ISETP.GT.U32.AND P2, PT, R4, 0x1ffffff, PT ;  /* 0x01ffffff0400780c */ /* 0x000fcc0003f44070 */
[----:B------:R-:W2:Y:S08]  /*2a250*/  MUFU.EX2 R5, R5 ;  /* 0x0000000500057308 */ /* 0x000eb00000000800 */
[----:B------:R-:W3:Y:S08]  /*2a260*/  MUFU.EX2 R8, R8 ;  /* 0x0000000800087308 */ /* 0x000ef00000000800 */
[----:B------:R-:W4:Y:S08]  /*2a270*/  MUFU.EX2 R55, R55 ;  /* 0x0000003700377308 */ /* 0x000f300000000800 */
[----:B------:R-:W5:Y:S08]  /*2a280*/  MUFU.EX2 R35, R35 ;  /* 0x0000002300237308 */ /* 0x000f700000000800 */
[----:B------:R1:W5:Y:S01]  /*2a290*/  MUFU.EX2 R37, R32 ;  /* 0x0000002000257308 */ /* 0x0003620000000800 */
[----:B------:R-:W-:-:S02]  /*2a2a0*/  SHF.L.U32 R50, R50, 0x17, RZ ;  /* 0x0000001732327819 */ /* 0x000fc400000006ff */
[----:B------:R-:W-:Y:S02]  /*2a2b0*/  SHF.L.U32 R36, R36, 0x17, RZ ;  /* 0x0000001724247819 */ /* 0x000fe400000006ff */
[----:B------:R-:W-:Y:S02]  /*2a2c0*/  SHF.L.U32 R38, R38, 0x17, RZ ;  /* 0x0000001726267819 */ /* 0x000fe400000006ff */
[----:B------:R-:W-:Y:S02]  /*2a2d0*/  SHF.L.U32 R40, R40, 0x17, RZ ;  /* 0x0000001728287819 */ /* 0x000fe400000006ff */
[----:B------:R-:W-:Y:S02]  /*2a2e0*/  SHF.L.U32 R44, R44, 0x17, RZ ;  /* 0x000000172c2c7819 */ /* 0x000fe400000006ff */
[----:B------:R-:W-:Y:S02]  /*2a2f0*/  SHF.L.U32 R46, R46, 0x17, RZ ;  /* 0x000000172e2e7819 */ /* 0x000fe400000006ff */
[----:B------:R-:W-:-:S02]  /*2a300*/  SHF.L.U32 R48, R48, 0x17, RZ ;  /* 0x0000001730307819 */ /* 0x000fc400000006ff */
[----:B------:R-:W-:Y:S02]  /*2a310*/  SHF.L.U32 R49, R49, 0x17, RZ ;  /* 0x0000001731317819 */ /* 0x000fe400000006ff */
[----:B------:R-:W-:Y:S02]  /*2a320*/  SHF.L.U32 R52, R52, 0x17, RZ ;  /* 0x0000001734347819 */ /* 0x000fe400000006ff */
[----:B------:R-:W-:Y:S02]  /*2a330*/  SHF.L.U32 R54, R54, 0x17, RZ ;  /* 0x0000001736367819 */ /* 0x000fe400000006ff */
[----:B------:R-:W-:Y:S02]  /*2a340*/  SHF.L.U32 R56, R56, 0x17, RZ ;  /* 0x0000001738387819 */ /* 0x000fe400000006ff */
[----:B------:R-:W-:Y:S02]  /*2a350*/  SHF.L.U32 R34, R57, 0x17, RZ ;  /* 0x0000001739227819 */ /* 0x000fe400000006ff */
[----:B-1----:R-:W-:Y:S01]  /*2a360*/  SHF.L.U32 R32, R58, 0x17, RZ ;  /* 0x000000173a207819 */ /* 0x002fe200000006ff */
[----:B------:R-:W-:Y:S01]  /*2a370*/  FFMA R50, R50, R51, 1 ;  /* 0x3f80000032327423 */ /* 0x000fe20000000033 */
[----:B------:R-:W-:Y:S01]  /*2a380*/  FFMA R39, R36, R39, 1 ;  /* 0x3f80000024277423 */ /* 0x000fe20000000027 */
[----:B------:R-:W-:Y:S01]  /*2a390*/  FFMA R62, R38, R41, 1 ;  /* 0x3f800000263e7423 */ /* 0x000fe20000000029 */
[----:B------:R-:W-:Y:S01]  /*2a3a0*/  FFMA R43, R40, R43, 1 ;  /* 0x3f800000282b7423 */ /* 0x000fe2000000002b */
[----:B------:R-:W-:Y:S01]  /*2a3b0*/  FFMA R44, R44, R45, 1 ;  /* 0x3f8000002c2c7423 */ /* 0x000fe2000000002d */
[----:B------:R-:W-:Y:S01]  /*2a3c0*/  FFMA R47, R46, R47, 1 ;  /* 0x3f8000002e2f7423 */ /* 0x000fe2000000002f */
[----:B--2---:R-:W-:Y:S01]  /*2a3d0*/  FFMA R48, R48, R5, 1 ;  /* 0x3f80000030307423 */ /* 0x004fe20000000005 */
[----:B---3--:R-:W-:Y:S01]  /*2a3e0*/  FFMA R49, R49, R8, 1 ;  /* 0x3f80000031317423 */ /* 0x008fe20000000008 */
[----:B------:R-:W-:Y:S01]  /*2a3f0*/  FFMA R53, R52, R53, 1 ;  /* 0x3f80000034357423 */ /* 0x000fe20000000035 */
[----:B----4-:R-:W-:Y:S01]  /*2a400*/  FFMA R54, R54, R55, 1 ;  /* 0x3f80000036367423 */ /* 0x010fe20000000037 */
        /* <DEDUP_REMOVED lines=9> */
.L_x_710:
[----:B------:R-:W1:Y:S02]  /*2a4a0*/  MUFU.RCP R33, R60 ;  /* 0x0000003c00217308 */ /* 0x000e640000001000 */
[----:B-1----:R-:W-:-:S04]  /*2a4b0*/  FFMA R4, R60, R33, -1 ;  /* 0xbf8000003c047423 */ /* 0x002fc80000000021 */
[----:B------:R-:W-:-:S04]  /*2a4c0*/  FADD.FTZ R4, -R4, -RZ ;  /* 0x800000ff04047221 */ /* 0x000fc80000010100 */
[----:B------:R-:W-:-:S07]  /*2a4d0*/  FFMA R33, R33, R4, R33 ;  /* 0x0000000421217223 */ /* 0x000fce0000000021 */
.L_x_711:
[----:B------:R-:W-:Y:S05]  /*2a4e0*/  BSYNC B1 ;  /* 0x0000000000017941 */ /* 0x000fea0003800000 */
.L_x_709:
        /* <DEDUP_REMOVED lines=10> */
.L_x_713:
[----:B------:R-:W1:Y:S02]  /*2a590*/  MUFU.RCP R36, R61 ;  /* 0x0000003d00247308 */ /* 0x000e640000001000 */
[----:B-1----:R-:W-:-:S04]  /*2a5a0*/  FFMA R4, R61, R36, -1 ;  /* 0xbf8000003d047423 */ /* 0x002fc80000000024 */
[----:B------:R-:W-:-:S04]  /*2a5b0*/  FADD.FTZ R5, -R4, -RZ ;  /* 0x800000ff04057221 */ /* 0x000fc80000010100 */
[----:B------:R-:W-:-:S07]  /*2a5c0*/  FFMA R36, R36, R5, R36 ;  /* 0x0000000524247223 */ /* 0x000fce0000000024 */
.L_x_714:
[----:B------:R-:W-:Y:S05]  /*2a5d0*/  BSYNC B1 ;  /* 0x0000000000017941 */ /* 0x000fea0003800000 */
.L_x_712:
        /* <DEDUP_REMOVED lines=10> */
.L_x_716:
[----:B------:R-:W1:Y:S02]  /*2a680*/  MUFU.RCP R35, R42 ;  /* 0x0000002a00237308 */ /* 0x000e640000001000 */
[----:B-1----:R-:W-:-:S04]  /*2a690*/  FFMA R4, R42, R35, -1 ;  /* 0xbf8000002a047423 */ /* 0x002fc80000000023 */
[----:B------:R-:W-:-:S04]  /*2a6a0*/  FADD.FTZ R4, -R4, -RZ ;  /* 0x800000ff04047221 */ /* 0x000fc80000010100 */
[----:B------:R-:W-:-:S07]  /*2a6b0*/  FFMA R35, R35, R4, R35 ;  /* 0x0000000423237223 */ /* 0x000fce0000000023 */
.L_x_717:
[----:B------:R-:W-:Y:S05]  /*2a6c0*/  BSYNC B1 ;  /* 0x0000000000017941 */ /* 0x000fea0003800000 */
.L_x_715:
        /* <DEDUP_REMOVED lines=10> */
.L_x_719:
[----:B------:R-:W1:Y:S02]  /*2a770*/  MUFU.RCP R38, R39 ;  /* 0x0000002700267308 */ /* 0x000e640000001000 */
[----:B-1----:R-:W-:-:S04]  /*2a780*/  FFMA R4, R39, R38, -1 ;  /* 0xbf80000027047423 */ /* 0x002fc80000000026 */
[----:B------:R-:W-:-:S04]  /*2a790*/  FADD.FTZ R5, -R4, -RZ ;  /* 0x800000ff04057221 */ /* 0x000fc80000010100 */
[----:B------:R-:W-:-:S07]  /*2a7a0*/  FFMA R38, R38, R5, R38 ;  /* 0x0000000526267223 */ /* 0x000fce0000000026 */
.L_x_720:
[----:B------:R-:W-:Y:S05]  /*2a7b0*/  BSYNC B1 ;  /* 0x0000000000017941 */ /* 0x000fea0003800000 */
.L_x_718:
        /* <DEDUP_REMOVED lines=10> */
.L_x_722:
[----:B------:R-:W1:Y:S02]  /*2a860*/  MUFU.RCP R37, R62 ;  /* 0x0000003e00257308 */ /* 0x000e640000001000 */
[----:B-1----:R-:W-:-:S04]  /*2a870*/  FFMA R4, R62, R37, -1 ;  /* 0xbf8000003e047423 */ /* 0x002fc80000000025 */
[----:B------:R-:W-:-:S04]  /*2a880*/  FADD.FTZ R4, -R4, -RZ ;  /* 0x800000ff04047221 */ /* 0x000fc80000010100 */
[----:B------:R-:W-:-:S07]  /*2a890*/  FFMA R37, R37, R4, R37 ;  /* 0x0000000425257223 */ /* 0x000fce0000000025 */
.L_x_723:
[----:B------:R-:W-:Y:S05]  /*2a8a0*/  BSYNC B1 ;  /* 0x0000000000017941 */ /* 0x000fea0003800000 */
.L_x_721:
        /* <DEDUP_REMOVED lines=10> */
.L_x_725:
[----:B------:R-:W1:Y:S02]  /*2a950*/  MUFU.RCP R40, R43 ;  /* 0x0000002b00287308 */ /* 0x000e640000001000 */
[----:B-1----:R-:W-:-:S04]  /*2a960*/  FFMA R4, R43, R40, -1 ;  /* 0xbf8000002b047423 */ /* 0x002fc80000000028 */
[----:B------:R-:W-:-:S04]  /*2a970*/  FADD.FTZ R5, -R4, -RZ ;  /* 0x800000ff04057221 */ /* 0x000fc80000010100 */
[----:B------:R-:W-:-:S07]  /*2a980*/  FFMA R40, R40, R5, R40 ;  /* 0x0000000528287223 */ /* 0x000fce0000000028 */
.L_x_726:
[----:B------:R-:W-:Y:S05]  /*2a990*/  BSYNC B1 ;  /* 0x0000000000017941 */ /* 0x000fea0003800000 */
.L_x_724:
        /* <DEDUP_REMOVED lines=10> */
.L_x_728:
[----:B------:R-:W1:Y:S02]  /*2aa40*/  MUFU.RCP R39, R44 ;  /* 0x0000002c00277308 */ /* 0x000e640000001000 */
[----:B-1----:R-:W-:-:S04]  /*2aa50*/  FFMA R4, R44, R39, -1 ;  /* 0xbf8000002c047423 */ /* 0x002fc80000000027 */
[----:B------:R-:W-:-:S04]  /*2aa60*/  FADD.FTZ R4, -R4, -RZ ;  /* 0x800000ff04047221 */ /* 0x000fc80000010100 */
[----:B------:R-:W-:-:S07]  /*2aa70*/  FFMA R39, R39, R4, R39 ;  /* 0x0000000427277223 */ /* 0x000fce0000000027 */
.L_x_729:
[----:B------:R-:W-:Y:S05]  /*2aa80*/  BSYNC B1 ;  /* 0x0000000000017941 */ /* 0x000fea0003800000 */
.L_x_727:
        /* <DEDUP_REMOVED lines=10> */
.L_x_731:
[----:B------:R-:W1:Y:S02]  /*2ab30*/  MUFU.RCP R42, R47 ;  /* 0x0000002f002a7308 */ /* 0x000e640000001000 */
[----:B-1----:R-:W-:-:S04]  /*2ab40*/  FFMA R4, R47, R42, -1 ;  /* 0xbf8000002f047423 */ /* 0x002fc8000000002a */
[----:B------:R-:W-:-:S04]  /*2ab50*/  FADD.FTZ R5, -R4, -RZ ;  /* 0x800000ff04057221 */ /* 0x000fc80000010100 */
[----:B------:R-:W-:-:S07]  /*2ab60*/  FFMA R42, R42, R5, R42 ;  /* 0x000000052a2a7223 */ /* 0x000fce000000002a */
.L_x_732:
[----:B------:R-:W-:Y:S05]  /*2ab70*/  BSYNC B1 ;  /* 0x0000000000017941 */ /* 0x000fea0003800000 */
.L_x_730:
        /* <DEDUP_REMOVED lines=10> */
.L_x_734:
[----:B------:R-:W1:Y:S02]  /*2ac20*/  MUFU.RCP R41, R48 ;  /* 0x0000003000297308 */ /* 0x000e640000001000 */
[----:B-1----:R-:W-:-:S04]  /*2ac30*/  FFMA R4, R48, R41, -1 ;  /* 0xbf80000030047423 */ /* 0x002fc80000000029 */
[----:B------:R-:W-:-:S04]  /*2ac40*/  FADD.FTZ R4, -R4, -RZ ;  /* 0x800000ff04047221 */ /* 0x000fc80000010100 */
[----:B------:R-:W-:-:S07]  /*2ac50*/  FFMA R41, R41, R4, R41 ;  /* 0x0000000429297223 */ /* 0x000fce0000000029 */
.L_x_735:
[----:B------:R-:W-:Y:S05]  /*2ac60*/  BSYNC B1 ;  /* 0x0000000000017941 */ /* 0x000fea0003800000 */
.L_x_733:
        /* <DEDUP_REMOVED lines=10> */
.L_x_737:
[----:B------:R-:W1:Y:S02]  /*2ad10*/  MUFU.RCP R44, R49 ;  /* 0x00000031002c7308 */ /* 0x000e640000001000 */
[----:B-1----:R-:W-:-:S04]  /*2ad20*/  FFMA R4, R49, R44, -1 ;  /* 0xbf80000031047423 */ /* 0x002fc8000000002c */
[----:B------:R-:W-:-:S04]  /*2ad30*/  FADD.FTZ R5, -R4, -RZ ;  /* 0x800000ff04057221 */ /* 0x000fc80000010100 */
[----:B------:R-:W-:-:S07]  /*2ad40*/  FFMA R44, R44, R5, R44 ;  /* 0x000000052c2c7223 */ /* 0x000fce000000002c */
.L_x_738:
[----:B------:R-:W-:Y:S05]  /*2ad50*/  BSYNC B1 ;  /* 0x0000000000017941 */ /* 0x000fea0003800000 */
.L_x_736:
        /* <DEDUP_REMOVED lines=10> */
.L_x_740:
[----:B------:R-:W1:Y:S02]  /*2ae00*/  MUFU.RCP R43, R50 ;  /* 0x00000032002b7308 */ /* 0x000e640000001000 */
[----:B-1----:R-:W-:-:S04]  /*2ae10*/  FFMA R4, R50, R43, -1 ;  /* 0xbf80000032047423 */ /* 0x002fc8000000002b */
[----:B------:R-:W-:-:S04]  /*2ae20*/  FADD.FTZ R4, -R4, -RZ ;  /* 0x800000ff04047221 */ /* 0x000fc80000010100 */
[----:B------:R-:W-:-:S07]  /*2ae30*/  FFMA R43, R43, R4, R43 ;  /* 0x000000042b2b7223 */ /* 0x000fce000000002b */
.L_x_741:
[----:B------:R-:W-:Y:S05]  /*2ae40*/  BSYNC B1 ;  /* 0x0000000000017941 */ /* 0x000fea0003800000 */
.L_x_739:
        /* <DEDUP_REMOVED lines=10> */
.L_x_743:
[----:B------:R-:W1:Y:S02]  /*2aef0*/  MUFU.RCP R46, R53 ;  /* 0x00000035002e7308 */ /* 0x000e640000001000 */
[----:B-1----:R-:W-:-:S04]  /*2af00*/  FFMA R4, R53, R46, -1 ;  /* 0xbf80000035047423 */ /* 0x002fc8000000002e */
[----:B------:R-:W-:-:S04]  /*2af10*/  FADD.FTZ R5, -R4, -RZ ;  /* 0x800000ff04057221 */ /* 0x000fc80000010100 */
[----:B------:R-:W-:-:S07]  /*2af20*/  FFMA R46, R46, R5, R46 ;  /* 0x000000052e2e7223 */ /* 0x000fce000000002e */
.L_x_744:
[----:B------:R-:W-:Y:S05]  /*2af30*/  BSYNC B1 ;  /* 0x0000000000017941 */ /* 0x000fea0003800000 */
.L_x_742:
        /* <DEDUP_REMOVED lines=10> */
.L_x_746:
[----:B------:R-:W1:Y:S02]  /*2afe0*/  MUFU.RCP R45, R54 ;  /* 0x00000036002d7308 */ /* 0x000e640000001000 */
[----:B-1----:R-:W-:-:S04]  /*2aff0*/  FFMA R4, R54, R45, -1 ;  /* 0xbf80000036047423 */ /* 0x002fc8000000002d */
[----:B------:R-:W-:-:S04]  /*2b000*/  FADD.FTZ R4, -R4, -RZ ;  /* 0x800000ff04047221 */ /* 0x000fc80000010100 */
[----:B------:R-:W-:-:S07]  /*2b010*/  FFMA R45, R45, R4, R45 ;  /* 0x000000042d2d7223 */ /* 0x000fce000000002d */
.L_x_747:
[----:B------:R-:W-:Y:S05]  /*2b020*/  BSYNC B1 ;  /* 0x0000000000017941 */ /* 0x000fea0003800000 */
.L_x_745:
        /* <DEDUP_REMOVED lines=10> */
.L_x_749:
[----:B------:R-:W1:Y:S02]  /*2b0d0*/  MUFU.RCP R48, R51 ;  /* 0x0000003300307308 */ /* 0x000e640000001000 */
[----:B-1----:R-:W-:-:S04]  /*2b0e0*/  FFMA R4, R51, R48, -1 ;  /* 0xbf80000033047423 */ /* 0x002fc80000000030 */
[----:B------:R-:W-:-:S04]  /*2b0f0*/  FADD.FTZ R5, -R4, -RZ ;  /* 0x800000ff04057221 */ /* 0x000fc80000010100 */
[----:B------:R-:W-:-:S07]  /*2b100*/  FFMA R48, R48, R5, R48 ;  /* 0x0000000530307223 */ /* 0x000fce0000000030 */
.L_x_750:
[----:B------:R-:W-:Y:S05]  /*2b110*/  BSYNC B1 ;  /* 0x0000000000017941 */ /* 0x000fea0003800000 */
.L_x_748:
        /* <DEDUP_REMOVED lines=10> */
.L_x_752:
[----:B------:R-:W1:Y:S02]  /*2b1c0*/  MUFU.RCP R47, R34 ;  /* 0x00000022002f7308 */ /* 0x000e640000001000 */
[----:B-1----:R-:W-:-:S04]  /*2b1d0*/  FFMA R4, R34, R47, -1 ;  /* 0xbf80000022047423 */ /* 0x002fc8000000002f */
[----:B------:R-:W-:-:S04]  /*2b1e0*/  FADD.FTZ R4, -R4, -RZ ;  /* 0x800000ff04047221 */ /* 0x000fc80000010100 */
[----:B------:R-:W-:-:S07]  /*2b1f0*/  FFMA R47, R47, R4, R47 ;  /* 0x000000042f2f7223 */ /* 0x000fce000000002f */
.L_x_753:
[----:B------:R-:W-:Y:S05]  /*2b200*/  BSYNC B1 ;  /* 0x0000000000017941 */ /* 0x000fea0003800000 */
.L_x_751:
        /* <DEDUP_REMOVED lines=9> */
.L_x_755:
[----:B------:R-:W1:Y:S02]  /*2b2a0*/  MUFU.RCP R5, R32 ;  /* 0x0000002000057308 */ /* 0x000e640000001000 */
[----:B-1----:R-:W-:-:S04]  /*2b2b0*/  FFMA R4, R32, R5, -1 ;  /* 0xbf80000020047423 */ /* 0x002fc80000000005 */
[----:B------:R-:W-:-:S04]  /*2b2c0*/  FADD.FTZ R4, -R4, -RZ ;  /* 0x800000ff04047221 */ /* 0x000fc80000010100 */
[----:B------:R-:W-:-:S07]  /*2b2d0*/  FFMA R8, R5, R4, R5 ;  /* 0x0000000405087223 */ /* 0x000fce0000000005 */
.L_x_756:
[----:B------:R-:W-:Y:S05]  /*2b2e0*/  BSYNC B1 ;  /* 0x0000000000017941 */ /* 0x000fea0003800000 */
.L_x_754:
        /* <DEDUP_REMOVED lines=26> */
.L_x_757:
        /* <DEDUP_REMOVED lines=27> */
.L_x_759:
[----:B------:R-:W-:Y:S05]  /*2b640*/  BSYNC B0 ;  /* 0x0000000000007941 */ /* 0x000fea0003800000 */
.L_x_758:
[----:B------:R-:W-:Y:S04]  /*2b650*/  BSSY B0, `(.L_x_760) ;  /* 0x000003a000007945 */ /* 0x000fe80003800000 */
[----:B------:R-:W-:Y:S05]  /*2b660*/  @P0 BRA `(.L_x_761) ;  /* 0x0000000000e00947 */ /* 0x000fea0003800000 */
[----:B------:R-:W-:-:S04]  /*2b670*/  MOV R4, UR44 ;  /* 0x0000002c00047c02 */ /* 0x000fc80008000f00 */
[----:B------:R-:W-:-:S13]  /*2b680*/  ISETP.NE.AND P3, PT, R4, 0x3, PT ;  /* 0x000000030400780c */ /* 0x000fda0003f65270 */
[----:B------:R-:W-:Y:S05]  /*2b690*/  @!P3 BRA `(.L_x_762) ;  /* 0x000000000004b947 */ /* 0x000fea0003800000 */
[----:B------:R-:W-:Y:S01]  /*2b6a0*/  BPT.TRAP 0x1 ;  /* 0x000000040000795c */ /* 0x000fe20000300000 */
.L_x_762:
[----:B------:R-:W-:Y:S01]  /*2b6b0*/  LEA R4, R18, UR48, 0x3 ;  /* 0x0000003012047c11 */ /* 0x000fe2000f8e18ff */
[----:B------:R-:W-:Y:S01]  /*2b6c0*/  BSSY B1, `(.L_x_763) ;  /* 0x0000004000017945 */ /* 0x000fe20003800000 */
[----:B------:R-:W-:-:S04]  /*2b6d0*/  SHF.L.U32 R5, R19, 0x1f, RZ ;  /* 0x0000001f13057819 */ /* 0x000fc800000006ff */
[----:B------:R-:W1:Y:S02]  /*2b6e0*/  SYNCS.PHASECHK.TRANS64.TRYWAIT P2, [R4+URZ+0x60], R5 ;  /* 0x00006005040075a7 */ /* 0x000e64000804017f */
[----:B-1----:R-:W-:Y:S05]  /*2b6f0*/  @!P2 BRA `(.L_x_764) ;  /* 0x000000d0005ca947 */ /* 0x002fea0003800000 */
.L_x_1157:
[----:B------:R-:W-:Y:S05]  /*2b700*/  BSYNC B1 ;  /* 0x0000000000017941 */ /* 0x000fea0003800000 */
.L_x_763:
        /* <DEDUP_REMOVED lines=22> */
.L_x_766:
[----:B------:R-:W-:Y:S05]  /*2b870*/  BSYNC B1 ;  /* 0x0000000000017941 */ /* 0x000fea0003800000 */
.L_x_765:
        /* <DEDUP_REMOVED lines=8> */
.L_x_767:
        /* <DEDUP_REMOVED lines=15> */
.L_x_761:
[----:B------:R-:W-:Y:S05]  /*2b9f0*/  BSYNC B0 ;  /* 0x0000000000007941 */ /* 0x000fea0003800000 */
.L_x_760:
        /* <DEDUP_REMOVED lines=132> */
[----:B------:R-:W-:Y:S01]  /*2c240*/  FFMA.SAT R50, -R26, R58, 0.5 ;  /* 0x3f0000001a327423 */ /* 0x000fe2000000213a */
[----:B------:R-:W-:Y:S01]  /*2c250*/  FFMA.RM R52, R52, R60, 12582913 ;  /* 0x4b40000134347423 */ /* 0x000fe2000000403c */
[-C--:B------:R-:W-:Y:S01]  /*2c260*/  FFMA.SAT R53, -R28, R58.reuse, 0.5 ;  /* 0x3f0000001c357423 */ /* 0x080fe2000000213a */
[-C--:B------:R-:W-:Y:S01]  /*2c270*/  FFMA.SAT R57, -R30, R58.reuse, 0.5 ;  /* 0x3f0000001e397423 */ /* 0x080fe2000000213a */
[----:B------:R-:W-:Y:S01]  /*2c280*/  FFMA.SAT R58, -R31, R58, 0.5 ;  /* 0x3f0000001f3a7423 */ /* 0x000fe2000000213a */
[-C--:B------:R-:W-:Y:S01]  /*2c290*/  FFMA.RM R49, R47, R60.reuse, 12582913 ;  /* 0x4b4000012f317423 */ /* 0x080fe2000000403c */
[-C--:B------:R-:W-:Y:S01]  /*2c2a0*/  FFMA.RM R56, R55, R60.reuse, 12582913 ;  /* 0x4b40000137387423 */ /* 0x080fe2000000403c */
[----:B------:R1:W3:Y:S01]  /*2c2b0*/  MUFU.EX2 R47, R42 ;  /* 0x0000002a002f7308 */ /* 0x0002e20000000800 */
[-C--:B------:R-:W-:Y:S01]  /*2c2c0*/  FFMA.RM R50, R50, R60.reuse, 12582913 ;  /* 0x4b40000132327423 */ /* 0x080fe2000000403c */
[-C--:B------:R-:W-:Y:S01]  /*2c2d0*/  FFMA.RM R54, R53, R60.reuse, 12582913 ;  /* 0x4b40000135367423 */ /* 0x080fe2000000403c */
[-C--:B------:R-:W-:Y:S01]  /*2c2e0*/  FFMA.RM R57, R57, R60.reuse, 12582913 ;  /* 0x4b40000139397423 */ /* 0x080fe2000000403c */
[----:B------:R-:W-:Y:S01]  /*2c2f0*/  FFMA.RM R58, R58, R60, 12582913 ;  /* 0x4b4000013a3a7423 */ /* 0x000fe2000000403c */
[----:B------:R-:W-:Y:S01]  /*2c300*/  FFMA R60, R4, R33, 1 ;  /* 0x3f800000043c7423 */ /* 0x000fe20000000021 */
[----:B------:R-:W-:Y:S01]  /*2c310*/  FADD R4, R56, -12583039 ;  /* 0xcb40007f38047421 */ /* 0x000fe20000000000 */
[----:B-1----:R-:W-:Y:S01]  /*2c320*/  FADD R42, R52, -12583039 ;  /* 0xcb40007f342a7421 */ /* 0x002fe20000000000 */
[----:B------:R-:W-:-:S03]  /*2c330*/  FADD R53, R54, -12583039 ;  /* 0xcb40007f36357421 */ /* 0x000fc60000000000 */
[----:B------:R-:W-:Y:S01]  /*2c340*/  FFMA R42, -R27, 1.4426950216293334961, -R42 ;  /* 0x3fb8aa3b1b2a7823 */ /* 0x000fe2000000092a */
[----:B------:R1:W-:Y:S01]  /*2c350*/  MUFU.EX2 R45, R8 ;  /* 0x00000008002d7308 */ /* 0x0003e20000000800 */
[----:B------:R-:W-:Y:S01]  /*2c360*/  FADD R51, R50, -12583039 ;  /* 0xcb40007f32337421 */ /* 0x000fe20000000000 */
[----:B------:R-:W-:Y:S01]  /*2c370*/  FFMA R4, -R29, 1.4426950216293334961, -R4 ;  /* 0x3fb8aa3b1d047823 */ /* 0x000fe20000000904 */
[----:B------:R-:W-:Y:S01]  /*2c380*/  FFMA R42, -R27, 1.925963033500011079e-08, R42 ;  /* 0x32a570601b2a7823 */ /* 0x000fe2000000012a */
[----:B------:R-:W-:Y:S01]  /*2c390*/  SHF.L.U32 R34, R34, 0x17, RZ ;  /* 0x0000001722227819 */ /* 0x000fe200000006ff */
[----:B------:R-:W-:Y:S01]  /*2c3a0*/  FADD R33, R57, -12583039 ;  /* 0xcb40007f39217421 */ /* 0x000fe20000000000 */
[----:B------:R-:W-:Y:S01]  /*2c3b0*/  FADD R32, R58, -12583039 ;  /* 0xcb40007f3a207421 */ /* 0x000fe20000000000 */
[----:B-1----:R-:W-:Y:S01]  /*2c3c0*/  FADD R8, R49, -12583039 ;  /* 0xcb40007f31087421 */ /* 0x002fe20000000000 */
[----:B------:R-:W-:Y:S01]  /*2c3d0*/  FFMA R51, -R26, 1.4426950216293334961, -R51 ;  /* 0x3fb8aa3b1a337823 */ /* 0x000fe20000000933 */
[----:B------:R-:W-:Y:S01]  /*2c3e0*/  FFMA R55, -R28, 1.4426950216293334961, -R53 ;  /* 0x3fb8aa3b1c377823 */ /* 0x000fe20000000935 */
[----:B------:R-:W-:Y:S01]  /*2c3f0*/  FFMA R4, -R29, 1.925963033500011079e-08, R4 ;  /* 0x32a570601d047823 */ /* 0x000fe20000000104 */
[C---:B------:R-:W-:Y:S01]  /*2c400*/  FFMA R8, -R25.reuse, 1.4426950216293334961, -R8 ;  /* 0x3fb8aa3b19087823 */ /* 0x040fe20000000908 */
[----:B------:R2:W-:Y:S01]  /*2c410*/  MUFU.EX2 R53, R42 ;  /* 0x0000002a00357308 */ /* 0x0005e20000000800 */
[----:B------:R-:W-:Y:S01]  /*2c420*/  FFMA R35, -R30, 1.4426950216293334961, -R33 ;  /* 0x3fb8aa3b1e237823 */ /* 0x000fe20000000921 */
[----:B------:R-:W-:Y:S01]  /*2c430*/  FFMA R51, -R26, 1.925963033500011079e-08, R51 ;  /* 0x32a570601a337823 */ /* 0x000fe20000000133 */
[----:B------:R-:W-:Y:S01]  /*2c440*/  FFMA R8, -R25, 1.925963033500011079e-08, R8 ;  /* 0x32a5706019087823 */ /* 0x000fe20000000108 */
[----:B------:R-:W-:Y:S01]  /*2c450*/  FFMA R55, -R28, 1.925963033500011079e-08, R55 ;  /* 0x32a570601c377823 */ /* 0x000fe20000000137 */
[----:B--2---:R-:W-:Y:S01]  /*2c460*/  FFMA R42, R34, R37, 1 ;  /* 0x3f800000222a7423 */ /* 0x004fe20000000025 */
[----:B------:R-:W-:-:S02]  /*2c470*/  FFMA R34, -R31, 1.4426950216293334961, -R32 ;  /* 0x3fb8aa3b1f227823 */ /* 0x000fc40000000920 */
[----:B------:R1:W-:Y:S01]  /*2c480*/  MUFU.EX2 R33, R4 ;  /* 0x0000000400217308 */ /* 0x0003e20000000800 */
[----:B------:R-:W-:Y:S01]  /*2c490*/  FFMA R35, -R30, 1.925963033500011079e-08, R35 ;  /* 0x32a570601e237823 */ /* 0x000fe20000000123 */
[----:B------:R-:W-:Y:S01]  /*2c4a0*/  FFMA R34, -R31, 1.925963033500011079e-08, R34 ;  /* 0x32a570601f227823 */ /* 0x000fe20000000122 */
[----:B-1----:R-:W-:-:S05]  /*2c4b0*/  IADD3 R4, R60, 0x1800000, RZ ;  /* 0x018000003c047810 */ /* 0x002fca0007ffe0ff */
[----:B------:R-:W1:Y:S01]  /*2c4c0*/  MUFU.EX2 R51, R51 ;  /* 0x0000003300337308 */ /* 0x000e620000000800 */
[----:B------:R-:W-:-:S07]  /*2c4d0*/  LOP3.LUT R4, R4, 0x7f800000, RZ, 0xc0, !PT ;  /* 0x7f80000004047812 */ /* 0x000fce00078ec0ff */
[----:B------:R-:W2:Y:S01]  /*2c4e0*/  MUFU.EX2 R5, R5 ;  /* 0x0000000500057308 */ /* 0x000ea20000000800 */
[----:B------:R-:W-:-:S07]  /*2c4f0*/  ISETP.GT.U32.AND P2, PT, R4, 0x1ffffff, PT ;  /* 0x01ffffff0400780c */ /* 0x000fce0003f44070 */
[----:B------:R-:W4:Y:S08]  /*2c500*/  MUFU.EX2 R8, R8 ;  /* 0x0000000800087308 */ /* 0x000f300000000800 */
[----:B------:R-:W5:Y:S08]  /*2c510*/  MUFU.EX2 R55, R55 ;  /* 0x0000003700377308 */ /* 0x000f700000000800 */
[----:B------:R-:W5:Y:S08]  /*2c520*/  MUFU.EX2 R32, R35 ;  /* 0x0000002300207308 */ /* 0x000f700000000800 */
[----:B------:R-:W5:Y:S01]  /*2c530*/  MUFU.EX2 R37, R34 ;  /* 0x0000002200257308 */ /* 0x000f620000000800 */
        /* <DEDUP_REMOVED lines=14> */
[----:B-1----:R-:W-:Y:S01]  /*2c620*/  FFMA R50, R50, R51, 1 ;  /* 0x3f80000032327423 */ /* 0x002fe20000000033 */
[----:B------:R-:W-:Y:S01]  /*2c630*/  FFMA R39, R36, R39, 1 ;  /* 0x3f80000024277423 */ /* 0x000fe20000000027 */
[----:B------:R-:W-:Y:S01]  /*2c640*/  FFMA R38, R38, R41, 1 ;  /* 0x3f80000026267423 */ /* 0x000fe20000000029 */
[----:B------:R-:W-:Y:S01]  /*2c650*/  FFMA R43, R40, R43, 1 ;  /* 0x3f800000282b7423 */ /* 0x000fe2000000002b */
[----:B------:R-:W-:Y:S01]  /*2c660*/  FFMA R44, R44, R45, 1 ;  /* 0x3f8000002c2c7423 */ /* 0x000fe2000000002d */
[----:B--2---:R-:W-:Y:S01]  /*2c670*/  FFMA R48, R48, R5, 1 ;  /* 0x3f80000030307423 */ /* 0x004fe20000000005 */
[----:B----4-:R-:W-:Y:S01]  /*2c680*/  FFMA R49, R49, R8, 1 ;  /* 0x3f80000031317423 */ /* 0x010fe20000000008 */
[----:B------:R-:W-:Y:S01]  /*2c690*/  FFMA R53, R52, R53, 1 ;  /* 0x3f80000034357423 */ /* 0x000fe20000000035 */
[----:B-----5:R-:W-:Y:S01]  /*2c6a0*/  FFMA R54, R54, R55, 1 ;  /* 0x3f80000036367423 */ /* 0x020fe20000000037 */
        /* <DEDUP_REMOVED lines=9> */
.L_x_769:
[----:B------:R-:W1:Y:S02]  /*2c740*/  MUFU.RCP R33, R60 ;  /* 0x0000003c00217308 */ /* 0x000e640000001000 */
[----:B-1----:R-:W-:-:S04]  /*2c750*/  FFMA R4, R60, R33, -1 ;  /* 0xbf8000003c047423 */ /* 0x002fc80000000021 */
[----:B------:R-:W-:-:S04]  /*2c760*/  FADD.FTZ R4, -R4, -RZ ;  /* 0x800000ff04047221 */ /* 0x000fc80000010100 */
[----:B------:R-:W-:-:S07]  /*2c770*/  FFMA R33, R33, R4, R33 ;  /* 0x0000000421217223 */ /* 0x000fce0000000021 */
.L_x_770:
[----:B------:R-:W-:Y:S05]  /*2c780*/  BSYNC B1 ;  /* 0x0000000000017941 */ /* 0x000fea0003800000 */
.L_x_768:
        /* <DEDUP_REMOVED lines=10> */
.L_x_772:
[----:B------:R-:W1:Y:S02]  /*2c830*/  MUFU.RCP R32, R61 ;  /* 0x0000003d00207308 */ /* 0x000e640000001000 */
[----:B-1----:R-:W-:-:S04]  /*2c840*/  FFMA R4, R61, R32, -1 ;  /* 0xbf8000003d047423 */ /* 0x002fc80000000020 */
[----:B------:R-:W-:-:S04]  /*2c850*/  FADD.FTZ R5, -R4, -RZ ;  /* 0x800000ff04057221 */ /* 0x000fc80000010100 */
[----:B------:R-:W-:-:S07]  /*2c860*/  FFMA R32, R32, R5, R32 ;  /* 0x0000000520207223 */ /* 0x000fce0000000020 */
.L_x_773:
[----:B------:R-:W-:Y:S05]  /*2c870*/  BSYNC B1 ;  /* 0x0000000000017941 */ /* 0x000fea0003800000 */
.L_x_771:
        /* <DEDUP_REMOVED lines=10> */
.L_x_775:
[----:B------:R-:W1:Y:S02]  /*2c920*/  MUFU.RCP R35, R42 ;  /* 0x0000002a00237308 */ /* 0x000e640000001000 */
[----:B-1----:R-:W-:-:S04]  /*2c930*/  FFMA R4, R42, R35, -1 ;  /* 0xbf8000002a047423 */ /* 0x002fc80000000023 */
[----:B------:R-:W-:-:S04]  /*2c940*/  FADD.FTZ R4, -R4, -RZ ;  /* 0x800000ff04047221 */ /* 0x000fc80000010100 */
[----:B------:R-:W-:-:S07]  /*2c950*/  FFMA R35, R35, R4, R35 ;  /* 0x0000000423237223 */ /* 0x000fce0000000023 */
.L_x_776:
[----:B------:R-:W-:Y:S05]  /*2c960*/  BSYNC B1 ;  /* 0x0000000000017941 */ /* 0x000fea0003800000 */
.L_x_774:
        /* <DEDUP_REMOVED lines=10> */
.L_x_778:
[----:B------:R-:W1:Y:S02]  /*2ca10*/  MUFU.RCP R34, R39 ;  /* 0x0000002700227308 */ /* 0x000e640000001000 */
[----:B-1----:R-:W-:-:S04]  /*2ca20*/  FFMA R4, R39, R34, -1 ;  /* 0xbf80000027047423 */ /* 0x002fc80000000022 */
[----:B------:R-:W-:-:S04]  /*2ca30*/  FADD.FTZ R5, -R4, -RZ ;  /* 0x800000ff04057221 */ /* 0x000fc80000010100 */
[----:B------:R-:W-:-:S07]  /*2ca40*/  FFMA R34, R34, R5, R34 ;  /* 0x0000000522227223 */ /* 0x000fce0000000022 */
.L_x_779:
[----:B------:R-:W-:Y:S05]  /*2ca50*/  BSYNC B1 ;  /* 0x0000000000017941 */ /* 0x000fea0003800000 */
.L_x_777:
        /* <DEDUP_REMOVED lines=10> */
.L_x_781:
[----:B------:R-:W1:Y:S02]  /*2cb00*/  MUFU.RCP R37, R38 ;  /* 0x0000002600257308 */ /* 0x000e640000001000 */
[----:B-1----:R-:W-:-:S04]  /*2cb10*/  FFMA R4, R38, R37, -1 ;  /* 0xbf80000026047423 */ /* 0x002fc80000000025 */
[----:B------:R-:W-:-:S04]  /*2cb20*/  FADD.FTZ R4, -R4, -RZ ;  /* 0x800000ff04047221 */ /* 0x000fc80000010100 */
[----:B------:R-:W-:-:S07]  /*2cb30*/  FFMA R37, R37, R4, R37 ;  /* 0x0000000425257223 */ /* 0x000fce0000000025 */
.L_x_782:
[----:B------:R-:W-:Y:S05]  /*2cb40*/  BSYNC B1 ;  /* 0x0000000000017941 */ /* 0x000fea0003800000 */
.L_x_780:
        /* <DEDUP_REMOVED lines=10> */
.L_x_784:
[----:B------:R-:W1:Y:S02]  /*2cbf0*/  MUFU.RCP R36, R43 ;  /* 0x0000002b00247308 */ /* 0x000e640000001000 */
[----:B-1----:R-:W-:-:S04]  /*2cc00*/  FFMA R4, R43, R36, -1 ;  /* 0xbf8000002b047423 */ /* 0x002fc80000000024 */
[----:B------:R-:W-:-:S04]  /*2cc10*/  FADD.FTZ R5, -R4, -RZ ;  /* 0x800000ff04057221 */ /* 0x000fc80000010100 */
[----:B------:R-:W-:-:S07]  /*2cc20*/  FFMA R36, R36, R5, R36 ;  /* 0x0000000524247223 */ /* 0x000fce0000000024 */
.L_x_785:
[----:B------:R-:W-:Y:S05]  /*2cc30*/  BSYNC B1 ;  /* 0x0000000000017941 */ /* 0x000fea0003800000 */
.L_x_783:
        /* <DEDUP_REMOVED lines=10> */
.L_x_787:
[----:B------:R-:W1:Y:S02]  /*2cce0*/  MUFU.RCP R39, R44 ;  /* 0x0000002c00277308 */ /* 0x000e640000001000 */
[----:B-1----:R-:W-:-:S04]  /*2ccf0*/  FFMA R4, R44, R39, -1 ;  /* 0xbf8000002c047423 */ /* 0x002fc80000000027 */
[----:B------:R-:W-:-:S04]  /*2cd00*/  FADD.FTZ R4, -R4, -RZ ;  /* 0x800000ff04047221 */ /* 0x000fc80000010100 */
[----:B------:R-:W-:-:S07]  /*2cd10*/  FFMA R39, R39, R4, R39 ;  /* 0x0000000427277223 */ /* 0x000fce0000000027 */
.L_x_788:
[----:B------:R-:W-:Y:S05]  /*2cd20*/  BSYNC B1 ;  /* 0x0000000000017941 */ /* 0x000fea0003800000 */
.L_x_786:
        /* <DEDUP_REMOVED lines=10> */
.L_x_790:
[----:B------:R-:W1:Y:S02]  /*2cdd0*/  MUFU.RCP R38, R47 ;  /* 0x0000002f00267308 */ /* 0x000e640000001000 */
[----:B-1----:R-:W-:-:S04]  /*2cde0*/  FFMA R4, R47, R38, -1 ;  /* 0xbf8000002f047423 */ /* 0x002fc80000000026 */
[----:B------:R-:W-:-:S04]  /*2cdf0*/  FADD.FTZ R5, -R4, -RZ ;  /* 0x800000ff04057221 */ /* 0x000fc80000010100 */
[----:B------:R-:W-:-:S07]  /*2ce00*/  FFMA R38, R38, R5, R38 ;  /* 0x0000000526267223 */ /* 0x000fce0000000026 */
.L_x_791:
[----:B------:R-:W-:Y:S05]  /*2ce10*/  BSYNC B1 ;  /* 0x0000000000017941 */ /* 0x000fea0003800000 */
.L_x_789:
        /* <DEDUP_REMOVED lines=10> */
.L_x_793:
[----:B------:R-:W1:Y:S02]  /*2cec0*/  MUFU.RCP R41, R48 ;  /* 0x0000003000297308 */ /* 0x000e640000001000 */
[----:B-1----:R-:W-:-:S04]  /*2ced0*/  FFMA R4, R48, R41, -1 ;  /* 0xbf80000030047423 */ /* 0x002fc80000000029 */
[----:B------:R-:W-:-:S04]  /*2cee0*/  FADD.FTZ R4, -R4, -RZ ;  /* 0x800000ff04047221 */ /* 0x000fc80000010100 */
[----:B------:R-:W-:-:S07]  /*2cef0*/  FFMA R41, R41, R4, R41 ;  /* 0x0000000429297223 */ /* 0x000fce0000000029 */
.L_x_794:
[----:B------:R-:W-:Y:S05]  /*2cf00*/  BSYNC B1 ;  /* 0x0000000000017941 */ /* 0x000fea0003800000 */
.L_x_792:
        /* <DEDUP_REMOVED lines=10> */
.L_x_796:
[----:B------:R-:W1:Y:S02]  /*2cfb0*/  MUFU.RCP R40, R49 ;  /* 0x0000003100287308 */ /* 0x000e640000001000 */
[----:B-1----:R-:W-:-:S04]  /*2cfc0*/  FFMA R4, R49, R40, -1 ;  /* 0xbf80000031047423 */ /* 0x002fc80000000028 */
[----:B------:R-:W-:-:S04]  /*2cfd0*/  FADD.FTZ R5, -R4, -RZ ;  /* 0x800000ff04057221 */ /* 0x000fc80000010100 */
[----:B------:R-:W-:-:S07]  /*2cfe0*/  FFMA R40, R40, R5, R40 ;  /* 0x0000000528287223 */ /* 0x000fce0000000028 */
.L_x_797:
[----:B------:R-:W-:Y:S05]  /*2cff0*/  BSYNC B1 ;  /* 0x0000000000017941 */ /* 0x000fea0003800000 */
.L_x_795:
        /* <DEDUP_REMOVED lines=10> */
.L_x_799:
[----:B------:R-:W1:Y:S02]  /*2d0a0*/  MUFU.RCP R43, R50 ;  /* 0x00000032002b7308 */ /* 0x000e640000001000 */
[----:B-1----:R-:W-:-:S04]  /*2d0b0*/  FFMA R4, R50, R43, -1 ;  /* 0xbf80000032047423 */ /* 0x002fc8000000002b */
[----:B------:R-:W-:-:S04]  /*2d0c0*/  FADD.FTZ R4, -R4, -RZ ;  /* 0x800000ff04047221 */ /* 0x000fc80000010100 */
[----:B------:R-:W-:-:S07]  /*2d0d0*/  FFMA R43, R43, R4, R43 ;  /* 0x000000042b2b7223 */ /* 0x000fce000000002b */
.L_x_800:
[----:B------:R-:W-:Y:S05]  /*2d0e0*/  BSYNC B1 ;  /* 0x0000000000017941 */ /* 0x000fea0003800000 */
.L_x_798:
        /* <DEDUP_REMOVED lines=10> */
.L_x_802:
[----:B------:R-:W1:Y:S02]  /*2d190*/  MUFU.RCP R42, R53 ;  /* 0x00000035002a7308 */ /* 0x000e640000001000 */
[----:B-1----:R-:W-:-:S04]  /*2d1a0*/  FFMA R4, R53, R42, -1 ;  /* 0xbf80000035047423 */ /* 0x002fc8000000002a */
[----:B------:R-:W-:-:S04]  /*2d1b0*/  FADD.FTZ R5, -R4, -RZ ;  /* 0x800000ff04057221 */ /* 0x000fc80000010100 */
[----:B------:R-:W-:-:S07]  /*2d1c0*/  FFMA R42, R42, R5, R42 ;  /* 0x000000052a2a7223 */ /* 0x000fce000000002a */
.L_x_803:
[----:B------:R-:W-:Y:S05]  /*2d1d0*/  BSYNC B1 ;  /* 0x0000000000017941 */ /* 0x000fea0003800000 */
.L_x_801:
        /* <DEDUP_REMOVED lines=10> */
.L_x_805:
[----:B------:R-:W1:Y:S02]  /*2d280*/  MUFU.RCP R45, R54 ;  /* 0x00000036002d7308 */ /* 0x000e640000001000 */
[----:B-1----:R-:W-:-:S04]  /*2d290*/  FFMA R4, R54, R45, -1 ;  /* 0xbf80000036047423 */ /* 0x002fc8000000002d */
[----:B------:R-:W-:-:S04]  /*2d2a0*/  FADD.FTZ R4, -R4, -RZ ;  /* 0x800000ff04047221 */ /* 0x000fc80000010100 */
[----:B------:R-:W-:-:S07]  /*2d2b0*/  FFMA R45, R45, R4, R45 ;  /* 0x000000042d2d7223 */ /* 0x000fce000000002d */
.L_x_806:
[----:B------:R-:W-:Y:S05]  /*2d2c0*/  BSYNC B1 ;  /* 0x0000000000017941 */ /* 0x000fea0003800000 */
.L_x_804:
        /* <DEDUP_REMOVED lines=10> */
.L_x_808:
[----:B------:R-:W1:Y:S02]  /*2d370*/  MUFU.RCP R44, R51 ;  /* 0x00000033002c7308 */ /* 0x000e640000001000 */
[----:B-1----:R-:W-:-:S04]  /*2d380*/  FFMA R4, R51, R44, -1 ;  /* 0xbf80000033047423 */ /* 0x002fc8000000002c */
[----:B------:R-:W-:-:S04]  /*2d390*/  FADD.FTZ R5, -R4, -RZ ;  /* 0x800000ff04057221 */ /* 0x000fc80000010100 */
[----:B------:R-:W-:-:S07]  /*2d3a0*/  FFMA R44, R44, R5, R44 ;  /* 0x000000052c2c7223 */ /* 0x000fce000000002c */
.L_x_809:
[----:B------:R-:W-:Y:S05]  /*2d3b0*/  BSYNC B1 ;  /* 0x0000000000017941 */ /* 0x000fea0003800000 */
.L_x_807:
        /* <DEDUP_REMOVED lines=10> */
.L_x_811:
[----:B------:R-:W1:Y:S02]  /*2d460*/  MUFU.RCP R47, R46 ;  /* 0x0000002e002f7308 */ /* 0x000e640000001000 */
[----:B-1----:R-:W-:-:S04]  /*2d470*/  FFMA R4, R46, R47, -1 ;  /* 0xbf8000002e047423 */ /* 0x002fc8000000002f */
[----:B------:R-:W-:-:S04]  /*2d480*/  FADD.FTZ R4, -R4, -RZ ;  /* 0x800000ff04047221 */ /* 0x000fc80000010100 */
[----:B------:R-:W-:-:S07]  /*2d490*/  FFMA R47, R47, R4, R47 ;  /* 0x000000042f2f7223 */ /* 0x000fce000000002f */
.L_x_812:
[----:B------:R-:W-:Y:S05]  /*2d4a0*/  BSYNC B1 ;  /* 0x0000000000017941 */ /* 0x000fea0003800000 */
.L_x_810:
        /* <DEDUP_REMOVED lines=9> */
.L_x_814:
[----:B------:R-:W1:Y:S02]  /*2d540*/  MUFU.RCP R8, R63 ;  /* 0x0000003f00087308 */ /* 0x000e640000001000 */
[----:B-1----:R-:W-:-:S04]  /*2d550*/  FFMA R4, R63, R8, -1 ;  /* 0xbf8000003f047423 */ /* 0x002fc80000000008 */
[----:B------:R-:W-:-:S04]  /*2d560*/  FADD.FTZ R5, -R4, -RZ ;  /* 0x800000ff04057221 */ /* 0x000fc80000010100 */
[----:B------:R-:W-:-:S07]  /*2d570*/  FFMA R8, R8, R5, R8 ;  /* 0x0000000508087223 */ /* 0x000fce0000000008 */
.L_x_815:
[----:B------:R-:W-:Y:S05]  /*2d580*/  BSYNC B1 ;  /* 0x0000000000017941 */ /* 0x000fea0003800000 */
.L_x_813:
        /* <DEDUP_REMOVED lines=26> */
.L_x_816:
        /* <DEDUP_REMOVED lines=27> */
.L_x_818:
[----:B------:R-:W-:Y:S05]  /*2d8e0*/  BSYNC B0 ;  /* 0x0000000000007941 */ /* 0x000fea0003800000 */
.L_x_817:
[----:B------:R-:W-:Y:S04]  /*2d8f0*/  BSSY B0, `(.L_x_819) ;  /* 0x000003a000007945 */ /* 0x000fe80003800000 */
[----:B------:R-:W-:Y:S05]  /*2d900*/  @P0 BRA `(.L_x_820) ;  /* 0x0000000000e00947 */ /* 0x000fea0003800000 */
[----:B------:R-:W-:-:S04]  /*2d910*/  MOV R4, UR44 ;  /* 0x0000002c00047c02 */ /* 0x000fc80008000f00 */
[----:B------:R-:W-:-:S13]  /*2d920*/  ISETP.NE.AND P3, PT, R4, 0x3, PT ;  /* 0x000000030400780c */ /* 0x000fda0003f65270 */
[----:B------:R-:W-:Y:S05]  /*2d930*/  @!P3 BRA `(.L_x_821) ;  /* 0x000000000004b947 */ /* 0x000fea0003800000 */
[----:B------:R-:W-:Y:S01]  /*2d940*/  BPT.TRAP 0x1 ;  /* 0x000000040000795c */ /* 0x000fe20000300000 */
.L_x_821:
[----:B------:R-:W-:Y:S01]  /*2d950*/  LEA R4, R18, UR48, 0x3 ;  /* 0x0000003012047c11 */ /* 0x000fe2000f8e18ff */
[----:B------:R-:W-:Y:S01]  /*2d960*/  BSSY B1, `(.L_x_822) ;  /* 0x0000004000017945 */ /* 0x000fe20003800000 */
[----:B------:R-:W-:-:S04]  /*2d970*/  SHF.L.U32 R5, R19, 0x1f, RZ ;  /* 0x0000001f13057819 */ /* 0x000fc800000006ff */
[----:B------:R-:W1:Y:S02]  /*2d980*/  SYNCS.PHASECHK.TRANS64.TRYWAIT P2, [R4+URZ+0x60], R5 ;  /* 0x00006005040075a7 */ /* 0x000e64000804017f */
[----:B-1----:R-:W-:Y:S05]  /*2d990*/  @!P2 BRA `(.L_x_823) ;  /* 0x000000ac00c8a947 */ /* 0x002fea0003800000 */
.L_x_1158:
[----:B------:R-:W-:Y:S05]  /*2d9a0*/  BSYNC B1 ;  /* 0x0000000000017941 */ /* 0x000fea0003800000 */
.L_x_822:
        /* <DEDUP_REMOVED lines=22> */
.L_x_825:
[----:B------:R-:W-:Y:S05]  /*2db10*/  BSYNC B1 ;  /* 0x0000000000017941 */ /* 0x000fea0003800000 */
.L_x_824:
        /* <DEDUP_REMOVED lines=8> */
.L_x_826:
        /* <DEDUP_REMOVED lines=15> */
.L_x_820:
[----:B------:R-:W-:Y:S05]  /*2dc90*/  BSYNC B0 ;  /* 0x0000000000007941 */ /* 0x000fea0003800000 */
.L_x_819:
        /* <DEDUP_REMOVED lines=212> */
.L_x_828:
[----:B------:R-:W1:Y:S02]  /*2e9e0*/  MUFU.RCP R33, R60 ;  /* 0x0000003c00217308 */ /* 0x000e640000001000 */
[----:B-1----:R-:W-:-:S04]  /*2e9f0*/  FFMA R4, R60, R33, -1 ;  /* 0xbf8000003c047423 */ /* 0x002fc80000000021 */
[----:B------:R-:W-:-:S04]  /*2ea00*/  FADD.FTZ R4, -R4, -RZ ;  /* 0x800000ff04047221 */ /* 0x000fc80000010100 */
[----:B------:R-:W-:-:S07]  /*2ea10*/  FFMA R33, R33, R4, R33 ;  /* 0x0000000421217223 */ /* 0x000fce0000000021 */
.L_x_829:
[----:B------:R-:W-:Y:S05]  /*2ea20*/  BSYNC B1 ;  /* 0x0000000000017941 */ /* 0x000fea0003800000 */
.L_x_827:
        /* <DEDUP_REMOVED lines=10> */
.L_x_831:
[----:B------:R-:W1:Y:S02]  /*2ead0*/  MUFU.RCP R32, R61 ;  /* 0x0000003d00207308 */ /* 0x000e640000001000 */
[----:B-1----:R-:W-:-:S04]  /*2eae0*/  FFMA R4, R61, R32, -1 ;  /* 0xbf8000003d047423 */ /* 0x002fc80000000020 */
[----:B------:R-:W-:-:S04]  /*2eaf0*/  FADD.FTZ R5, -R4, -RZ ;  /* 0x800000ff04057221 */ /* 0x000fc80000010100 */
[----:B------:R-:W-:-:S07]  /*2eb00*/  FFMA R32, R32, R5, R32 ;  /* 0x0000000520207223 */ /* 0x000fce0000000020 */
.L_x_832:
[----:B------:R-:W-:Y:S05]  /*2eb10*/  BSYNC B1 ;  /* 0x0000000000017941 */ /* 0x000fea0003800000 */
.L_x_830:
        /* <DEDUP_REMOVED lines=10> */
.L_x_834:
[----:B------:R-:W1:Y:S02]  /*2ebc0*/  MUFU.RCP R35, R42 ;  /* 0x0000002a00237308 */ /* 0x000e640000001000 */
[----:B-1----:R-:W-:-:S04]  /*2ebd0*/  FFMA R4, R42, R35, -1 ;  /* 0xbf8000002a047423 */ /* 0x002fc80000000023 */
[----:B------:R-:W-:-:S04]  /*2ebe0*/  FADD.FTZ R4, -R4, -RZ ;  /* 0x800000ff04047221 */ /* 0x000fc80000010100 */
[----:B------:R-:W-:-:S07]  /*2ebf0*/  FFMA R35, R35, R4, R35 ;  /* 0x0000000423237223 */ /* 0x000fce0000000023 */
.L_x_835:
[----:B------:R-:W-:Y:S05]  /*2ec00*/  BSYNC B1 ;  /* 0x0000000000017941 */ /* 0x000fea0003800000 */
.L_x_833:
        /* <DEDUP_REMOVED lines=10> */
.L_x_837:
[----:B------:R-:W1:Y:S02]  /*2ecb0*/  MUFU.RCP R34, R39 ;  /* 0x0000002700227308 */ /* 0x000e640000001000 */
[----:B-1----:R-:W-:-:S04]  /*2ecc0*/  FFMA R4, R39, R34, -1 ;  /* 0xbf80000027047423 */ /* 0x002fc80000000022 */
[----:B------:R-:W-:-:S04]  /*2ecd0*/  FADD.FTZ R5, -R4, -RZ ;  /* 0x800000ff04057221 */ /* 0x000fc80000010100 */
[----:B------:R-:W-:-:S07]  /*2ece0*/  FFMA R34, R34, R5, R34 ;  /* 0x0000000522227223 */ /* 0x000fce0000000022 */
.L_x_838:
[----:B------:R-:W-:Y:S05]  /*2ecf0*/  BSYNC B1 ;  /* 0x0000000000017941 */ /* 0x000fea0003800000 */
.L_x_836:
        /* <DEDUP_REMOVED lines=10> */
.L_x_840:
[----:B------:R-:W1:Y:S02]  /*2eda0*/  MUFU.RCP R37, R38 ;  /* 0x0000002600257308 */ /* 0x000e640000001000 */
[----:B-1----:R-:W-:-:S04]  /*2edb0*/  FFMA R4, R38, R37, -1 ;  /* 0xbf80000026047423 */ /* 0x002fc80000000025 */
[----:B------:R-:W-:-:S04]  /*2edc0*/  FADD.FTZ R4, -R4, -RZ ;  /* 0x800000ff04047221 */ /* 0x000fc80000010100 */
[----:B------:R-:W-:-:S07]  /*2edd0*/  FFMA R37, R37, R4, R37 ;  /* 0x0000000425257223 */ /* 0x000fce0000000025 */
.L_x_841:
[----:B------:R-:W-:Y:S05]  /*2ede0*/  BSYNC B1 ;  /* 0x0000000000017941 */ /* 0x000fea0003800000 */
.L_x_839:
        /* <DEDUP_REMOVED lines=10> */
.L_x_843:
[----:B------:R-:W1:Y:S02]  /*2ee90*/  MUFU.RCP R36, R43 ;  /* 0x0000002b00247308 */ /* 0x000e640000001000 */
[----:B-1----:R-:W-:-:S04]  /*2eea0*/  FFMA R4, R43, R36, -1 ;  /* 0xbf8000002b047423 */ /* 0x002fc80000000024 */
[----:B------:R-:W-:-:S04]  /*2eeb0*/  FADD.FTZ R5, -R4, -RZ ;  /* 0x800000ff04057221 */ /* 0x000fc80000010100 */
[----:B------:R-:W-:-:S07]  /*2eec0*/  FFMA R36, R36, R5, R36 ;  /* 0x0000000524247223 */ /* 0x000fce0000000024 */
.L_x_844:
[----:B------:R-:W-:Y:S05]  /*2eed0*/  BSYNC B1 ;  /* 0x0000000000017941 */ /* 0x000fea0003800000 */
.L_x_842:
        /* <DEDUP_REMOVED lines=10> */
.L_x_846:
[----:B------:R-:W1:Y:S02]  /*2ef80*/  MUFU.RCP R39, R44 ;  /* 0x0000002c00277308 */ /* 0x000e640000001000 */
[----:B-1----:R-:W-:-:S04]  /*2ef90*/  FFMA R4, R44, R39, -1 ;  /* 0xbf8000002c047423 */ /* 0x002fc80000000027 */
[----:B------:R-:W-:-:S04]  /*2efa0*/  FADD.FTZ R4, -R4, -RZ ;  /* 0x800000ff04047221 */ /* 0x000fc80000010100 */
[----:B------:R-:W-:-:S07]  /*2efb0*/  FFMA R39, R39, R4, R39 ;  /* 0x0000000427277223 */ /* 0x000fce0000000027 */
.L_x_847:
[----:B------:R-:W-:Y:S05]  /*2efc0*/  BSYNC B1 ;  /* 0x0000000000017941 */ /* 0x000fea0003800000 */
.L_x_845:
        /* <DEDUP_REMOVED lines=10> */
.L_x_849:
[----:B------:R-:W1:Y:S02]  /*2f070*/  MUFU.RCP R38, R47 ;  /* 0x0000002f00267308 */ /* 0x000e640000001000 */
[----:B-1----:R-:W-:-:S04]  /*2f080*/  FFMA R4, R47, R38, -1 ;  /* 0xbf8000002f047423 */ /* 0x002fc80000000026 */
[----:B------:R-:W-:-:S04]  /*2f090*/  FADD.FTZ R5, -R4, -RZ ;  /* 0x800000ff04057221 */ /* 0x000fc80000010100 */
[----:B------:R-:W-:-:S07]  /*2f0a0*/  FFMA R38, R38, R5, R38 ;  /* 0x0000000526267223 */ /* 0x000fce0000000026 */
.L_x_850:
[----:B------:R-:W-:Y:S05]  /*2f0b0*/  BSYNC B1 ;  /* 0x0000000000017941 */ /* 0x000fea0003800000 */
.L_x_848:
        /* <DEDUP_REMOVED lines=10> */
.L_x_852:
[----:B------:R-:W1:Y:S02]  /*2f160*/  MUFU.RCP R41, R48 ;  /* 0x0000003000297308 */ /* 0x000e640000001000 */
[----:B-1----:R-:W-:-:S04]  /*2f170*/  FFMA R4, R48, R41, -1 ;  /* 0xbf80000030047423 */ /* 0x002fc80000000029 */
[----:B------:R-:W-:-:S04]  /*2f180*/  FADD.FTZ R4, -R4, -RZ ;  /* 0x800000ff04047221 */ /* 0x000fc80000010100 */
[----:B------:R-:W-:-:S07]  /*2f190*/  FFMA R41, R41, R4, R41 ;  /* 0x0000000429297223 */ /* 0x000fce0000000029 */
.L_x_853:
[----:B------:R-:W-:Y:S05]  /*2f1a0*/  BSYNC B1 ;  /* 0x0000000000017941 */ /* 0x000fea0003800000 */
.L_x_851:
        /* <DEDUP_REMOVED lines=10> */
.L_x_855:
[----:B------:R-:W1:Y:S02]  /*2f250*/  MUFU.RCP R40, R49 ;  /* 0x0000003100287308 */ /* 0x000e640000001000 */
[----:B-1----:R-:W-:-:S04]  /*2f260*/  FFMA R4, R49, R40, -1 ;  /* 0xbf80000031047423 */ /* 0x002fc80000000028 */
[----:B------:R-:W-:-:S04]  /*2f270*/  FADD.FTZ R5, -R4, -RZ ;  /* 0x800000ff04057221 */ /* 0x000fc80000010100 */
[----:B------:R-:W-:-:S07]  /*2f280*/  FFMA R40, R40, R5, R40 ;  /* 0x0000000528287223 */ /* 0x000fce0000000028 */
.L_x_856:
[----:B------:R-:W-:Y:S05]  /*2f290*/  BSYNC B1 ;  /* 0x0000000000017941 */ /* 0x000fea0003800000 */
.L_x_854:
        /* <DEDUP_REMOVED lines=10> */
.L_x_858:
[----:B------:R-:W1:Y:S02]  /*2f340*/  MUFU.RCP R43, R50 ;  /* 0x00000032002b7308 */ /* 0x000e640000001000 */
[----:B-1----:R-:W-:-:S04]  /*2f350*/  FFMA R4, R50, R43, -1 ;  /* 0xbf80000032047423 */ /* 0x002fc8000000002b */
[----:B------:R-:W-:-:S04]  /*2f360*/  FADD.FTZ R4, -R4, -RZ ;  /* 0x800000ff04047221 */ /* 0x000fc80000010100 */
[----:B------:R-:W-:-:S07]  /*2f370*/  FFMA R43, R43, R4, R43 ;  /* 0x000000042b2b7223 */ /* 0x000fce000000002b */
.L_x_859:
[----:B------:R-:W-:Y:S05]  /*2f380*/  BSYNC B1 ;  /* 0x0000000000017941 */ /* 0x000fea0003800000 */
.L_x_857:
        /* <DEDUP_REMOVED lines=10> */
.L_x_861:
[----:B------:R-:W1:Y:S02]  /*2f430*/  MUFU.RCP R42, R53 ;  /* 0x00000035002a7308 */ /* 0x000e640000001000 */
[----:B-1----:R-:W-:-:S04]  /*2f440*/  FFMA R4, R53, R42, -1 ;  /* 0xbf80000035047423 */ /* 0x002fc8000000002a */
[----:B------:R-:W-:-:S04]  /*2f450*/  FADD.FTZ R5, -R4, -RZ ;  /* 0x800000ff04057221 */ /* 0x000fc80000010100 */
[----:B------:R-:W-:-:S07]  /*2f460*/  FFMA R42, R42, R5, R42 ;  /* 0x000000052a2a7223 */ /* 0x000fce000000002a */
.L_x_862:
[----:B------:R-:W-:Y:S05]  /*2f470*/  BSYNC B1 ;  /* 0x0000000000017941 */ /* 0x000fea0003800000 */
.L_x_860:
        /* <DEDUP_REMOVED lines=10> */
.L_x_864:
[----:B------:R-:W1:Y:S02]  /*2f520*/  MUFU.RCP R45, R54 ;  /* 0x00000036002d7308 */ /* 0x000e640000001000 */
[----:B-1----:R-:W-:-:S04]  /*2f530*/  FFMA R4, R54, R45, -1 ;  /* 0xbf80000036047423 */ /* 0x002fc8000000002d */
[----:B------:R-:W-:-:S04]  /*2f540*/  FADD.FTZ R4, -R4, -RZ ;  /* 0x800000ff04047221 */ /* 0x000fc80000010100 */
[----:B------:R-:W-:-:S07]  /*2f550*/  FFMA R45, R45, R4, R45 ;  /* 0x000000042d2d7223 */ /* 0x000fce000000002d */
.L_x_865:
[----:B------:R-:W-:Y:S05]  /*2f560*/  BSYNC B1 ;  /* 0x0000000000017941 */ /* 0x000fea0003800000 */
.L_x_863:
        /* <DEDUP_REMOVED lines=10> */
.L_x_867:
[----:B------:R-:W1:Y:S02]  /*2f610*/  MUFU.RCP R44, R51 ;  /* 0x00000033002c7308 */ /* 0x000e640000001000 */
[----:B-1----:R-:W-:-:S04]  /*2f620*/  FFMA R4, R51, R44, -1 ;  /* 0xbf80000033047423 */ /* 0x002fc8000000002c */
[----:B------:R-:W-:-:S04]  /*2f630*/  FADD.FTZ R5, -R4, -RZ ;  /* 0x800000ff04057221 */ /* 0x000fc80000010100 */
[----:B------:R-:W-:-:S07]  /*2f640*/  FFMA R44, R44, R5, R44 ;  /* 0x000000052c2c7223 */ /* 0x000fce000000002c */
.L_x_868:
[----:B------:R-:W-:Y:S05]  /*2f650*/  BSYNC B1 ;  /* 0x0000000000017941 */ /* 0x000fea0003800000 */
.L_x_866:
        /* <DEDUP_REMOVED lines=10> */
.L_x_870:
[----:B------:R-:W1:Y:S02]  /*2f700*/  MUFU.RCP R47, R46 ;  /* 0x0000002e002f7308 */ /* 0x000e640000001000 */
[----:B-1----:R-:W-:-:S04]  /*2f710*/  FFMA R4, R46, R47, -1 ;  /* 0xbf8000002e047423 */ /* 0x002fc8000000002f */
[----:B------:R-:W-:-:S04]  /*2f720*/  FADD.FTZ R4, -R4, -RZ ;  /* 0x800000ff04047221 */ /* 0x000fc80000010100 */
[----:B------:R-:W-:-:S07]  /*2f730*/  FFMA R47, R47, R4, R47 ;  /* 0x000000042f2f7223 */ /* 0x000fce000000002f */
.L_x_871:
[----:B------:R-:W-:Y:S05]  /*2f740*/  BSYNC B1 ;  /* 0x0000000000017941 */ /* 0x000fea0003800000 */
.L_x_869:
        /* <DEDUP_REMOVED lines=9> */
.L_x_873:
[----:B------:R-:W1:Y:S02]  /*2f7e0*/  MUFU.RCP R8, R63 ;  /* 0x0000003f00087308 */ /* 0x000e640000001000 */
[----:B-1----:R-:W-:-:S04]  /*2f7f0*/  FFMA R4, R63, R8, -1 ;  /* 0xbf8000003f047423 */ /* 0x002fc80000000008 */
[----:B------:R-:W-:-:S04]  /*2f800*/  FADD.FTZ R5, -R4, -RZ ;  /* 0x800000ff04057221 */ /* 0x000fc80000010100 */
[----:B------:R-:W-:-:S07]  /*2f810*/  FFMA R8, R8, R5, R8 ;  /* 0x0000000508087223 */ /* 0x000fce0000000008 */
.L_x_874:
[----:B------:R-:W-:Y:S05]  /*2f820*/  BSYNC B1 ;  /* 0x0000000000017941 */ /* 0x000fea0003800000 */
.L_x_872:
        /* <DEDUP_REMOVED lines=26> */
.L_x_875:
        /* <DEDUP_REMOVED lines=27> */
.L_x_877:
[----:B------:R-:W-:Y:S05]  /*2fb80*/  BSYNC B0 ;  /* 0x0000000000007941 */ /* 0x000fea0003800000 */
.L_x_876:
[----:B------:R-:W-:Y:S04]  /*2fb90*/  BSSY B0, `(.L_x_878) ;  /* 0x000003a000007945 */ /* 0x000fe80003800000 */
[----:B------:R-:W-:Y:S05]  /*2fba0*/  @P0 BRA `(.L_x_879) ;  /* 0x0000000000e00947 */ /* 0x000fea0003800000 */
[----:B------:R-:W-:-:S04]  /*2fbb0*/  MOV R4, UR44 ;  /* 0x0000002c00047c02 */ /* 0x000fc80008000f00 */
[----:B------:R-:W-:-:S13]  /*2fbc0*/  ISETP.NE.AND P3, PT, R4, 0x3, PT ;  /* 0x000000030400780c */ /* 0x000fda0003f65270 */
[----:B------:R-:W-:Y:S05]  /*2fbd0*/  @!P3 BRA `(.L_x_880) ;  /* 0x000000000004b947 */ /* 0x000fea0003800000 */
[----:B------:R-:W-:Y:S01]  /*2fbe0*/  BPT.TRAP 0x1 ;  /* 0x000000040000795c */ /* 0x000fe20000300000 */
.L_x_880:
[----:B------:R-:W-:Y:S01]  /*2fbf0*/  LEA R4, R18, UR48, 0x3 ;  /* 0x0000003012047c11 */ /* 0x000fe2000f8e18ff */
[----:B------:R-:W-:Y:S01]  /*2fc00*/  BSSY B1, `(.L_x_881) ;  /* 0x0000004000017945 */ /* 0x000fe20003800000 */
[----:B------:R-:W-:-:S04]  /*2fc10*/  SHF.L.U32 R5, R19, 0x1f, RZ ;  /* 0x0000001f13057819 */ /* 0x000fc800000006ff */
[----:B------:R-:W1:Y:S02]  /*2fc20*/  SYNCS.PHASECHK.TRANS64.TRYWAIT P2, [R4+URZ+0x60], R5 ;  /* 0x00006005040075a7 */ /* 0x000e64000804017f */
[----:B-1----:R-:W-:Y:S05]  /*2fc30*/  @!P2 BRA `(.L_x_882) ;  /* 0x0000008c0034a947 */ /* 0x002fea0003800000 */
.L_x_1159:
[----:B------:R-:W-:Y:S05]  /*2fc40*/  BSYNC B1 ;  /* 0x0000000000017941 */ /* 0x000fea0003800000 */
.L_x_881:
        /* <DEDUP_REMOVED lines=22> */
.L_x_884:
[----:B------:R-:W-:Y:S05]  /*2fdb0*/  BSYNC B1 ;  /* 0x0000000000017941 */ /* 0x000fea0003800000 */
.L_x_883:
        /* <DEDUP_REMOVED lines=8> */
.L_x_885:
        /* <DEDUP_REMOVED lines=15> */
.L_x_879:
[----:B------:R-:W-:Y:S05]  /*2ff30*/  BSYNC B0 ;  /* 0x0000000000007941 */ /* 0x000fea0003800000 */
.L_x_878:
        /* <DEDUP_REMOVED lines=212> */
.L_x_887:
[----:B------:R-:W1:Y:S02]  /*30c80*/  MUFU.RCP R33, R60 ;  /* 0x0000003c00217308 */ /* 0x000e640000001000 */
[----:B-1----:R-:W-:-:S04]  /*30c90*/  FFMA R4, R60, R33, -1 ;  /* 0xbf8000003c047423 */ /* 0x002fc80000000021 */
[----:B------:R-:W-:-:S04]  /*30ca0*/  FADD.FTZ R4, -R4, -RZ ;  /* 0x800000ff04047221 */ /* 0x000fc80000010100 */
[----:B------:R-:W-:-:S07]  /*30cb0*/  FFMA R33, R33, R4, R33 ;  /* 0x0000000421217223 */ /* 0x000fce0000000021 */
.L_x_888:
[----:B------:R-:W-:Y:S05]  /*30cc0*/  BSYNC B1 ;  /* 0x0000000000017941 */ /* 0x000fea0003800000 */
.L_x_886:
        /* <DEDUP_REMOVED lines=10> */
.L_x_890:
[----:B------:R-:W1:Y:S02]  /*30d70*/  MUFU.RCP R32, R61 ;  /* 0x0000003d00207308 */ /* 0x000e640000001000 */
[----:B-1----:R-:W-:-:S04]  /*30d80*/  FFMA R4, R61, R32, -1 ;  /* 0xbf8000003d047423 */ /* 0x002fc80000000020 */
[----:B------:R-:W-:-:S04]  /*30d90*/  FADD.FTZ R5, -R4, -RZ ;  /* 0x800000ff04057221 */ /* 0x000fc80000010100 */
[----:B------:R-:W-:-:S07]  /*30da0*/  FFMA R32, R32, R5, R32 ;  /* 0x0000000520207223 */ /* 0x000fce0000000020 */
.L_x_891:
[----:B------:R-:W-:Y:S05]  /*30db0*/  BSYNC B1 ;  /* 0x0000000000017941 */ /* 0x000fea0003800000 */
.L_x_889:
        /* <DEDUP_REMOVED lines=10> */
.L_x_893:
[----:B------:R-:W1:Y:S02]  /*30e60*/  MUFU.RCP R35, R42 ;  /* 0x0000002a00237308 */ /* 0x000e640000001000 */
[----:B-1----:R-:W-:-:S04]  /*30e70*/  FFMA R4, R42, R35, -1 ;  /* 0xbf8000002a047423 */ /* 0x002fc80000000023 */
[----:B------:R-:W-:-:S04]  /*30e80*/  FADD.FTZ R4, -R4, -RZ ;  /* 0x800000ff04047221 */ /* 0x000fc80000010100 */
[----:B------:R-:W-:-:S07]  /*30e90*/  FFMA R35, R35, R4, R35 ;  /* 0x0000000423237223 */ /* 0x000fce0000000023 */
.L_x_894:
[----:B------:R-:W-:Y:S05]  /*30ea0*/  BSYNC B1 ;  /* 0x0000000000017941 */ /* 0x000fea0003800000 */
.L_x_892:
        /* <DEDUP_REMOVED lines=10> */
.L_x_896:
[----:B------:R-:W1:Y:S02]  /*30f50*/  MUFU.RCP R34, R39 ;  /* 0x0000002700227308 */ /* 0x000e640000001000 */
[----:B-1----:R-:W-:-:S04]  /*30f60*/  FFMA R4, R39, R34, -1 ;  /* 0xbf80000027047423 */ /* 0x002fc80000000022 */
[----:B------:R-:W-:-:S04]  /*30f70*/  FADD.FTZ R5, -R4, -RZ ;  /* 0x800000ff04057221 */ /* 0x000fc80000010100 */
[----:B------:R-:W-:-:S07]  /*30f80*/  FFMA R34, R34, R5, R34 ;  /* 0x0000000522227223 */ /* 0x000fce0000000022 */
.L_x_897:
[----:B------:R-:W-:Y:S05]  /*30f90*/  BSYNC B1 ;  /* 0x0000000000017941 */ /* 0x000fea0003800000 */
.L_x_895:
        /* <DEDUP_REMOVED lines=10> */
.L_x_899:
[----:B------:R-:W1:Y:S02]  /*31040*/  MUFU.RCP R37, R38 ;  /* 0x0000002600257308 */ /* 0x000e640000001000 */
[----:B-1----:R-:W-:-:S04]  /*31050*/  FFMA R4, R38, R37, -1 ;  /* 0xbf80000026047423 */ /* 0x002fc80000000025 */
[----:B------:R-:W-:-:S04]  /*31060*/  FADD.FTZ R4, -R4, -RZ ;  /* 0x800000ff04047221 */ /* 0x000fc80000010100 */
[----:B------:R-:W-:-:S07]  /*31070*/  FFMA R37, R37, R4, R37 ;  /* 0x0000000425257223 */ /* 0x000fce0000000025 */
.L_x_900:
[----:B------:R-:W-:Y:S05]  /*31080*/  BSYNC B1 ;  /* 0x0000000000017941 */ /* 0x000fea0003800000 */
.L_x_898:
        /* <DEDUP_REMOVED lines=10> */
.L_x_902:
[----:B------:R-:W1:Y:S02]  /*31130*/  MUFU.RCP R36, R43 ;  /* 0x0000002b00247308 */ /* 0x000e640000001000 */
[----:B-1----:R-:W-:-:S04]  /*31140*/  FFMA R4, R43, R36, -1 ;  /* 0xbf8000002b047423 */ /* 0x002fc80000000024 */
[----:B------:R-:W-:-:S04]  /*31150*/  FADD.FTZ R5, -R4, -RZ ;  /* 0x800000ff04057221 */ /* 0x000fc80000010100 */
[----:B------:R-:W-:-:S07]  /*31160*/  FFMA R36, R36, R5, R36 ;  /* 0x0000000524247223 */ /* 0x000fce0000000024 */
.L_x_903:
[----:B------:R-:W-:Y:S05]  /*31170*/  BSYNC B1 ;  /* 0x0000000000017941 */ /* 0x000fea0003800000 */
.L_x_901:
        /* <DEDUP_REMOVED lines=10> */
.L_x_905:
[----:B------:R-:W1:Y:S02]  /*31220*/  MUFU.RCP R39, R44 ;  /* 0x0000002c00277308 */ /* 0x000e640000001000 */
[----:B-1----:R-:W-:-:S04]  /*31230*/  FFMA R4, R44, R39, -1 ;  /* 0xbf8000002c047423 */ /* 0x002fc80000000027 */
[----:B------:R-:W-:-:S04]  /*31240*/  FADD.FTZ R4, -R4, -RZ ;  /* 0x800000ff04047221 */ /* 0x000fc80000010100 */
[----:B------:R-:W-:-:S07]  /*31250*/  FFMA R39, R39, R4, R39 ;  /* 0x0000000427277223 */ /* 0x000fce0000000027 */
.L_x_906:
[----:B------:R-:W-:Y:S05]  /*31260*/  BSYNC B1 ;  /* 0x0000000000017941 */ /* 0x000fea0003800000 */
.L_x_904:
        /* <DEDUP_REMOVED lines=10> */
.L_x_908:
[----:B------:R-:W1:Y:S02]  /*31310*/  MUFU.RCP R38, R47 ;  /* 0x0000002f00267308 */ /* 0x000e640000001000 */
[----:B-1----:R-:W-:-:S04]  /*31320*/  FFMA R4, R47, R38, -1 ;  /* 0xbf8000002f047423 */ /* 0x002fc80000000026 */
[----:B------:R-:W-:-:S04]  /*31330*/  FADD.FTZ R5, -R4, -RZ ;  /* 0x800000ff04057221 */ /* 0x000fc80000010100 */
[----:B------:R-:W-:-:S07]  /*31340*/  FFMA R38, R38, R5, R38 ;  /* 0x0000000526267223 */ /* 0x000fce0000000026 */
.L_x_909:
[----:B------:R-:W-:Y:S05]  /*31350*/  BSYNC B1 ;  /* 0x0000000000017941 */ /* 0x000fea0003800000 */
.L_x_907:
        /* <DEDUP_REMOVED lines=10> */
.L_x_911:
[----:B------:R-:W1:Y:S02]  /*31400*/  MUFU.RCP R41, R48 ;  /* 0x0000003000297308 */ /* 0x000e640000001000 */
[----:B-1----:R-:W-:-:S04]  /*31410*/  FFMA R4, R48, R41, -1 ;  /* 0xbf80000030047423 */ /* 0x002fc80000000029 */
[----:B------:R-:W-:-:S04]  /*31420*/  FADD.FTZ R4, -R4, -RZ ;  /* 0x800000ff04047221 */ /* 0x000fc80000010100 */
[----:B------:R-:W-:-:S07]  /*31430*/  FFMA R41, R41, R4, R41 ;  /* 0x0000000429297223 */ /* 0x000fce0000000029 */
.L_x_912:
[----:B------:R-:W-:Y:S05]  /*31440*/  BSYNC B1 ;  /* 0x0000000000017941 */ /* 0x000fea0003800000 */
.L_x_910:
        /* <DEDUP_REMOVED lines=10> */
.L_x_914:
[----:B------:R-:W1:Y:S02]  /*314f0*/  MUFU.RCP R40, R49 ;  /* 0x0000003100287308 */ /* 0x000e640000001000 */
[----:B-1----:R-:W-:-:S04]  /*31500*/  FFMA R4, R49, R40, -1 ;  /* 0xbf80000031047423 */ /* 0x002fc80000000028 */
[----:B------:R-:W-:-:S04]  /*31510*/  FADD.FTZ R5, -R4, -RZ ;  /* 0x800000ff04057221 */ /* 0x000fc80000010100 */
[----:B------:R-:W-:-:S07]  /*31520*/  FFMA R40, R40, R5, R40 ;  /* 0x0000000528287223 */ /* 0x000fce0000000028 */
.L_x_915:
[----:B------:R-:W-:Y:S05]  /*31530*/  BSYNC B1 ;  /* 0x0000000000017941 */ /* 0x000fea0003800000 */
.L_x_913:
        /* <DEDUP_REMOVED lines=10> */
.L_x_917:
[----:B------:R-:W1:Y:S02]  /*315e0*/  MUFU.RCP R43, R50 ;  /* 0x00000032002b7308 */ /* 0x000e640000001000 */
[----:B-1----:R-:W-:-:S04]  /*315f0*/  FFMA R4, R50, R43, -1 ;  /* 0xbf80000032047423 */ /* 0x002fc8000000002b */
[----:B------:R-:W-:-:S04]  /*31600*/  FADD.FTZ R4, -R4, -RZ ;  /* 0x800000ff04047221 */ /* 0x000fc80000010100 */
[----:B------:R-:W-:-:S07]  /*31610*/  FFMA R43, R43, R4, R43 ;  /* 0x000000042b2b7223 */ /* 0x000fce000000002b */
.L_x_918:
[----:B------:R-:W-:Y:S05]  /*31620*/  BSYNC B1 ;  /* 0x0000000000017941 */ /* 0x000fea0003800000 */
.L_x_916:
        /* <DEDUP_REMOVED lines=10> */
.L_x_920:
[----:B------:R-:W1:Y:S02]  /*316d0*/  MUFU.RCP R42, R53 ;  /* 0x00000035002a7308 */ /* 0x000e640000001000 */
[----:B-1----:R-:W-:-:S04]  /*316e0*/  FFMA R4, R53, R42, -1 ;  /* 0xbf80000035047423 */ /* 0x002fc8000000002a */
[----:B------:R-:W-:-:S04]  /*316f0*/  FADD.FTZ R5, -R4, -RZ ;  /* 0x800000ff04057221 */ /* 0x000fc80000010100 */
[----:B------:R-:W-:-:S07]  /*31700*/  FFMA R42, R42, R5, R42 ;  /* 0x000000052a2a7223 */ /* 0x000fce000000002a */
.L_x_921:
[----:B------:R-:W-:Y:S05]  /*31710*/  BSYNC B1 ;  /* 0x0000000000017941 */ /* 0x000fea0003800000 */
.L_x_919:
        /* <DEDUP_REMOVED lines=10> */
.L_x_923:
[----:B------:R-:W1:Y:S02]  /*317c0*/  MUFU.RCP R45, R54 ;  /* 0x00000036002d7308 */ /* 0x000e640000001000 */
[----:B-1----:R-:W-:-:S04]  /*317d0*/  FFMA R4, R54, R45, -1 ;  /* 0xbf80000036047423 */ /* 0x002fc8000000002d */
[----:B------:R-:W-:-:S04]  /*317e0*/  FADD.FTZ R4, -R4, -RZ ;  /* 0x800000ff04047221 */ /* 0x000fc80000010100 */
[----:B------:R-:W-:-:S07]  /*317f0*/  FFMA R45, R45, R4, R45 ;  /* 0x000000042d2d7223 */ /* 0x000fce000000002d */
.L_x_924:
[----:B------:R-:W-:Y:S05]  /*31800*/  BSYNC B1 ;  /* 0x0000000000017941 */ /* 0x000fea0003800000 */
.L_x_922:
        /* <DEDUP_REMOVED lines=10> */
.L_x_926:
[----:B------:R-:W1:Y:S02]  /*318b0*/  MUFU.RCP R44, R51 ;  /* 0x00000033002c7308 */ /* 0x000e640000001000 */
[----:B-1----:R-:W-:-:S04]  /*318c0*/  FFMA R4, R51, R44, -1 ;  /* 0xbf80000033047423 */ /* 0x002fc8000000002c */
[----:B------:R-:W-:-:S04]  /*318d0*/  FADD.FTZ R5, -R4, -RZ ;  /* 0x800000ff04057221 */ /* 0x000fc80000010100 */
[----:B------:R-:W-:-:S07]  /*318e0*/  FFMA R44, R44, R5, R44 ;  /* 0x000000052c2c7223 */ /* 0x000fce000000002c */
.L_x_927:
[----:B------:R-:W-:Y:S05]  /*318f0*/  BSYNC B1 ;  /* 0x0000000000017941 */ /* 0x000fea0003800000 */
.L_x_925:
        /* <DEDUP_REMOVED lines=10> */
.L_x_929:
[----:B------:R-:W1:Y:S02]  /*319a0*/  MUFU.RCP R47, R46 ;  /* 0x0000002e002f7308 */ /* 0x000e640000001000 */
[----:B-1----:R-:W-:-:S04]  /*319b0*/  FFMA R4, R46, R47, -1 ;  /* 0xbf8000002e047423 */ /* 0x002fc8000000002f */
[----:B------:R-:W-:-:S04]  /*319c0*/  FADD.FTZ R4, -R4, -RZ ;  /* 0x800000ff04047221 */ /* 0x000fc80000010100 */
[----:B------:R-:W-:-:S07]  /*319d0*/  FFMA R47, R47, R4, R47 ;  /* 0x000000042f2f7223 */ /* 0x000fce000000002f */
.L_x_930:
[----:B------:R-:W-:Y:S05]  /*319e0*/  BSYNC B1 ;  /* 0x0000000000017941 */ /* 0x000fea0003800000 */
.L_x_928:
        /* <DEDUP_REMOVED lines=9> */
.L_x_932:
[----:B------:R-:W1:Y:S02]  /*31a80*/  MUFU.RCP R8, R63 ;  /* 0x0000003f00087308 */ /* 0x000e640000001000 */
[----:B-1----:R-:W-:-:S04]  /*31a90*/  FFMA R4, R63, R8, -1 ;  /* 0xbf8000003f047423 */ /* 0x002fc80000000008 */
[----:B------:R-:W-:-:S04]  /*31aa0*/  FADD.FTZ R5, -R4, -RZ ;  /* 0x800000ff04057221 */ /* 0x000fc80000010100 */
[----:B------:R-:W-:-:S07]  /*31ab0*/  FFMA R8, R8, R5, R8 ;  /* 0x0000000508087223 */ /* 0x000fce0000000008 */
.L_x_933:
[----:B------:R-:W-:Y:S05]  /*31ac0*/  BSYNC B1 ;  /* 0x0000000000017941 */ /* 0x000fea0003800000 */
.L_x_931:
        /* <DEDUP_REMOVED lines=26> */
.L_x_934:
        /* <DEDUP_REMOVED lines=27> */
.L_x_936:
[----:B------:R-:W-:Y:S05]  /*31e20*/  BSYNC B0 ;  /* 0x0000000000007941 */ /* 0x000fea0003800000 */
.L_x_935:
[----:B------:R-:W-:Y:S04]  /*31e30*/  BSSY B0, `(.L_x_937) ;  /* 0x0000035000007945 */ /* 0x000fe80003800000 */
[----:B------:R-:W-:Y:S05]  /*31e40*/  @P0 BRA `(.L_x_938) ;  /* 0x0000000000cc0947 */ /* 0x000fea0003800000 */
[----:B------:R-:W-:-:S04]  /*31e50*/  MOV R4, UR44 ;  /* 0x0000002c00047c02 */ /* 0x000fc80008000f00 */
[----:B------:R-:W-:-:S13]  /*31e60*/  ISETP.NE.AND P2, PT, R4, 0x3, PT ;  /* 0x000000030400780c */ /* 0x000fda0003f45270 */
[----:B------:R-:W-:Y:S05]  /*31e70*/  @!P2 BRA `(.L_x_939) ;  /* 0x000000000004a947 */ /* 0x000fea0003800000 */
[----:B------:R-:W-:Y:S01]  /*31e80*/  BPT.TRAP 0x1 ;  /* 0x000000040000795c */ /* 0x000fe20000300000 */
.L_x_939:
[----:B------:R-:W-:Y:S01]  /*31e90*/  SHF.L.U32 R4, R19, 0x1f, RZ ;  /* 0x0000001f13047819 */ /* 0x000fe200000006ff */
[----:B------:R-:W-:Y:S01]  /*31ea0*/  BSSY B1, `(.L_x_940) ;  /* 0x0000004000017945 */ /* 0x000fe20003800000 */
[----:B------:R-:W-:-:S04]  /*31eb0*/  LEA R5, R18, UR48, 0x3 ;  /* 0x0000003012057c11 */ /* 0x000fc8000f8e18ff */
[----:B------:R-:W1:Y:S02]  /*31ec0*/  SYNCS.PHASECHK.TRANS64.TRYWAIT P0, [R5+URZ+0x60], R4 ;  /* 0x00006004050075a7 */ /* 0x000e64000800017f */
[----:B-1----:R-:W-:Y:S05]  /*31ed0*/  @!P0 BRA `(.L_x_941) ;  /* 0x0000006800a08947 */ /* 0x002fea0003800000 */
.L_x_1160:
[----:B------:R-:W-:Y:S05]  /*31ee0*/  BSYNC B1 ;  /* 0x0000000000017941 */ /* 0x000fea0003800000 */
.L_x_940:
[----:B------:R-:W-:Y:S04]  /*31ef0*/  BSSY B1, `(.L_x_942) ;  /* 0x0000016000017945 */ /* 0x000fe80003800000 */
[----:B------:R-:W-:Y:S05]  /*31f00*/  @P1 BRA `(.L_x_943) ;  /* 0x0000000000501947 */ /* 0x000fea0003800000 */
[----:B------:R-:W2:Y:S01]  /*31f10*/  S2R R8, SR_TID.X ;  /* 0x0000000000087919 */ /* 0x000ea20000002100 */
[----:B------:R-:W-:-:S04]  /*31f20*/  LEA R0, R18, R17, 0xc ;  /* 0x0000001112007211 */ /* 0x000fc800078e60ff */
[----:B------:R-:W-:Y:S01]  /*31f30*/  IADD3 R3, R0, UR48, RZ ;  /* 0x0000003000037c10 */ /* 0x000fe2000fffe0ff */
[----:B------:R-:W-:Y:S04]  /*31f40*/  LDS.U16 R6, [R0+UR48+0x208] ;  /* 0x0002083000067984 */ /* 0x000fe80008000400 */
[----:B------:R-:W-:Y:S04]  /*31f50*/  LDS.U16 R7, [R0+UR48+0x200] ;  /* 0x0002003000077984 */ /* 0x000fe80008000400 */
[----:B-1----:R-:W1:Y:S01]  /*31f60*/  LDS.U16 R4, [R0+UR48+0x100] ;  /* 0x0001003000047984 */ /* 0x002e620008000400 */
[----:B--2---:R-:W-:-:S04]  /*31f70*/  SHF.R.U32.HI R8, RZ, 0x4, R8 ;  /* 0x00000004ff087819 */ /* 0x004fc80000011608 */
[----:B------:R-:W-:Y:S02]  /*31f80*/  LOP3.LUT P0, RZ, R8, 0x1, RZ, 0xc0, !PT ;  /* 0x0000000108ff7812 */ /* 0x000fe4000780c0ff */
[----:B------:R-:W-:-:S04]  /*31f90*/  MOV R8, 0x8 ;  /* 0x0000000800087802 */ /* 0x000fc80000000f00 */
[----:B------:R-:W-:-:S04]  /*31fa0*/  SEL R8, R8, 0xfffffff8, !P0 ;  /* 0xfffffff808087807 */ /* 0x000fc80004000000 */
[----:B------:R-:W-:Y:S02]  /*31fb0*/  LEA R14, R8, R3, 0x1 ;  /* 0x00000003080e7211 */ /* 0x000fe400078e08ff */
[----:B------:R-:W2:Y:S04]  /*31fc0*/  LDS.U16 R3, [R0+UR48+0x108] ;  /* 0x0001083000037984 */ /* 0x000ea80008000400 */
[----:B------:R-:W-:Y:S01]  /*31fd0*/  LDS.U16 R5, [R14+0x200] ;  /* 0x000200000e057984 */ /* 0x000fe20000000400 */
[----:B-1----:R-:W-:-:S03]  /*31fe0*/  PRMT R7, R4, 0x5410, R7 ;  /* 0x0000541004077816 */ /* 0x002fc60000000007 */
[----:B------:R-:W1:Y:S04]  /*31ff0*/  LDS.U16 R8, [R14+0x100] ;  /* 0x000100000e087984 */ /* 0x000e680000000400 */
[----:B------:R-:W-:Y:S04]  /*32000*/  LDS.U16 R12, [R14+0x208] ;  /* 0x000208000e0c7984 */ /* 0x000fe80000000400 */
[----:B------:R-:W3:Y:S01]  /*32010*/  LDS.U16 R13, [R14+0x108] ;  /* 0x000108000e0d7984 */ /* 0x000ee20000000400 */
[----:B--2---:R-:W-:Y:S02]  /*32020*/  PRMT R6, R3, 0x5410, R6 ;  /* 0x0000541003067816 */ /* 0x004fe40000000006 */
[----:B-1----:R-:W-:-:S02]  /*32030*/  PRMT R3, R8, 0x5410, R5 ;  /* 0x0000541008037816 */ /* 0x002fc40000000005 */
[----:B---3--:R-:W-:-:S07]  /*32040*/  PRMT R0, R13, 0x5410, R12 ;  /* 0x000054100d007816 */ /* 0x008fce000000000c */
.L_x_943:
[----:B------:R-:W-:Y:S05]  /*32050*/  BSYNC B1 ;  /* 0x0000000000017941 */ /* 0x000fea0003800000 */
.L_x_942:
        /* <DEDUP_REMOVED lines=8> */
.L_x_944:
[----:B-1----:R-:W1:Y:S01]  /*320e0*/  S2R R5, SR_CgaCtaId ;  /* 0x0000000000057919 */ /* 0x002e620000008800 */
[C---:B------:R-:W-:Y:S02]  /*320f0*/  LEA R4, R10.reuse, UR48, 0x3 ;  /* 0x000000300a047c11 */ /* 0x040fe4000f8e18ff */
[----:B------:R-:W-:Y:S02]  /*32100*/  IADD3 R10, R10, 0x1, RZ ;  /* 0x000000010a0a7810 */ /* 0x000fe40007ffe0ff */
[----:B------:R-:W-:Y:S02]  /*32110*/  IADD3 R4, R4, 0x80, RZ ;  /* 0x0000008004047810 */ /* 0x000fe40007ffe0ff */
[----:B------:R-:W-:-:S04]  /*32120*/  ISETP.NE.AND P0, PT, R10, 0x4, PT ;  /* 0x000000040a00780c */ /* 0x000fc80003f05270 */
[----:B------:R-:W-:Y:S02]  /*32130*/  SEL R10, R10, RZ, P0 ;  /* 0x000000ff0a0a7207 */ /* 0x000fe40000000000 */
[----:B-1----:R-:W-:-:S04]  /*32140*/  PRMT R4, R5, 0x654, R4 ;  /* 0x0000065405047816 */ /* 0x002fc80000000004 */
[----:B--2---:R1:W-:Y:S02]  /*32150*/  SYNCS.ARRIVE.TRANS64.RED.A1T0 RZ, [R4+URZ], RZ ;  /* 0x000000ff04ff79a7 */ /* 0x0043e4000810043f */
[----:B-1----:R-:W-:-:S04]  /*32160*/  SEL R4, RZ, 0x1, P0 ;  /* 0x00000001ff047807 */ /* 0x002fc80000000000 */
[----:B------:R-:W-:-:S07]  /*32170*/  LOP3.LUT R11, R11, R4, RZ, 0x3c, !PT ;  /* 0x000000040b0b7212 */ /* 0x000fce00078e3cff */
.L_x_938:
[----:B------:R-:W-:Y:S05]  /*32180*/  BSYNC B0 ;  /* 0x0000000000007941 */ /* 0x000fea0003800000 */
.L_x_937:
[----:B------:R-:W2:Y:S04]  /*32190*/  LDL.LU R5, [R1+0x460] ;  /* 0x0004600001057983 */ /* 0x000ea80000300800 */
[----:B------:R-:W3:Y:S04]  /*321a0*/  LDL.LU R12, [R1+0x464] ;  /* 0x00046400010c7983 */ /* 0x000ee80000300800 */
[----:B------:R-:W4:Y:S04]  /*321b0*/  LDL.LU R21, [R1+0x468] ;  /* 0x0004680001157983 */ /* 0x000f280000300800 */
[----:B------:R-:W5:Y:S04]  /*321c0*/  LDL.LU R25, [R1+0x46c] ;  /* 0x00046c0001197983 */ /* 0x000f680000300800 */
[----:B------:R-:W4:Y:S04]  /*321d0*/  LDL.LU R14, [R1+0x470] ;  /* 0x00047000010e7983 */ /* 0x000f280000300800 */
[----:B------:R-:W4:Y:S04]  /*321e0*/  LDL.LU R18, [R1+0x474] ;  /* 0x0004740001127983 */ /* 0x000f280000300800 */
[----:B------:R-:W4:Y:S04]  /*321f0*/  LDL.LU R24, [R1+0x478] ;  /* 0x0004780001187983 */ /* 0x000f280000300800 */
[----:B------:R-:W4:Y:S01]  /*32200*/  LDL.LU R23, [R1+0x47c] ;  /* 0x00047c0001177983 */ /* 0x000f220000300800 */
[----:B------:R-:W-:-:S03]  /*32210*/  F2FP.F16.E4M3.UNPACK_B R4, R7 ;  /* 0x00000007ff04723e */ /* 0x000fc600020006ff */
[----:B------:R-:W4:Y:S01]  /*32220*/  LDL.LU R22, [R1+0x480] ;  /* 0x0004800001167983 */ /* 0x000f220000300800 */
[----:B------:R-:W-:Y:S01]  /*32230*/  F2FP.F16.E4M3.UNPACK_B R8, R6 ;  /* 0x00000006ff08723e */ /* 0x000fe200020006ff */
[----:B------:R-:W-:Y:S02]  /*32240*/  HADD2.F32 R13, -RZ, R4.H1_H1 ;  /* 0x30000004ff0d7230 */ /* 0x000fe40000004100 */
[----:B------:R-:W4:Y:S02]  /*32250*/  LDL.LU R20, [R1+0x484] ;  /* 0x0004840001147983 */ /* 0x000f240000300800 */
[----:B------:R-:W-:Y:S02]  /*32260*/  HADD2.F32 R19, -RZ, R8.H1_H1 ;  /* 0x30000008ff137230 */ /* 0x000fe40000004100 */
[C---:B--2---:R-:W-:Y:S01]  /*32270*/  FMUL R15, R16.reuse, R5 ;  /* 0x00000005100f7220 */ /* 0x044fe20000400000 */
[----:B------:R-:W-:Y:S01]  /*32280*/  HADD2.F32 R5, -RZ, R4.H0_H0 ;  /* 0x20000004ff057230 */ /* 0x000fe20000004100 */
[----:B------:R-:W-:Y:S01]  /*32290*/  F2FP.F16.E4M3.UNPACK_B R4, R7.H1 ;  /* 0x00000007ff04723e */ /* 0x000fe200030006ff */
[----:B---3--:R-:W-:-:S03]  /*322a0*/  FMUL R12, R16, R12 ;  /* 0x0000000c100c7220 */ /* 0x008fc60000400000 */
[----:B------:R-:W-:Y:S01]  /*322b0*/  FFMA R7, R2, R5, R15 ;  /* 0x0000000502077223 */ /* 0x000fe2000000000f */
[----:B------:R-:W-:Y:S02]  /*322c0*/  HADD2.F32 R15, -RZ, R8.H0_H0 ;  /* 0x20000008ff0f7230 */ /* 0x000fe40000004100 */
[----:B-----5:R-:W-:Y:S02]  /*322d0*/  FMUL R8, R16, R25 ;  /* 0x0000001910087220 */ /* 0x020fe40000400000 */
[----:B------:R-:W2:Y:S04]  /*322e0*/  LDL.LU R25, [R1+0x488] ;  /* 0x0004880001197983 */ /* 0x000ea80000300800 */
[----:B------:R-:W3:Y:S04]  /*322f0*/  LDL.LU R31, [R1+0x48c] ;  /* 0x00048c00011f7983 */ /* 0x000ee80000300800 */
[----:B------:R-:W5:Y:S04]  /*32300*/  LDL.LU R37, [R1+0x490] ;  /* 0x0004900001257983 */ /* 0x000f680000300800 */
[----:B------:R-:W5:Y:S04]  /*32310*/  LDL.LU R39, [R1+0x494] ;  /* 0x0004940001277983 */ /* 0x000f680000300800 */
[----:B------:R-:W5:Y:S04]  /*32320*/  LDL.LU R43, [R1+0x498] ;  /* 0x00049800012b7983 */ /* 0x000f680000300800 */
[----:B------:R-:W5:Y:S01]  /*32330*/  LDL.LU R48, [R1+0x49c] ;  /* 0x00049c0001307983 */ /* 0x000f620000300800 */
[----:B------:R-:W-:Y:S01]  /*32340*/  FFMA R12, R2, R13, R12 ;  /* 0x0000000d020c7223 */ /* 0x000fe2000000000c */
[----:B------:R-:W-:-:S02]  /*32350*/  HADD2.F32 R5, -RZ, R4.H0_H0 ;  /* 0x20000004ff057230 */ /* 0x000fc40000004100 */
[C---:B----4-:R-:W-:Y:S01]  /*32360*/  FMUL R14, R16.reuse, R14 ;  /* 0x0000000e100e7220 */ /* 0x050fe20000400000 */
[----:B------:R-:W-:Y:S02]  /*32370*/  HADD2.F32 R13, -RZ, R4.H1_H1 ;  /* 0x30000004ff0d7230 */ /* 0x000fe40000004100 */
[C---:B------:R-:W-:Y:S01]  /*32380*/  FMUL R18, R16.reuse, R18 ;  /* 0x0000001210127220 */ /* 0x040fe20000400000 */
[----:B------:R-:W-:Y:S01]  /*32390*/  F2FP.F16.E4M3.UNPACK_B R4, R6.H1 ;  /* 0x00000006ff04723e */ /* 0x000fe200030006ff */
[----:B------:R-:W-:Y:S01]  /*323a0*/  FMUL R21, R16, R21 ;  /* 0x0000001510157220 */ /* 0x000fe20000400000 */
[C---:B------:R-:W-:Y:S01]  /*323b0*/  FFMA R14, R2.reuse, R15, R14 ;  /* 0x0000000f020e7223 */ /* 0x040fe2000000000e */
[C---:B------:R-:W-:Y:S01]  /*323c0*/  FFMA R15, R2.reuse, R19, R18 ;  /* 0x00000013020f7223 */ /* 0x040fe20000000012 */
[----:B------:R-:W-:Y:S01]  /*323d0*/  FFMA R13, R2, R13, R8 ;  /* 0x0000000d020d7223 */ /* 0x000fe20000000008 */
[--C-:B------:R-:W-:Y:S02]  /*323e0*/  HADD2.F32 R19, -RZ, R4.reuse.H1_H1 ;  /* 0x30000004ff137230 */ /* 0x100fe40000004100 */
[----:B------:R-:W-:Y:S01]  /*323f0*/  FMUL R8, R16, R23 ;  /* 0x0000001710087220 */ /* 0x000fe20000400000 */
[----:B------:R-:W-:Y:S01]  /*32400*/  MOV R53, 0x3bbb989d ;  /* 0x3bbb989d00357802 */ /* 0x000fe20000000f00 */
[----:B------:R-:W-:Y:S01]  /*32410*/  FFMA R6, R2, R5, R21 ;  /* 0x0000000502067223 */ /* 0x000fe20000000015 */
[----:B------:R-:W-:-:S02]  /*32420*/  HADD2.F32 R5, -RZ, R4.H0_H0 ;  /* 0x20000004ff057230 */ /* 0x000fc40000004100 */
[----:B------:R-:W-:Y:S01]  /*32430*/  FMUL R21, R16, R24 ;  /* 0x0000001810157220 */ /* 0x000fe20000400000 */
[----:B------:R-:W-:Y:S01]  /*32440*/  F2FP.F16.E4M3.UNPACK_B R4, R3 ;  /* 0x00000003ff04723e */ /* 0x000fe200020006ff */
[----:B------:R-:W-:Y:S01]  /*32450*/  FFMA R19, R2, R19, R8 ;  /* 0x0000001302137223 */ /* 0x000fe20000000008 */
[----:B------:R-:W-:Y:S01]  /*32460*/  MOV R54, 0x437c0000 ;  /* 0x437c000000367802 */ /* 0x000fe20000000f00 */
[CC--:B------:R-:W-:Y:S01]  /*32470*/  FFMA.SAT R8, -R7.reuse, R53.reuse, 0.5 ;  /* 0x3f00000007087423 */ /* 0x0c0fe20000002135 */
[----:B------:R-:W-:Y:S01]  /*32480*/  FFMA.SAT R24, -R12, R53, 0.5 ;  /* 0x3f0000000c187423 */ /* 0x000fe20000002135 */
[----:B------:R-:W-:Y:S01]  /*32490*/  FFMA R18, R2, R5, R21 ;  /* 0x0000000502127223 */ /* 0x000fe20000000015 */
[--C-:B------:R-:W-:Y:S02]  /*324a0*/  HADD2.F32 R5, -RZ, R4.reuse.H0_H0 ;  /* 0x20000004ff057230 */ /* 0x100fe40000004100 */
[----:B------:R-:W-:Y:S01]  /*324b0*/  FMUL R23, R16, R22 ;  /* 0x0000001610177220 */ /* 0x000fe20000400000 */
[-C--:B------:R-:W-:Y:S01]  /*324c0*/  FFMA.RM R8, R8, R54.reuse, 12582913 ;  /* 0x4b40000108087423 */ /* 0x080fe20000004036 */
[----:B------:R-:W-:Y:S01]  /*324d0*/  FFMA.RM R26, R24, R54, 12582913 ;  /* 0x4b400001181a7423 */ /* 0x000fe20000004036 */
[----:B------:R-:W-:Y:S01]  /*324e0*/  HADD2.F32 R21, -RZ, R4.H1_H1 ;  /* 0x30000004ff157230 */ /* 0x000fe20000004100 */
[----:B------:R-:W-:Y:S01]  /*324f0*/  F2FP.F16.E4M3.UNPACK_B R4, R3.H1 ;  /* 0x00000003ff04723e */ /* 0x000fe200030006ff */
[----:B------:R-:W-:Y:S01]  /*32500*/  FADD R22, R8, -12583039 ;  /* 0xcb40007f08167421 */ /* 0x000fe20000000000 */
[----:B------:R-:W-:Y:S01]  /*32510*/  FFMA R3, R2, R5, R23 ;  /* 0x0000000502037223 */ /* 0x000fe20000000017 */
[----:B------:R-:W-:Y:S01]  /*32520*/  FADD R23, R26, -12583039 ;  /* 0xcb40007f1a177421 */ /* 0x000fe20000000000 */
[----:B------:R-:W-:Y:S01]  /*32530*/  FMUL R20, R16, R20 ;  /* 0x0000001410147220 */ /* 0x000fe20000400000 */
[----:B------:R-:W-:Y:S01]  /*32540*/  FFMA R22, -R7, 1.4426950216293334961, -R22 ;  /* 0x3fb8aa3b07167823 */ /* 0x000fe20000000916 */
[-C--:B------:R-:W-:Y:S01]  /*32550*/  FFMA.SAT R24, -R6, R53.reuse, 0.5 ;  /* 0x3f00000006187423 */ /* 0x080fe20000002135 */
[----:B------:R-:W-:Y:S01]  /*32560*/  FFMA R23, -R12, 1.4426950216293334961, -R23 ;  /* 0x3fb8aa3b0c177823 */ /* 0x000fe20000000917 */
[----:B------:R-:W-:Y:S01]  /*32570*/  FFMA.SAT R29, -R13, R53, 0.5 ;  /* 0x3f0000000d1d7423 */ /* 0x000fe20000002135 */
[----:B------:R-:W-:Y:S01]  /*32580*/  FFMA R20, R2, R21, R20 ;  /* 0x0000001502147223 */ /* 0x000fe20000000014 */
[----:B------:R-:W-:-:S02]  /*32590*/  HADD2.F32 R21, -RZ, R4.H0_H0 ;  /* 0x20000004ff157230 */ /* 0x000fc40000004100 */
[----:B------:R-:W-:Y:S01]  /*325a0*/  FFMA R22, -R7, 1.925963033500011079e-08, R22 ;  /* 0x32a5706007167823 */ /* 0x000fe20000000116 */
[-C--:B------:R-:W-:Y:S01]  /*325b0*/  FFMA.RM R28, R24, R54.reuse, 12582913 ;  /* 0x4b400001181c7423 */ /* 0x080fe20000004036 */
[----:B------:R-:W-:Y:S01]  /*325c0*/  FFMA R24, -R12, 1.925963033500011079e-08, R23 ;  /* 0x32a570600c187823 */ /* 0x000fe20000000117 */
[----:B------:R-:W-:Y:S01]  /*325d0*/  FFMA.RM R30, R29, R54, 12582913 ;  /* 0x4b4000011d1e7423 */ /* 0x000fe20000004036 */
[----:B------:R1:W4:Y:S01]  /*325e0*/  MUFU.EX2 R27, R22 ;  /* 0x00000016001b7308 */ /* 0x0003220000000800 */
[----:B------:R-:W-:Y:S02]  /*325f0*/  FFMA.SAT R33, -R15, R53, 0.5 ;  /* 0x3f0000000f217423 */ /* 0x000fe40000002135 */
[----:B-1----:R-:W-:-:S04]  /*32600*/  FADD R22, R30, -12583039 ;  /* 0xcb40007f1e167421 */ /* 0x002fc80000000000 */
[----:B------:R-:W-:Y:S01]  /*32610*/  FFMA R32, -R13, 1.4426950216293334961, -R22 ;  /* 0x3fb8aa3b0d207823 */ /* 0x000fe20000000916 */
[----:B------:R-:W-:Y:S01]  /*32620*/  FFMA.RM R36, R33, R54, 12582913 ;  /* 0x4b40000121247423 */ /* 0x000fe20000004036 */
[----:B------:R1:W-:Y:S02]  /*32630*/  MUFU.EX2 R29, R24 ;  /* 0x00000018001d7308 */ /* 0x0003e40000000800 */
[----:B------:R-:W-:Y:S01]  /*32640*/  FFMA R32, -R13, 1.925963033500011079e-08, R32 ;  /* 0x32a570600d207823 */ /* 0x000fe20000000120 */
[----:B------:R-:W-:Y:S01]  /*32650*/  FFMA.SAT R41, -R3, R53, 0.5 ;  /* 0x3f00000003297423 */ /* 0x000fe20000002135 */
[----:B-1----:R-:W-:-:S04]  /*32660*/  FADD R24, R36, -12583039 ;  /* 0xcb40007f24187421 */ /* 0x002fc80000000000 */
[----:B------:R-:W1:Y:S01]  /*32670*/  MUFU.EX2 R33, R32 ;  /* 0x0000002000217308 */ /* 0x000e620000000800 */
[----:B------:R-:W-:Y:S01]  /*32680*/  FFMA R24, -R15, 1.4426950216293334961, -R24 ;  /* 0x3fb8aa3b0f187823 */ /* 0x000fe20000000918 */
[----:B------:R-:W-:-:S03]  /*32690*/  FFMA.RM R42, R41, R54, 12582913 ;  /* 0x4b400001292a7423 */ /* 0x000fc60000004036 */
[----:B------:R-:W-:Y:S01]  /*326a0*/  FFMA R24, -R15, 1.925963033500011079e-08, R24 ;  /* 0x32a570600f187823 */ /* 0x000fe20000000118 */
[----:B------:R-:W-:-:S04]  /*326b0*/  FFMA.SAT R41, -R20, R53, 0.5 ;  /* 0x3f00000014297423 */ /* 0x000fc80000002135 */
[----:B------:R-:W-:Y:S01]  /*326c0*/  FFMA.RM R45, R41, R54, 12582913 ;  /* 0x4b400001292d7423 */ /* 0x000fe20000004036 */
[----:B------:R-:W-:Y:S02]  /*326d0*/  SHF.L.U32 R26, R26, 0x17, RZ ;  /* 0x000000171a1a7819 */ /* 0x000fe400000006ff */
[----:B------:R-:W-:-:S05]  /*326e0*/  SHF.L.U32 R8, R8, 0x17, RZ ;  /* 0x0000001708087819 */ /* 0x000fca00000006ff */
[----:B----4-:R-:W-:Y:S01]  /*326f0*/  FFMA R55, R8, R27, 1 ;  /* 0x3f80000008377423 */ /* 0x010fe2000000001b */
[----:B------:R-:W-:Y:S02]  /*32700*/  SHF.L.U32 R36, R36, 0x17, RZ ;  /* 0x0000001724247819 */ /* 0x000fe400000006ff */
[----:B------:R-:W-:Y:S01]  /*32710*/  SHF.L.U32 R30, R30, 0x17, RZ ;  /* 0x000000171e1e7819 */ /* 0x000fe200000006ff */
[----:B------:R-:W-:Y:S04]  /*32720*/  BSSY B1, `(.L_x_945) ;  /* 0x000007f000017945 */ /* 0x000fe80003800000 */
[----:B-1----:R-:W-:Y:S01]  /*32730*/  FFMA R33, R30, R33, 1 ;  /* 0x3f8000001e217423 */ /* 0x002fe20000000021 */
[C---:B--2---:R-:W-:Y:S01]  /*32740*/  FMUL R5, R16.reuse, R25 ;  /* 0x0000001910057220 */ /* 0x044fe20000400000 */
[----:B---3--:R-:W-:Y:S01]  /*32750*/  FMUL R23, R16, R31 ;  /* 0x0000001f10177220 */ /* 0x008fe20000400000 */
[----:B------:R-:W-:-:S02]  /*32760*/  FFMA.SAT R31, -R14, R53, 0.5 ;  /* 0x3f0000000e1f7423 */ /* 0x000fc40000002135 */
[C---:B------:R-:W-:Y:S01]  /*32770*/  FFMA R21, R2.reuse, R21, R5 ;  /* 0x0000001502157223 */ /* 0x040fe20000000005 */
[----:B------:R-:W-:Y:S02]  /*32780*/  HADD2.F32 R5, -RZ, R4.H1_H1 ;  /* 0x30000004ff057230 */ /* 0x000fe40000004100 */
[----:B------:R-:W-:Y:S01]  /*32790*/  FFMA.RM R34, R31, R54, 12582913 ;  /* 0x4b4000011f227423 */ /* 0x000fe20000004036 */
[----:B------:R-:W-:Y:S02]  /*327a0*/  F2FP.F16.E4M3.UNPACK_B R4, R0 ;  /* 0x00000000ff04723e */ /* 0x000fe400020006ff */
[----:B------:R-:W-:Y:S01]  /*327b0*/  FFMA R22, R2, R5, R23 ;  /* 0x0000000502167223 */ /* 0x000fe20000000017 */
[----:B------:R-:W-:Y:S01]  /*327c0*/  FADD R5, R34, -12583039 ;  /* 0xcb40007f22057421 */ /* 0x000fe20000000000 */
[----:B------:R-:W-:Y:S01]  /*327d0*/  FADD R25, R28, -12583039 ;  /* 0xcb40007f1c197421 */ /* 0x000fe20000000000 */
[----:B------:R-:W-:Y:S02]  /*327e0*/  HADD2.F32 R23, -RZ, R4.H0_H0 ;  /* 0x20000004ff177230 */ /* 0x000fe40000004100 */
[----:B------:R-:W-:Y:S01]  /*327f0*/  FFMA R35, -R14, 1.4426950216293334961, -R5 ;  /* 0x3fb8aa3b0e237823 */ /* 0x000fe20000000905 */
[----:B-----5:R-:W-:Y:S01]  /*32800*/  FMUL R5, R16, R37 ;  /* 0x0000002510057220 */ /* 0x020fe20000400000 */
[----:B------:R-:W-:Y:S01]  /*32810*/  FFMA.SAT R37, -R18, R53, 0.5 ;  /* 0x3f00000012257423 */ /* 0x000fe20000002135 */
[----:B------:R-:W-:-:S02]  /*32820*/  FFMA R25, -R6, 1.4426950216293334961, -R25 ;  /* 0x3fb8aa3b06197823 */ /* 0x000fc40000000919 */
[----:B------:R-:W-:Y:S01]  /*32830*/  FFMA R23, R2, R23, R5 ;  /* 0x0000001702177223 */ /* 0x000fe20000000005 */
[-C--:B------:R-:W-:Y:S01]  /*32840*/  FFMA.RM R38, R37, R54.reuse, 12582913 ;  /* 0x4b40000125267423 */ /* 0x080fe20000004036 */
[----:B------:R-:W-:Y:S02]  /*32850*/  HADD2.F32 R5, -RZ, R4.H1_H1 ;  /* 0x30000004ff057230 */ /* 0x000fe40000004100 */
[----:B------:R-:W-:Y:S01]  /*32860*/  FFMA R25, -R6, 1.925963033500011079e-08, R25 ;  /* 0x32a5706006197823 */ /* 0x000fe20000000119 */
[----:B------:R-:W-:Y:S01]  /*32870*/  FFMA.SAT R4, -R19, R53, 0.5 ;  /* 0x3f00000013047423 */ /* 0x000fe20000002135 */
[----:B------:R-:W-:Y:S02]  /*32880*/  FADD R37, R38, -12583039 ;  /* 0xcb40007f26257421 */ /* 0x000fe40000000000 */
[----:B------:R1:W2:Y:S01]  /*32890*/  MUFU.EX2 R31, R25 ;  /* 0x00000019001f7308 */ /* 0x0002a20000000800 */
[----:B------:R-:W-:Y:S01]  /*328a0*/  FFMA.RM R32, R4, R54, 12582913 ;  /* 0x4b40000104207423 */ /* 0x000fe20000004036 */
[----:B------:R-:W-:Y:S01]  /*328b0*/  F2FP.F16.E4M3.UNPACK_B R4, R0.H1 ;  /* 0x00000000ff04723e */ /* 0x000fe200030006ff */
[----:B-1----:R-:W-:Y:S01]  /*328c0*/  FMUL R25, R16, R39 ;  /* 0x0000002710197220 */ /* 0x002fe20000400000 */
[----:B------:R-:W-:-:S04]  /*328d0*/  FFMA R39, -R18, 1.4426950216293334961, -R37 ;  /* 0x3fb8aa3b12277823 */ /* 0x000fc80000000925 */
[----:B------:R1:W3:Y:S01]  /*328e0*/  MUFU.EX2 R37, R24 ;  /* 0x0000001800257308 */ /* 0x0002e20000000800 */
[----:B------:R-:W-:Y:S01]  /*328f0*/  FFMA R0, R2, R5, R25 ;  /* 0x0000000502007223 */ /* 0x000fe20000000019 */
[----:B------:R-:W-:Y:S02]  /*32900*/  HADD2.F32 R5, -RZ, R4.H0_H0 ;  /* 0x20000004ff057230 */ /* 0x000fe40000004100 */
[----:B------:R-:W-:Y:S01]  /*32910*/  FMUL R25, R16, R43 ;  /* 0x0000002b10197220 */ /* 0x000fe20000400000 */
[----:B------:R-:W-:Y:S01]  /*32920*/  FADD R40, R32, -12583039 ;  /* 0xcb40007f20287421 */ /* 0x000fe20000000000 */
[----:B-1----:R-:W-:Y:S01]  /*32930*/  FADD R24, R42, -12583039 ;  /* 0xcb40007f2a187421 */ /* 0x002fe20000000000 */
[----:B------:R-:W-:-:S03]  /*32940*/  FFMA.SAT R43, -R21, R53, 0.5 ;  /* 0x3f000000152b7423 */ /* 0x000fc60000002135 */
[----:B------:R-:W-:Y:S01]  /*32950*/  FFMA R44, -R3, 1.4426950216293334961, -R24 ;  /* 0x3fb8aa3b032c7823 */ /* 0x000fe20000000918 */
[----:B------:R-:W-:Y:S01]  /*32960*/  FFMA R24, R2, R5, R25 ;  /* 0x0000000502187223 */ /* 0x000fe20000000019 */
[----:B------:R-:W-:Y:S01]  /*32970*/  FADD R5, R45, -12583039 ;  /* 0xcb40007f2d057421 */ /* 0x000fe20000000000 */
[----:B------:R-:W-:Y:S01]  /*32980*/  FFMA R40, -R19, 1.4426950216293334961, -R40 ;  /* 0x3fb8aa3b13287823 */ /* 0x000fe20000000928 */
[----:B------:R-:W-:Y:S01]  /*32990*/  FFMA.RM R46, R43, R54, 12582913 ;  /* 0x4b4000012b2e7423 */ /* 0x000fe20000004036 */
[----:B------:R-:W-:Y:S02]  /*329a0*/  HADD2.F32 R25, -RZ, R4.H1_H1 ;  /* 0x30000004ff197230 */ /* 0x000fe40000004100 */
[----:B------:R-:W-:Y:S01]  /*329b0*/  FFMA R47, -R20, 1.4426950216293334961, -R5 ;  /* 0x3fb8aa3b142f7823 */ /* 0x000fe20000000905 */
[----:B------:R-:W-:Y:S01]  /*329c0*/  FMUL R5, R16, R48 ;  /* 0x0000003010057220 */ /* 0x000fe20000400000 */
[----:B------:R-:W-:Y:S01]  /*329d0*/  FFMA.SAT R48, -R22, R53, 0.5 ;  /* 0x3f00000016307423 */ /* 0x000fe20000002135 */
[----:B------:R-:W-:Y:S01]  /*329e0*/  FFMA R40, -R19, 1.925963033500011079e-08, R40 ;  /* 0x32a5706013287823 */ /* 0x000fe20000000128 */
[----:B------:R-:W-:Y:S01]  /*329f0*/  FADD R4, R46, -12583039 ;  /* 0xcb40007f2e047421 */ /* 0x000fe20000000000 */
[----:B------:R-:W-:Y:S01]  /*32a00*/  FFMA R25, R2, R25, R5 ;  /* 0x0000001902197223 */ /* 0x000fe20000000005 */
[-C--:B------:R-:W-:Y:S01]  /*32a10*/  FFMA.RM R48, R48, R54.reuse, 12582913 ;  /* 0x4b40000130307423 */ /* 0x080fe20000004036 */
[----:B------:R1:W-:Y:S01]  /*32a20*/  MUFU.EX2 R41, R40 ;  /* 0x0000002800297308 */ /* 0x0003e20000000800 */
[----:B------:R-:W-:Y:S01]  /*32a30*/  FFMA R44, -R3, 1.925963033500011079e-08, R44 ;  /* 0x32a57060032c7823 */ /* 0x000fe2000000012c */
[-C--:B------:R-:W-:Y:S01]  /*32a40*/  FFMA.SAT R49, -R23, R53.reuse, 0.5 ;  /* 0x3f00000017317423 */ /* 0x080fe20000002135 */
[-C--:B------:R-:W-:Y:S01]  /*32a50*/  FFMA.SAT R50, -R0, R53.reuse, 0.5 ;  /* 0x3f00000000327423 */ /* 0x080fe20000002135 */
[-C--:B------:R-:W-:Y:S01]  /*32a60*/  FFMA.SAT R52, -R24, R53.reuse, 0.5 ;  /* 0x3f00000018347423 */ /* 0x080fe20000002135 */
[----:B------:R-:W-:Y:S01]  /*32a70*/  FADD R5, R48, -12583039 ;  /* 0xcb40007f30057421 */ /* 0x000fe20000000000 */
[----:B------:R-:W-:Y:S01]  /*32a80*/  FFMA.SAT R53, -R25, R53, 0.5 ;  /* 0x3f00000019357423 */ /* 0x000fe20000002135 */
[----:B-1----:R-:W-:Y:S01]  /*32a90*/  FFMA R40, -R21, 1.4426950216293334961, -R4 ;  /* 0x3fb8aa3b15287823 */ /* 0x002fe20000000904 */
[----:B------:R1:W-:Y:S01]  /*32aa0*/  MUFU.EX2 R43, R44 ;  /* 0x0000002c002b7308 */ /* 0x0003e20000000800 */
[----:B------:R-:W-:-:S02]  /*32ab0*/  FFMA.RM R52, R52, R54, 12582913 ;  /* 0x4b40000134347423 */ /* 0x000fc40000004036 */
[----:B------:R-:W-:Y:S01]  /*32ac0*/  FFMA R40, -R21, 1.925963033500011079e-08, R40 ;  /* 0x32a5706015287823 */ /* 0x000fe20000000128 */
[-C--:B------:R-:W-:Y:S01]  /*32ad0*/  FFMA.RM R53, R53, R54.reuse, 12582913 ;  /* 0x4b40000135357423 */ /* 0x080fe20000004036 */
[-C--:B------:R-:W-:Y:S01]  /*32ae0*/  FFMA.RM R51, R50, R54.reuse, 12582913 ;  /* 0x4b40000132337423 */ /* 0x080fe20000004036 */
[----:B-1----:R-:W-:Y:S01]  /*32af0*/  FFMA.RM R44, R49, R54, 12582913 ;  /* 0x4b400001312c7423 */ /* 0x002fe20000004036 */
[----:B------:R-:W-:Y:S02]  /*32b00*/  FFMA R49, -R22, 1.4426950216293334961, -R5 ;  /* 0x3fb8aa3b16317823 */ /* 0x000fe40000000905 */
[----:B------:R1:W-:Y:S01]  /*32b10*/  MUFU.EX2 R5, R40 ;  /* 0x0000002800057308 */ /* 0x0003e20000000800 */
[----:B------:R-:W-:Y:S01]  /*32b20*/  FFMA R47, -R20, 1.925963033500011079e-08, R47 ;  /* 0x32a57060142f7823 */ /* 0x000fe2000000012f */
[----:B------:R-:W-:Y:S01]  /*32b30*/  FADD R50, R44, -12583039 ;  /* 0xcb40007f2c327421 */ /* 0x000fe20000000000 */
[----:B------:R-:W-:Y:S01]  /*32b40*/  FADD R27, R51, -12583039 ;  /* 0xcb40007f331b7421 */ /* 0x000fe20000000000 */
[----:B------:R-:W-:Y:S01]  /*32b50*/  SHF.L.U32 R28, R28, 0x17, RZ ;  /* 0x000000171c1c7819 */ /* 0x000fe200000006ff */
[----:B-1----:R-:W-:Y:S01]  /*32b60*/  FFMA R40, R26, R29, 1 ;  /* 0x3f8000001a287423 */ /* 0x002fe2000000001d */
[----:B------:R-:W-:Y:S01]  /*32b70*/  FADD R29, R52, -12583039 ;  /* 0xcb40007f341d7421 */ /* 0x000fe20000000000 */
[----:B------:R-:W-:Y:S01]  /*32b80*/  FADD R26, R53, -12583039 ;  /* 0xcb40007f351a7421 */ /* 0x000fe20000000000 */
[----:B------:R1:W-:Y:S02]  /*32b90*/  MUFU.EX2 R4, R47 ;  /* 0x0000002f00047308 */ /* 0x0003e40000000800 */
[----:B------:R-:W-:Y:S01]  /*32ba0*/  FFMA R29, -R24, 1.4426950216293334961, -R29 ;  /* 0x3fb8aa3b181d7823 */ /* 0x000fe2000000091d */
[----:B------:R-:W-:Y:S01]  /*32bb0*/  FFMA R26, -R25, 1.4426950216293334961, -R26 ;  /* 0x3fb8aa3b191a7823 */ /* 0x000fe2000000091a */
[----:B------:R-:W-:Y:S01]  /*32bc0*/  FFMA R50, -R23, 1.4426950216293334961, -R50 ;  /* 0x3fb8aa3b17327823 */ /* 0x000fe20000000932 */
[----:B------:R-:W-:Y:S01]  /*32bd0*/  FFMA R39, -R18, 1.925963033500011079e-08, R39 ;  /* 0x32a5706012277823 */ /* 0x000fe20000000127 */
[----:B--2---:R-:W-:Y:S01]  /*32be0*/  FFMA R54, R28, R31, 1 ;  /* 0x3f8000001c367423 */ /* 0x004fe2000000001f */
[----:B------:R-:W-:Y:S01]  /*32bf0*/  FFMA R35, -R14, 1.925963033500011079e-08, R35 ;  /* 0x32a570600e237823 */ /* 0x000fe20000000123 */
[----:B-1----:R-:W-:Y:S01]  /*32c00*/  FFMA R47, -R0, 1.4426950216293334961, -R27 ;  /* 0x3fb8aa3b002f7823 */ /* 0x002fe2000000091b */
[----:B------:R-:W-:Y:S01]  /*32c10*/  FFMA R49, -R22, 1.925963033500011079e-08, R49 ;  /* 0x32a5706016317823 */ /* 0x000fe20000000131 */
[----:B------:R-:W-:Y:S01]  /*32c20*/  FFMA R29, -R24, 1.925963033500011079e-08, R29 ;  /* 0x32a57060181d7823 */ /* 0x000fe2000000011d */
[----:B------:R-:W-:Y:S01]  /*32c30*/  FFMA R26, -R25, 1.925963033500011079e-08, R26 ;  /* 0x32a57060191a7823 */ /* 0x000fe2000000011a */
[----:B------:R-:W-:Y:S01]  /*32c40*/  IADD3 R28, R55, 0x1800000, RZ ;  /* 0x01800000371c7810 */ /* 0x000fe20007ffe0ff */
[----:B------:R-:W-:Y:S01]  /*32c50*/  FFMA R50, -R23, 1.925963033500011079e-08, R50 ;  /* 0x32a5706017327823 */ /* 0x000fe20000000132 */
[----:B------:R-:W-:Y:S01]  /*32c60*/  FFMA R47, -R0, 1.925963033500011079e-08, R47 ;  /* 0x32a57060002f7823 */ /* 0x000fe2000000012f */
[----:B------:R-:W1:Y:S01]  /*32c70*/  MUFU.EX2 R39, R39 ;  /* 0x0000002700277308 */ /* 0x000e620000000800 */
[----:B------:R-:W-:-:S04]  /*32c80*/  LOP3.LUT R28, R28, 0x7f800000, RZ, 0xc0, !PT ;  /* 0x7f8000001c1c7812 */ /* 0x000fc800078ec0ff */
[----:B------:R-:W-:-:S03]  /*32c90*/  ISETP.GT.U32.AND P0, PT, R28, 0x1ffffff, PT ;  /* 0x01ffffff1c00780c */ /* 0x000fc60003f04070 */
[----:B------:R-:W2:Y:S08]  /*32ca0*/  MUFU.EX2 R35, R35 ;  /* 0x0000002300237308 */ /* 0x000eb00000000800 */
[----:B------:R-:W4:Y:S08]  /*32cb0*/  MUFU.EX2 R49, R49 ;  /* 0x0000003100317308 */ /* 0x000f300000000800 */
[----:B------:R-:W5:Y:S08]  /*32cc0*/  MUFU.EX2 R27, R50 ;  /* 0x00000032001b7308 */ /* 0x000f700000000800 */
        /* <DEDUP_REMOVED lines=18> */
[----:B--2---:R-:W-:Y:S01]  /*32df0*/  FFMA R34, R34, R35, 1 ;  /* 0x3f80000022227423 */ /* 0x004fe20000000023 */
[----:B------:R-:W-:Y:S01]  /*32e00*/  FFMA R41, R32, R41, 1 ;  /* 0x3f80000020297423 */ /* 0x000fe20000000029 */
[----:B------:R-:W-:Y:S01]  /*32e10*/  FFMA R39, R46, R5, 1 ;  /* 0x3f8000002e277423 */ /* 0x000fe20000000005 */
[----:B----4-:R-:W-:Y:S01]  /*32e20*/  FFMA R48, R48, R49, 1 ;  /* 0x3f80000030307423 */ /* 0x010fe20000000031 */
        /* <DEDUP_REMOVED lines=10> */
.L_x_946:
[----:B------:R-:W1:Y:S02]  /*32ed0*/  MUFU.RCP R26, R55 ;  /* 0x00000037001a7308 */ /* 0x000e640000001000 */
[----:B-1----:R-:W-:-:S04]  /*32ee0*/  FFMA R4, R55, R26, -1 ;  /* 0xbf80000037047423 */ /* 0x002fc8000000001a */
[----:B------:R-:W-:-:S04]  /*32ef0*/  FADD.FTZ R5, -R4, -RZ ;  /* 0x800000ff04057221 */ /* 0x000fc80000010100 */
[----:B------:R-:W-:-:S07]  /*32f00*/  FFMA R26, R26, R5, R26 ;  /* 0x000000051a1a7223 */ /* 0x000fce000000001a */
.L_x_947:
[----:B------:R-:W-:Y:S05]  /*32f10*/  BSYNC B1 ;  /* 0x0000000000017941 */ /* 0x000fea0003800000 */
.L_x_945:
        /* <DEDUP_REMOVED lines=10> */
.L_x_949:
[----:B------:R-:W1:Y:S02]  /*32fc0*/  MUFU.RCP R27, R40 ;  /* 0x00000028001b7308 */ /* 0x000e640000001000 */
[----:B-1----:R-:W-:-:S04]  /*32fd0*/  FFMA R4, R40, R27, -1 ;  /* 0xbf80000028047423 */ /* 0x002fc8000000001b */
[----:B------:R-:W-:-:S04]  /*32fe0*/  FADD.FTZ R4, -R4, -RZ ;  /* 0x800000ff04047221 */ /* 0x000fc80000010100 */
[----:B------:R-:W-:-:S07]  /*32ff0*/  FFMA R27, R27, R4, R27 ;  /* 0x000000041b1b7223 */ /* 0x000fce000000001b */
.L_x_950:
[----:B------:R-:W-:Y:S05]  /*33000*/  BSYNC B1 ;  /* 0x0000000000017941 */ /* 0x000fea0003800000 */
.L_x_948:
        /* <DEDUP_REMOVED lines=10> */
.L_x_952:
[----:B------:R-:W1:Y:S02]  /*330b0*/  MUFU.RCP R29, R54 ;  /* 0x00000036001d7308 */ /* 0x000e640000001000 */
[----:B-1----:R-:W-:-:S04]  /*330c0*/  FFMA R4, R54, R29, -1 ;  /* 0xbf80000036047423 */ /* 0x002fc8000000001d */
[----:B------:R-:W-:-:S04]  /*330d0*/  FADD.FTZ R4, -R4, -RZ ;  /* 0x800000ff04047221 */ /* 0x000fc80000010100 */
[----:B------:R-:W-:-:S07]  /*330e0*/  FFMA R29, R29, R4, R29 ;  /* 0x000000041d1d7223 */ /* 0x000fce000000001d */
.L_x_953:
[----:B------:R-:W-:Y:S05]  /*330f0*/  BSYNC B1 ;  /* 0x0000000000017941 */ /* 0x000fea0003800000 */
.L_x_951:
        /* <DEDUP_REMOVED lines=10> */
.L_x_955:
[----:B------:R-:W1:Y:S02]  /*331a0*/  MUFU.RCP R28, R33 ;  /* 0x00000021001c7308 */ /* 0x000e640000001000 */
[----:B-1----:R-:W-:-:S04]  /*331b0*/  FFMA R4, R33, R28, -1 ;  /* 0xbf80000021047423 */ /* 0x002fc8000000001c */
[----:B------:R-:W-:-:S04]  /*331c0*/  FADD.FTZ R5, -R4, -RZ ;  /* 0x800000ff04057221 */ /* 0x000fc80000010100 */
[----:B------:R-:W-:-:S07]  /*331d0*/  FFMA R28, R28, R5, R28 ;  /* 0x000000051c1c7223 */ /* 0x000fce000000001c */
.L_x_956:
[----:B------:R-:W-:Y:S05]  /*331e0*/  BSYNC B1 ;  /* 0x0000000000017941 */ /* 0x000fea0003800000 */
.L_x_954:
        /* <DEDUP_REMOVED lines=10> */
.L_x_958:
[----:B------:R-:W1:Y:S02]  /*33290*/  MUFU.RCP R31, R34 ;  /* 0x00000022001f7308 */ /* 0x000e640000001000 */
[----:B-1----:R-:W-:-:S04]  /*332a0*/  FFMA R4, R34, R31, -1 ;  /* 0xbf80000022047423 */ /* 0x002fc8000000001f */
[----:B------:R-:W-:-:S04]  /*332b0*/  FADD.FTZ R4, -R4, -RZ ;  /* 0x800000ff04047221 */ /* 0x000fc80000010100 */
[----:B------:R-:W-:-:S07]  /*332c0*/  FFMA R31, R31, R4, R31 ;  /* 0x000000041f1f7223 */ /* 0x000fce000000001f */
.L_x_959:
[----:B------:R-:W-:Y:S05]  /*332d0*/  BSYNC B1 ;  /* 0x0000000000017941 */ /* 0x000fea0003800000 */
.L_x_957:
        /* <DEDUP_REMOVED lines=10> */
.L_x_961:
[----:B------:R-:W1:Y:S02]  /*33380*/  MUFU.RCP R30, R37 ;  /* 0x00000025001e7308 */ /* 0x000e640000001000 */
[----:B-1----:R-:W-:-:S04]  /*33390*/  FFMA R4, R37, R30, -1 ;  /* 0xbf80000025047423 */ /* 0x002fc8000000001e */
[----:B------:R-:W-:-:S04]  /*333a0*/  FADD.FTZ R5, -R4, -RZ ;  /* 0x800000ff04057221 */ /* 0x000fc80000010100 */
[----:B------:R-:W-:-:S07]  /*333b0*/  FFMA R30, R30, R5, R30 ;  /* 0x000000051e1e7223 */ /* 0x000fce000000001e */
.L_x_962:
[----:B------:R-:W-:Y:S05]  /*333c0*/  BSYNC B1 ;  /* 0x0000000000017941 */ /* 0x000fea0003800000 */
.L_x_960:
        /* <DEDUP_REMOVED lines=10> */
.L_x_964:
[----:B------:R-:W1:Y:S02]  /*33470*/  MUFU.RCP R33, R38 ;  /* 0x0000002600217308 */ /* 0x000e640000001000 */
[----:B-1----:R-:W-:-:S04]  /*33480*/  FFMA R4, R38, R33, -1 ;  /* 0xbf80000026047423 */ /* 0x002fc80000000021 */
[----:B------:R-:W-:-:S04]  /*33490*/  FADD.FTZ R4, -R4, -RZ ;  /* 0x800000ff04047221 */ /* 0x000fc80000010100 */
[----:B------:R-:W-:-:S07]  /*334a0*/  FFMA R33, R33, R4, R33 ;  /* 0x0000000421217223 */ /* 0x000fce0000000021 */
.L_x_965:
[----:B------:R-:W-:Y:S05]  /*334b0*/  BSYNC B1 ;  /* 0x0000000000017941 */ /* 0x000fea0003800000 */
.L_x_963:
        /* <DEDUP_REMOVED lines=10> */
.L_x_967:
[----:B------:R-:W1:Y:S02]  /*33560*/  MUFU.RCP R32, R41 ;  /* 0x0000002900207308 */ /* 0x000e640000001000 */
[----:B-1----:R-:W-:-:S04]  /*33570*/  FFMA R4, R41, R32, -1 ;  /* 0xbf80000029047423 */ /* 0x002fc80000000020 */
[----:B------:R-:W-:-:S04]  /*33580*/  FADD.FTZ R5, -R4, -RZ ;  /* 0x800000ff04057221 */ /* 0x000fc80000010100 */
[----:B------:R-:W-:-:S07]  /*33590*/  FFMA R32, R32, R5, R32 ;  /* 0x0000000520207223 */ /* 0x000fce0000000020 */
.L_x_968:
[----:B------:R-:W-:Y:S05]  /*335a0*/  BSYNC B1 ;  /* 0x0000000000017941 */ /* 0x000fea0003800000 */
.L_x_966:
        /* <DEDUP_REMOVED lines=10> */
.L_x_970:
[----:B------:R-:W1:Y:S02]  /*33650*/  MUFU.RCP R34, R43 ;  /* 0x0000002b00227308 */ /* 0x000e640000001000 */
[----:B-1----:R-:W-:-:S04]  /*33660*/  FFMA R4, R43, R34, -1 ;  /* 0xbf8000002b047423 */ /* 0x002fc80000000022 */
[----:B------:R-:W-:-:S04]  /*33670*/  FADD.FTZ R5, -R4, -RZ ;  /* 0x800000ff04057221 */ /* 0x000fc80000010100 */
[----:B------:R-:W-:-:S07]  /*33680*/  FFMA R34, R34, R5, R34 ;  /* 0x0000000522227223 */ /* 0x000fce0000000022 */
.L_x_971:
[----:B------:R-:W-:Y:S05]  /*33690*/  BSYNC B1 ;  /* 0x0000000000017941 */ /* 0x000fea0003800000 */
.L_x_969:
        /* <DEDUP_REMOVED lines=10> */
.L_x_973:
[----:B------:R-:W1:Y:S02]  /*33740*/  MUFU.RCP R35, R36 ;  /* 0x0000002400237308 */ /* 0x000e640000001000 */
[----:B-1----:R-:W-:-:S04]  /*33750*/  FFMA R4, R36, R35, -1 ;  /* 0xbf80000024047423 */ /* 0x002fc80000000023 */
[----:B------:R-:W-:-:S04]  /*33760*/  FADD.FTZ R4, -R4, -RZ ;  /* 0x800000ff04047221 */ /* 0x000fc80000010100 */
[----:B------:R-:W-:-:S07]  /*33770*/  FFMA R35, R35, R4, R35 ;  /* 0x0000000423237223 */ /* 0x000fce0000000023 */
.L_x_974:
[----:B------:R-:W-:Y:S05]  /*33780*/  BSYNC B1 ;  /* 0x0000000000017941 */ /* 0x000fea0003800000 */
.L_x_972:
        /* <DEDUP_REMOVED lines=10> */
.L_x_976:
[----:B------:R-:W1:Y:S02]  /*33830*/  MUFU.RCP R36, R39 ;  /* 0x0000002700247308 */ /* 0x000e640000001000 */
[----:B-1----:R-:W-:-:S04]  /*33840*/  FFMA R4, R39, R36, -1 ;  /* 0xbf80000027047423 */ /* 0x002fc80000000024 */
[----:B------:R-:W-:-:S04]  /*33850*/  FADD.FTZ R5, -R4, -RZ ;  /* 0x800000ff04057221 */ /* 0x000fc80000010100 */
[----:B------:R-:W-:-:S07]  /*33860*/  FFMA R36, R36, R5, R36 ;  /* 0x0000000524247223 */ /* 0x000fce0000000024 */
.L_x_977:
[----:B------:R-:W-:Y:S05]  /*33870*/  BSYNC B1 ;  /* 0x0000000000017941 */ /* 0x000fea0003800000 */
.L_x_975:
        /* <DEDUP_REMOVED lines=10> */
.L_x_979:
[----:B------:R-:W1:Y:S02]  /*33920*/  MUFU.RCP R37, R48 ;  /* 0x0000003000257308 */ /* 0x000e640000001000 */
[----:B-1----:R-:W-:-:S04]  /*33930*/  FFMA R4, R48, R37, -1 ;  /* 0xbf80000030047423 */ /* 0x002fc80000000025 */
[----:B------:R-:W-:-:S04]  /*33940*/  FADD.FTZ R4, -R4, -RZ ;  /* 0x800000ff04047221 */ /* 0x000fc80000010100 */
[----:B------:R-:W-:-:S07]  /*33950*/  FFMA R37, R37, R4, R37 ;  /* 0x0000000425257223 */ /* 0x000fce0000000025 */
.L_x_980:
[----:B------:R-:W-:Y:S05]  /*33960*/  BSYNC B1 ;  /* 0x0000000000017941 */ /* 0x000fea0003800000 */
.L_x_978:
        /* <DEDUP_REMOVED lines=10> */
.L_x_982:
[----:B------:R-:W1:Y:S02]  /*33a10*/  MUFU.RCP R38, R45 ;  /* 0x0000002d00267308 */ /* 0x000e640000001000 */
[----:B-1----:R-:W-:-:S04]  /*33a20*/  FFMA R4, R45, R38, -1 ;  /* 0xbf8000002d047423 */ /* 0x002fc80000000026 */
[----:B------:R-:W-:-:S04]  /*33a30*/  FADD.FTZ R5, -R4, -RZ ;  /* 0x800000ff04057221 */ /* 0x000fc80000010100 */
[----:B------:R-:W-:-:S07]  /*33a40*/  FFMA R38, R38, R5, R38 ;  /* 0x0000000526267223 */ /* 0x000fce0000000026 */
.L_x_983:
[----:B------:R-:W-:Y:S05]  /*33a50*/  BSYNC B1 ;  /* 0x0000000000017941 */ /* 0x000fea0003800000 */
.L_x_981:
        /* <DEDUP_REMOVED lines=10> */
.L_x_985:
[----:B------:R-:W1:Y:S02]  /*33b00*/  MUFU.RCP R39, R42 ;  /* 0x0000002a00277308 */ /* 0x000e640000001000 */
[----:B-1----:R-:W-:-:S04]  /*33b10*/  FFMA R4, R42, R39, -1 ;  /* 0xbf8000002a047423 */ /* 0x002fc80000000027 */
[----:B------:R-:W-:-:S04]  /*33b20*/  FADD.FTZ R4, -R4, -RZ ;  /* 0x800000ff04047221 */ /* 0x000fc80000010100 */
[----:B------:R-:W-:-:S07]  /*33b30*/  FFMA R39, R39, R4, R39 ;  /* 0x0000000427277223 */ /* 0x000fce0000000027 */
.L_x_986:
[----:B------:R-:W-:Y:S05]  /*33b40*/  BSYNC B1 ;  /* 0x0000000000017941 */ /* 0x000fea0003800000 */
.L_x_984:
        /* <DEDUP_REMOVED lines=10> */
.L_x_988:
[----:B------:R-:W1:Y:S02]  /*33bf0*/  MUFU.RCP R41, R52 ;  /* 0x0000003400297308 */ /* 0x000e640000001000 */
[----:B-1----:R-:W-:-:S04]  /*33c00*/  FFMA R4, R52, R41, -1 ;  /* 0xbf80000034047423 */ /* 0x002fc80000000029 */
[----:B------:R-:W-:-:S04]  /*33c10*/  FADD.FTZ R4, -R4, -RZ ;  /* 0x800000ff04047221 */ /* 0x000fc80000010100 */
[----:B------:R-:W-:-:S07]  /*33c20*/  FFMA R41, R41, R4, R41 ;  /* 0x0000000429297223 */ /* 0x000fce0000000029 */
.L_x_989:
[----:B------:R-:W-:Y:S05]  /*33c30*/  BSYNC B1 ;  /* 0x0000000000017941 */ /* 0x000fea0003800000 */
.L_x_987:
        /* <DEDUP_REMOVED lines=9> */
.L_x_991:
[----:B------:R-:W1:Y:S02]  /*33cd0*/  MUFU.RCP R8, R53 ;  /* 0x0000003500087308 */ /* 0x000e640000001000 */
[----:B-1----:R-:W-:-:S04]  /*33ce0*/  FFMA R4, R53, R8, -1 ;  /* 0xbf80000035047423 */ /* 0x002fc80000000008 */
[----:B------:R-:W-:-:S04]  /*33cf0*/  FADD.FTZ R5, -R4, -RZ ;  /* 0x800000ff04057221 */ /* 0x000fc80000010100 */
[----:B------:R-:W-:-:S07]  /*33d00*/  FFMA R8, R8, R5, R8 ;  /* 0x0000000508087223 */ /* 0x000fce0000000008 */
.L_x_992:
[----:B------:R-:W-:Y:S05]  /*33d10*/  BSYNC B1 ;  /* 0x0000000000017941 */ /* 0x000fea0003800000 */
.L_x_990:
        /* <DEDUP_REMOVED lines=26> */
.L_x_993:
[----:B------:R-:W2:Y:S01]  /*33ec0*/  LDL.LU R27, [R1+0x4ac] ;  /* 0x0004ac00011b7983 */ /* 0x000ea20000300800 */
        /* <DEDUP_REMOVED lines=17> */
[----:B---3--:R-:W-:Y:S01]  /*33fe0*/  BAR.SYNC.DEFER_BLOCKING 0x1, 0x100 ;  /* 0x0044000000007b1d */ /* 0x008fe20000010000 */
[----:B--2---:R-:W-:-:S05]  /*33ff0*/  IADD3 R27, P0, R27, UR54, RZ ;  /* 0x000000361b1b7c10 */ /* 0x004fca000ff1e0ff */
[----:B------:R1:W-:Y:S01]  /*34000*/  STL [R1+0x4ac], R27 ;  /* 0x0004ac1b01007387 */ /* 0x0003e20000100800 */
[----:B------:R-:W-:Y:S07]  /*34010*/  @P5 BRA `(.L_x_995) ;  /* 0x0000000000205947 */ /* 0x000fee0003800000 */
[----:B------:R-:W-:Y:S02]  /*34020*/  UIADD3 UR8, UP0, UR58, 0x4f0, URZ ;  /* 0x000004f03a087890 */ /* 0x000fe4000ff1e03f */
[----:B------:R-:W-:Y:S02]  /*34030*/  UIADD3 UR6, UR42, 0x80, URZ ;  /* 0x000000802a067890 */ /* 0x000fe4000fffe03f */
[----:B------:R-:W-:Y:S02]  /*34040*/  UIADD3 UR5, UR41, 0xe0, URZ ;  /* 0x000000e029057890 */ /* 0x000fe4000fffe03f */
[----:B------:R-:W-:Y:S02]  /*34050*/  UIADD3 UR4, UR48, 0x5100, URZ ;  /* 0x0000510030047890 */ /* 0x000fe4000fffe03f */
[----:B------:R-:W-:Y:S01]  /*34060*/  UIADD3.X UR9, URZ, UR59, URZ, UP0, !UPT ;  /* 0x0000003b3f097290 */ /* 0x000fe200087fe43f */
[----:B------:R-:W-:-:S08]  /*34070*/  UMOV UR7, UR43 ;  /* 0x0000002b00077c82 */ /* 0x000fd00008000000 */
[----:B------:R2:W-:Y:S02]  /*34080*/  UTMASTG.3D [UR4], [UR8] ;  /* 0x00000004080073b5 */ /* 0x0005e40008010000 */
[----:B--2---:R0:W-:Y:S02]  /*34090*/  UTMACMDFLUSH ;  /* 0x00000000000079b7 */ /* 0x0041e40000000000 */
.L_x_995:
[----:B------:R-:W-:Y:S05]  /*340a0*/  BSYNC B0 ;  /* 0x0000000000007941 */ /* 0x000fea0003800000 */
.L_x_994:
[----:B-1----:R-:W2:Y:S01]  /*340b0*/  LDL.LU R26, [R1+0x4b0] ;  /* 0x0004b000011a7983 */ /* 0x002ea20000300800 */
[----:B------:R-:W-:Y:S01]  /*340c0*/  ULDC.64 UR4, c[0x0][0x8f8] ;  /* 0x00023e0000047ab9 */ /* 0x000fe20000000a00 */
[----:B------:R-:W-:Y:S01]  /*340d0*/  UMOV UR41, 0xffffffff ;  /* 0xffffffff00297882 */ /* 0x000fe20000000000 */
[----:B------:R-:W-:Y:S01]  /*340e0*/  UMOV UR43, 0xffffffff ;  /* 0xffffffff002b7882 */ /* 0x000fe20000000000 */
[----:B------:R-:W-:Y:S02]  /*340f0*/  PRMT R0, RZ, 0x7610, R0 ;  /* 0x00007610ff007816 */ /* 0x000fe40000000000 */
[----:B------:R-:W-:Y:S02]  /*34100*/  MOV R5, 0xffffffff ;  /* 0xffffffff00057802 */ /* 0x000fe40000000f00 */
[----:B--2---:R-:W-:Y:S02]  /*34110*/  IADD3.X R26, R26, UR38, RZ, P0, !PT ;  /* 0x000000261a1a7c10 */ /* 0x004fe400087fe4ff */
[----:B------:R-:W-:-:S03]  /*34120*/  ISETP.GE.U32.AND P0, PT, R27, UR4, PT ;  /* 0x000000041b007c0c */ /* 0x000fc6000bf06070 */
[----:B------:R1:W-:Y:S01]  /*34130*/  STL [R1+0x4b0], R26 ;  /* 0x0004b01a01007387 */ /* 0x0003e20000100800 */
[----:B------:R-:W-:-:S13]  /*34140*/  ISETP.GE.U32.AND.EX P0, PT, R26, UR5, PT, P0 ;  /* 0x000000051a007c0c */ /* 0x000fda000bf06100 */
[----:B-1----:R-:W-:Y:S05]  /*34150*/  @P0 BRA `(.L_x_996) ;  /* 0x0000000400780947 */ /* 0x002fea0003800000 */
[----:B------:R-:W1:Y:S01]  /*34160*/  S2R R22, SR_CTAID.X ;  /* 0x0000000000167919 */ /* 0x000e620000002500 */
[----:B------:R-:W2:Y:S01]  /*34170*/  LDC.64 R12, c[0x0][0x8d0] ;  /* 0x00023400ff0c7b82 */ /* 0x000ea20000000a00 */
[----:B------:R-:W-:Y:S01]  /*34180*/  ULDC UR4, c[0x0][0x150] ;  /* 0x0000540000047ab9 */ /* 0x000fe20000000800 */
[----:B------:R-:W-:Y:S01]  /*34190*/  MOV R8, R27 ;  /* 0x0000001b00087202 */ /* 0x000fe20000000f00 */
[----:B------:R-:W3:Y:S01]  /*341a0*/  S2R R24, SR_CTAID.Y ;  /* 0x0000000000187919 */ /* 0x000ee20000002600 */
[----:B------:R-:W-:-:S04]  /*341b0*/  MOV R9, R26 ;  /* 0x0000001a00097202 */ /* 0x000fc80000000f00 */
[----:B------:R-:W4:Y:S08]  /*341c0*/  LDC R25, c[0x0][0x144] ;  /* 0x00005100ff197b82 */ /* 0x000f300000000800 */
[----:B------:R-:W3:Y:S08]  /*341d0*/  LDC R14, c[0x0][0x8d8] ;  /* 0x00023600ff0e7b82 */ /* 0x000ef00000000800 */
[----:B------:R-:W3:Y:S01]  /*341e0*/  LDC.64 R18, c[0x0][0x8c8] ;  /* 0x00023200ff127b82 */ /* 0x000ee20000000a00 */
[----:B--2---:R-:W-:-:S04]  /*341f0*/  ISETP.NE.U32.AND P0, PT, R12, RZ, PT ;  /* 0x000000ff0c00720c */ /* 0x004fc80003f05070 */
[----:B------:R-:W-:Y:S02]  /*34200*/  ISETP.NE.AND.EX P0, PT, R13, RZ, PT, P0 ;  /* 0x000000ff0d00720c */ /* 0x000fe40003f05300 */
[----:B-1----:R-:W-:-:S05]  /*34210*/  I2FP.F32.U32 R0, R22 ;  /* 0x0000001600007245 */ /* 0x002fca0000201000 */
[----:B------:R-:W-:-:S04]  /*34220*/  FMUL R0, R0, UR4 ;  /* 0x0000000400007c20 */ /* 0x000fc80008400000 */
[----:B------:R1:W2:Y:S02]  /*34230*/  F2I.U32.TRUNC.NTZ R23, R0 ;  /* 0x0000000000177305 */ /* 0x0002a4000020f000 */
[----:B----4-:R-:W-:Y:S05]  /*34240*/  @!P0 BRA `(.L_x_997) ;  /* 0x0000000000288947 */ /* 0x010fea0003800000 */
[----:B-1----:R-:W1:Y:S02]  /*34250*/  LDC R0, c[0x0][0x8dc] ;  /* 0x00023700ff007b82 */ /* 0x002e640000000800 */
[----:B-1----:R-:W-:-:S04]  /*34260*/  IADD3 R3, P0, R27, R0, RZ ;  /* 0x000000001b037210 */ /* 0x002fc80007f1e0ff */
        /* <DEDUP_REMOVED lines=8> */
.L_x_997:
[-CC-:B---3--:R-:W-:Y:S01]  /*342f0*/  SHF.R.U64 R30, R8, R14.reuse, R9.reuse ;  /* 0x0000000e081e7219 */ /* 0x188fe20000001209 */
[----:B------:R-:W3:Y:S01]  /*34300*/  LDC.64 R20, c[0x0][0x8e8] ;  /* 0x00023a00ff147b82 */ /* 0x000ee20000000a00 */
[----:B-1----:R-:W-:Y:S01]  /*34310*/  SHF.R.U32.HI R0, RZ, R14, R9 ;  /* 0x0000000eff007219 */ /* 0x002fe20000011609 */
[----:B------:R-:W-:Y:S01]  /*34320*/  ULDC UR4, c[0x0][0x154] ;  /* 0x0000550000047ab9 */ /* 0x000fe20000000800 */
[----:B------:R-:W-:Y:S02]  /*34330*/  IADD3 R3, P0, RZ, -R30, RZ ;  /* 0x8000001eff037210 */ /* 0x000fe40007f1e0ff */
[----:B------:R-:W-:Y:S02]  /*34340*/  MOV R4, R27 ;  /* 0x0000001b00047202 */ /* 0x000fe40000000f00 */
[----:B------:R-:W-:Y:S01]  /*34350*/  IADD3.X R5, RZ, ~R0, RZ, P0, !PT ;  /* 0x80000000ff057210 */ /* 0x000fe200007fe4ff */
[----:B------:R-:W1:Y:S01]  /*34360*/  LDC R6, c[0x0][0x8c0] ;  /* 0x00023000ff067b82 */ /* 0x000e620000000800 */
[----:B--2---:R-:W-:-:S02]  /*34370*/  IADD3 R23, -R23, RZ, RZ ;  /* 0x000000ff17177210 */ /* 0x004fc40007ffe1ff */
[----:B------:R-:W-:Y:S01]  /*34380*/  MOV R7, 0x1 ;  /* 0x0000000100077802 */ /* 0x000fe20000000f00 */
[----:B------:R-:W-:Y:S01]  /*34390*/  IMAD R0, R5, R18, RZ ;  /* 0x0000001205007224 */ /* 0x000fe200078e02ff */
[----:B------:R-:W-:Y:S01]  /*343a0*/  MOV R5, R26 ;  /* 0x0000001a00057202 */ /* 0x000fe20000000f00 */
[----:B------:R-:W-:Y:S02]  /*343b0*/  IMAD R26, R25, R23, R22 ;  /* 0x00000017191a7224 */ /* 0x000fe400078e0216 */
[----:B------:R-:W2:Y:S01]  /*343c0*/  LDC R8, c[0x0][0x8b0] ;  /* 0x00022c00ff087b82 */ /* 0x000ea20000000800 */
[----:B------:R-:W-:-:S04]  /*343d0*/  IMAD.WIDE.U32 R4, R3, R18, R4 ;  /* 0x0000001203047225 */ /* 0x000fc800078e0004 */
[----:B------:R-:W-:Y:S01]  /*343e0*/  IMAD R3, R3, R19, R0 ;  /* 0x0000001303037224 */ /* 0x000fe200078e0200 */
[----:B------:R-:W-:Y:S02]  /*343f0*/  I2FP.F32.U32 R0, R24 ;  /* 0x0000001800007245 */ /* 0x000fe40000201000 */
[----:B------:R-:W4:Y:S01]  /*34400*/  LDC R28, c[0x0][0x900] ;  /* 0x00024000ff1c7b82 */ /* 0x000f220000000800 */
[----:B---3--:R-:W-:Y:S02]  /*34410*/  ISETP.NE.U32.AND P0, PT, R20, RZ, PT ;  /* 0x000000ff1400720c */ /* 0x008fe40003f05070 */
[----:B------:R-:W-:Y:S01]  /*34420*/  IADD3 R3, R5, R3, RZ ;  /* 0x0000000305037210 */ /* 0x000fe20007ffe0ff */
[----:B------:R-:W-:Y:S01]  /*34430*/  FMUL R0, R0, UR4 ;  /* 0x0000000400007c20 */ /* 0x000fe20008400000 */
[----:B------:R-:W-:Y:S02]  /*34440*/  ISETP.NE.AND.EX P0, PT, R21, RZ, PT, P0 ;  /* 0x000000ff1500720c */ /* 0x000fe40003f05300 */
[----:B------:R-:W-:Y:S01]  /*34450*/  MOV R5, 0xffffffff ;  /* 0xffffffff00057802 */ /* 0x000fe20000000f00 */
[----:B------:R-:W3:Y:S01]  /*34460*/  LDC R19, c[0x0][0x148] ;  /* 0x00005200ff137b82 */ /* 0x000ee20000000800 */
[-CC-:B-1----:R-:W-:Y:S01]  /*34470*/  SHF.R.U64 R14, R4, R6.reuse, R3.reuse ;  /* 0x00000006040e7219 */ /* 0x182fe20000001203 */
[----:B------:R1:W1:Y:S01]  /*34480*/  F2I.U32.TRUNC.NTZ R15, R0 ;  /* 0x00000000000f7305 */ /* 0x000262000020f000 */
[----:B------:R-:W-:-:S05]  /*34490*/  SHF.R.U32.HI R3, RZ, R6, R3 ;  /* 0x00000006ff037219 */ /* 0x000fca0000011603 */
[----:B------:R-:W1:Y:S01]  /*344a0*/  LDC R22, c[0x0][0x8a8] ;  /* 0x00022a00ff167b82 */ /* 0x000e620000000800 */
[-CC-:B--2---:R-:W-:Y:S02]  /*344b0*/  SHF.R.U64 R12, R14, R8.reuse, R3.reuse ;  /* 0x000000080e0c7219 */ /* 0x184fe40000001203 */
[----:B------:R-:W-:-:S05]  /*344c0*/  SHF.R.U32.HI R3, RZ, R8, R3 ;  /* 0x00000008ff037219 */ /* 0x000fca0000011603 */
[----:B------:R-:W2:Y:S01]  /*344d0*/  LDC R25, c[0x0][0x8f0] ;  /* 0x00023c00ff197b82 */ /* 0x000ea20000000800 */
[-C--:B----4-:R-:W-:Y:S02]  /*344e0*/  SHF.L.U32 R4, R5, R28.reuse, RZ ;  /* 0x0000001c05047219 */ /* 0x090fe400000006ff */
[-CC-:B------:R-:W-:Y:S02]  /*344f0*/  SHF.R.U64 R18, R12, R28.reuse, R3.reuse ;  /* 0x0000001c0c127219 */ /* 0x180fe40000001203 */
[----:B------:R-:W-:Y:S02]  /*34500*/  SHF.R.U32.HI R5, RZ, R28, R3 ;  /* 0x0000001cff057219 */ /* 0x000fe40000011603 */
[----:B------:R-:W-:Y:S01]  /*34510*/  LOP3.LUT R23, RZ, R4, RZ, 0x33, !PT ;  /* 0x00000004ff177212 */ /* 0x000fe200078e33ff */
[----:B------:R-:W4:Y:S01]  /*34520*/  LDC R27, c[0x0][0x8e0] ;  /* 0x00023800ff1b7b82 */ /* 0x000f220000000800 */
[----:B------:R-:W-:Y:S02]  /*34530*/  SHF.L.U32 R28, R7, R28, RZ ;  /* 0x0000001c071c7219 */ /* 0x000fe400000006ff */
[----:B------:R-:W-:-:S05]  /*34540*/  MOV R4, R18 ;  /* 0x0000001200047202 */ /* 0x000fca0000000f00 */
[----:B------:R-:W1:Y:S01]  /*34550*/  LDC R29, c[0x0][0x8b8] ;  /* 0x00022e00ff1d7b82 */ /* 0x000e620000000800 */
[----:B------:R-:W-:Y:S05]  /*34560*/  @!P0 BRA `(.L_x_998) ;  /* 0x0000000000288947 */ /* 0x000fea0003800000 */
        /* <DEDUP_REMOVED lines=10> */
.L_x_998:
[----:B------:R-:W5:Y:S01]  /*34610*/  LDC R3, c[0x0][0x904] ;  /* 0x00024100ff037b82 */ /* 0x000f620000000800 */
[----:B-12---:R-:W-:Y:S02]  /*34620*/  SHF.R.U64 R0, R4, R25, R5 ;  /* 0x0000001904007219 */ /* 0x006fe40000001205 */
[----:B------:R-:W-:Y:S02]  /*34630*/  LOP3.LUT R5, R12, R23, RZ, 0xc0, !PT ;  /* 0x000000170c057212 */ /* 0x000fe400078ec0ff */
[----:B------:R-:W-:Y:S02]  /*34640*/  IADD3 R15, -R15, RZ, RZ ;  /* 0x000000ff0f0f7210 */ /* 0x000fe40007ffe1ff */
[----:B------:R-:W-:Y:S01]  /*34650*/  IADD3 R7, R22, -0x1, RZ ;  /* 0xffffffff16077810 */ /* 0x000fe20007ffe0ff */
[----:B------:R-:W-:Y:S01]  /*34660*/  IMAD R5, R28, R0, R5 ;  /* 0x000000001c057224 */ /* 0x000fe200078e0205 */
[----:B------:R-:W-:Y:S02]  /*34670*/  R2UR UR43, R30 ;  /* 0x000000001e2b72ca */ /* 0x000fe400000e0000 */
[----:B------:R-:W-:-:S02]  /*34680*/  LOP3.LUT R7, R14, R7, RZ, 0xc0, !PT ;  /* 0x000000070e077212 */ /* 0x000fc400078ec0ff */
[----:B-----5:R-:W-:Y:S02]  /*34690*/  ISETP.NE.AND P0, PT, R3, 0x1, PT ;  /* 0x000000010300780c */ /* 0x020fe40003f05270 */
[----:B------:R-:W-:-:S05]  /*346a0*/  IADD3 R3, -R0, RZ, RZ ;  /* 0x000000ff00037210 */ /* 0x000fca0007ffe1ff */
[----:B----4-:R-:W-:-:S04]  /*346b0*/  IMAD R0, R3, R27, R18 ;  /* 0x0000001b03007224 */ /* 0x010fc800078e0212 */
[----:B------:R-:W-:Y:S02]  /*346c0*/  IMAD R0, R0, R22, R7 ;  /* 0x0000001600007224 */ /* 0x000fe400078e0207 */
[----:B---3--:R-:W-:-:S04]  /*346d0*/  @P0 IMAD R26, R19, R15, R24 ;  /* 0x0000000f131a0224 */ /* 0x008fc800078e0218 */
[----:B------:R-:W-:-:S05]  /*346e0*/  IMAD R5, R5, R29, R26 ;  /* 0x0000001d05057224 */ /* 0x000fca00078e021a */
[----:B------:R-:W-:Y:S02]  /*346f0*/  SEL R3, R0, R5, !P0 ;  /* 0x0000000500037207 */ /* 0x000fe40004000000 */
[----:B------:R-:W-:Y:S02]  /*34700*/  SEL R5, R5, R0, !P0 ;  /* 0x0000000005057207 */ /* 0x000fe40004000000 */
[----:B------:R-:W-:Y:S02]  /*34710*/  R2UR UR41, R3 ;  /* 0x00000000032972ca */ /* 0x000fe400000e0000 */
[----:B------:R-:W-:-:S04]  /*34720*/  MOV R3, 0x1 ;  /* 0x0000000100037802 */ /* 0x000fc80000000f00 */
[----:B------:R-:W-:-:S09]  /*34730*/  PRMT R0, R3, 0x7610, R0 ;  /* 0x0000761003007816 */ /* 0x000fd20000000000 */
.L_x_996:
[----:B------:R-:W-:Y:S01]  /*34740*/  LOP3.LUT P0, RZ, R0, 0xff, RZ, 0xc0, !PT ;  /* 0x000000ff00ff7812 */ /* 0x000fe2000780c0ff */
[----:B------:R-:W-:Y:S01]  /*34750*/  UIMAD.WIDE.U32 UR4, UR51, -0x55555555, URZ ;  /* 0xaaaaaaab330478a5 */ /* 0x000fe2000f8e003f */
[----:B------:R-:W-:Y:S02]  /*34760*/  MOV R19, R11 ;  /* 0x0000000b00137202 */ /* 0x000fe40000000f00 */
[----:B------:R-:W-:Y:S01]  /*34770*/  MOV R18, R10 ;  /* 0x0000000a00127202 */ /* 0x000fe20000000f00 */
[----:B------:R-:W-:-:S04]  /*34780*/  USHF.R.U32.HI UR4, URZ, 0x2, UR5 ;  /* 0x000000023f047899 */ /* 0x000fc80008011605 */
[----:B------:R-:W-:-:S04]  /*34790*/  UIMAD UR51, UR4, -0x6, UR51 ;  /* 0xfffffffa043378a4 */ /* 0x000fc8000f8e0233 */
[----:B------:R-:W-:Y:S08]  /*347a0*/  @P0 BRA `(.L_x_999) ;  /* 0xfffffcd000540947 */ /* 0x000ff0000383ffff */
[----:B------:R-:W-:-:S04]  /*347b0*/  DEPBAR.LE SB0, 0x0 ;  /* 0x000080000000791a */ /* 0x000fc80000000000 */
[----:B------:R-:W-:Y:S05]  /*347c0*/  EXIT ;  /* 0x000000000000794d */ /* 0x000fea0003800000 */
.L_x_12:
[----:B------:R-:W3:Y:S01]  /*347d0*/  LDL R163, [R1+0x4ac] ;  /* 0x0004ac0001a37983 */ /* 0x000ee20000100800 */
[----:B------:R-:W-:-:S03]  /*347e0*/  ULDC.64 UR4, c[0x0][0x8f8] ;  /* 0x00023e0000047ab9 */ /* 0x000fc60000000a00 */
[----:B------:R-:W4:Y:S01]  /*347f0*/  LDL R162, [R1+0x4b0] ;  /* 0x0004b00001a27983 */ /* 0x000f220000100800 */
[----:B------:R-:W-:Y:S02]  /*34800*/  PRMT R4, RZ, 0x7610, R4 ;  /* 0x00007610ff047816 */ /* 0x000fe40000000004 */
[----:B------:R-:W-:Y:S02]  /*34810*/  MOV R2, 0xffffffff ;  /* 0xffffffff00027802 */ /* 0x000fe40000000f00 */
[----:B------:R-:W-:Y:S02]  /*34820*/  MOV R3, 0xffffffff ;  /* 0xffffffff00037802 */ /* 0x000fe40000000f00 */
[----:B------:R-:W-:Y:S02]  /*34830*/  MOV R10, 0xffffffff ;  /* 0xffffffff000a7802 */ /* 0x000fe40000000f00 */
[----:B---3--:R-:W-:-:S04]  /*34840*/  ISETP.GE.U32.AND P0, PT, R163, UR4, PT ;  /* 0x00000004a3007c0c */ /* 0x008fc8000bf06070 */
[----:B----4-:R-:W-:-:S13]  /*34850*/  ISETP.GE.U32.AND.EX P0, PT, R162, UR5, PT, P0 ;  /* 0x00000005a2007c0c */ /* 0x010fda000bf06100 */
[----:B------:R-:W-:Y:S05]  /*34860*/  @P0 BRA `(.L_x_1000) ;  /* 0x0000000400340947 */ /* 0x000fea0003800000 */
[----:B------:R-:W3:Y:S01]  /*34870*/  LDC.64 R14, c[0x0][0x8d0] ;  /* 0x00023400ff0e7b82 */ /* 0x000ee20000000a00 */
[----:B------:R-:W-:Y:S02]  /*34880*/  MOV R8, R163 ;  /* 0x000000a300087202 */ /* 0x000fe40000000f00 */
[----:B------:R-:W-:-:S05]  /*34890*/  MOV R9, R162 ;  /* 0x000000a200097202 */ /* 0x000fca0000000f00 */
[----:B------:R-:W4:Y:S08]  /*348a0*/  LDC R10, c[0x0][0x8d8] ;  /* 0x00023600ff0a7b82 */ /* 0x000f300000000800 */
[----:B------:R-:W1:Y:S01]  /*348b0*/  LDC.64 R16, c[0x0][0x8c8] ;  /* 0x00023200ff107b82 */ /* 0x000e620000000a00 */
[----:B---3--:R-:W-:-:S04]  /*348c0*/  ISETP.NE.U32.AND P0, PT, R14, RZ, PT ;  /* 0x000000ff0e00720c */ /* 0x008fc80003f05070 */
[----:B------:R-:W-:-:S13]  /*348d0*/  ISETP.NE.AND.EX P0, PT, R15, RZ, PT, P0 ;  /* 0x000000ff0f00720c */ /* 0x000fda0003f05300 */
[----:B-1--4-:R-:W-:Y:S05]  /*348e0*/  @!P0 BRA `(.L_x_1001) ;  /* 0x0000000000288947 */ /* 0x012fea0003800000 */
[----:B------:R-:W1:Y:S02]  /*348f0*/  LDC R2, c[0x0][0x8dc] ;  /* 0x00023700ff027b82 */ /* 0x000e640000000800 */
        /* <DEDUP_REMOVED lines=9> */
.L_x_1001:
[----:B------:R-:W1:Y:S01]  /*34990*/  LDC.64 R20, c[0x0][0x8e8] ;  /* 0x00023a00ff147b82 */ /* 0x000e620000000a00 */
[-CC-:B------:R-:W-:Y:S02]  /*349a0*/  SHF.R.U64 R14, R8, R10.reuse, R9.reuse ;  /* 0x0000000a080e7219 */ /* 0x180fe40000001209 */
[----:B------:R-:W-:Y:S02]  /*349b0*/  SHF.R.U32.HI R2, RZ, R10, R9 ;  /* 0x0000000aff027219 */ /* 0x000fe40000011609 */
[----:B------:R-:W-:-:S03]  /*349c0*/  IADD3 R5, P0, RZ, -R14, RZ ;  /* 0x8000000eff057210 */ /* 0x000fc60007f1e0ff */
[----:B------:R-:W3:Y:S01]  /*349d0*/  LDC R8, c[0x0][0x8c0] ;  /* 0x00023000ff087b82 */ /* 0x000ee20000000800 */
[----:B------:R-:W-:Y:S02]  /*349e0*/  IADD3.X R3, RZ, ~R2, RZ, P0, !PT ;  /* 0x80000002ff037210 */ /* 0x000fe400007fe4ff */
[----:B------:R-:W-:-:S03]  /*349f0*/  MOV R2, R163 ;  /* 0x000000a300027202 */ /* 0x000fc60000000f00 */
[----:B------:R-:W-:Y:S01]  /*34a00*/  IMAD R4, R3, R16, RZ ;  /* 0x0000001003047224 */ /* 0x000fe200078e02ff */
[----:B------:R-:W-:Y:S01]  /*34a10*/  MOV R3, R162 ;  /* 0x000000a200037202 */ /* 0x000fe20000000f00 */
[----:B------:R-:W4:Y:S02]  /*34a20*/  LDC R18, c[0x0][0x8b0] ;  /* 0x00022c00ff127b82 */ /* 0x000f240000000800 */
[----:B------:R-:W-:-:S06]  /*34a30*/  IMAD.WIDE.U32 R2, R5, R16, R2 ;  /* 0x0000001005027225 */ /* 0x000fcc00078e0002 */
[----:B------:R-:W5:Y:S01]  /*34a40*/  LDC R19, c[0x0][0x900] ;  /* 0x00024000ff137b82 */ /* 0x000f620000000800 */
[----:B------:R-:W-:Y:S01]  /*34a50*/  IMAD R5, R5, R17, R4 ;  /* 0x0000001105057224 */ /* 0x000fe200078e0204 */
[----:B-1----:R-:W-:Y:S02]  /*34a60*/  ISETP.NE.U32.AND P0, PT, R20, RZ, PT ;  /* 0x000000ff1400720c */ /* 0x002fe40003f05070 */
[----:B------:R-:W-:Y:S02]  /*34a70*/  MOV R4, 0xffffffff ;  /* 0xffffffff00047802 */ /* 0x000fe40000000f00 */
[----:B------:R-:W-:Y:S02]  /*34a80*/  IADD3 R3, R3, R5, RZ ;  /* 0x0000000503037210 */ /* 0x000fe40007ffe0ff */
[----:B------:R-:W1:Y:S01]  /*34a90*/  LDC R16, c[0x0][0x8a8] ;  /* 0x00022a00ff107b82 */ /* 0x000e620000000800 */
[----:B------:R-:W-:Y:S02]  /*34aa0*/  ISETP.NE.AND.EX P0, PT, R21, RZ, PT, P0 ;  /* 0x000000ff1500720c */ /* 0x000fe40003f05300 */
[----:B---3--:R-:W-:-:S02]  /*34ab0*/  SHF.R.U64 R10, R2, R8, R3 ;  /* 0x00000008020a7219 */ /* 0x008fc40000001203 */
[----:B------:R-:W-:-:S03]  /*34ac0*/  SHF.R.U32.HI R3, RZ, R8, R3 ;  /* 0x00000008ff037219 */ /* 0x000fc60000011603 */
[----:B------:R-:W3:Y:S01]  /*34ad0*/  LDC R22, c[0x0][0x8f0] ;  /* 0x00023c00ff167b82 */ /* 0x000ee20000000800 */
[-CC-:B----4-:R-:W-:Y:S02]  /*34ae0*/  SHF.R.U64 R15, R10, R18.reuse, R3.reuse ;  /* 0x000000120a0f7219 */ /* 0x190fe40000001203 */
[----:B------:R-:W-:Y:S02]  /*34af0*/  SHF.R.U32.HI R2, RZ, R18, R3 ;  /* 0x00000012ff027219 */ /* 0x000fe40000011603 */
[----:B------:R-:W-:-:S03]  /*34b00*/  MOV R18, 0x1 ;  /* 0x0000000100127802 */ /* 0x000fc60000000f00 */
[----:B------:R-:W4:Y:S01]  /*34b10*/  LDC R23, c[0x0][0x8e0] ;  /* 0x00023800ff177b82 */ /* 0x000f220000000800 */
[-C--:B-----5:R-:W-:Y:S02]  /*34b20*/  SHF.L.U32 R4, R4, R19.reuse, RZ ;  /* 0x0000001304047219 */ /* 0x0a0fe400000006ff */
[-CC-:B------:R-:W-:Y:S02]  /*34b30*/  SHF.R.U64 R17, R15, R19.reuse, R2.reuse ;  /* 0x000000130f117219 */ /* 0x180fe40000001202 */
[----:B------:R-:W-:Y:S02]  /*34b40*/  SHF.R.U32.HI R3, RZ, R19, R2 ;  /* 0x00000013ff037219 */ /* 0x000fe40000011602 */
[----:B------:R-:W-:Y:S01]  /*34b50*/  LOP3.LUT R24, RZ, R4, RZ, 0x33, !PT ;  /* 0x00000004ff187212 */ /* 0x000fe200078e33ff */
[----:B------:R-:W1:Y:S01]  /*34b60*/  LDC R25, c[0x0][0x8b8] ;  /* 0x00022e00ff197b82 */ /* 0x000e620000000800 */
        /* <DEDUP_REMOVED lines=12> */
.L_x_1002:
[----:B------:R-:W5:Y:S01]  /*34c30*/  LDC R4, c[0x0][0x904] ;  /* 0x00024100ff047b82 */ /* 0x000f620000000800 */
[----:B---3--:R-:W-:Y:S02]  /*34c40*/  SHF.R.U64 R3, R2, R22, R3 ;  /* 0x0000001602037219 */ /* 0x008fe40000001203 */
[----:B------:R-:W-:Y:S02]  /*34c50*/  SHF.L.U32 R18, R18, R19, RZ ;  /* 0x0000001312127219 */ /* 0x000fe400000006ff */
[----:B------:R-:W-:Y:S02]  /*34c60*/  LOP3.LUT R2, R15, R24, RZ, 0xc0, !PT ;  /* 0x000000180f027212 */ /* 0x000fe400078ec0ff */
[----:B-1----:R-:W-:-:S04]  /*34c70*/  IADD3 R5, R16, -0x1, RZ ;  /* 0xffffffff10057810 */ /* 0x002fc80007ffe0ff */
[----:B------:R-:W-:Y:S02]  /*34c80*/  LOP3.LUT R5, R10, R5, RZ, 0xc0, !PT ;  /* 0x000000050a057212 */ /* 0x000fe400078ec0ff */
[----:B------:R-:W-:Y:S02]  /*34c90*/  MOV R10, R14 ;  /* 0x0000000e000a7202 */ /* 0x000fe40000000f00 */
[----:B-----5:R-:W-:Y:S02]  /*34ca0*/  ISETP.NE.AND P0, PT, R4, 0x1, PT ;  /* 0x000000010400780c */ /* 0x020fe40003f05270 */
[----:B------:R-:W-:Y:S01]  /*34cb0*/  IADD3 R4, -R3, RZ, RZ ;  /* 0x000000ff03047210 */ /* 0x000fe20007ffe1ff */
[----:B------:R-:W-:-:S04]  /*34cc0*/  IMAD R3, R18, R3, R2 ;  /* 0x0000000312037224 */ /* 0x000fc800078e0202 */
[----:B----4-:R-:W-:Y:S01]  /*34cd0*/  IMAD R2, R4, R23, R17 ;  /* 0x0000001704027224 */ /* 0x010fe200078e0211 */
[----:B------:R-:W-:-:S03]  /*34ce0*/  MOV R4, 0x1 ;  /* 0x0000000100047802 */ /* 0x000fc60000000f00 */
[----:B------:R-:W-:Y:S02]  /*34cf0*/  IMAD R5, R2, R16, R5 ;  /* 0x0000001002057224 */ /* 0x000fe400078e0205 */
[----:B------:R-:W-:-:S04]  /*34d00*/  @P0 IMAD R0, R11, R12, R6 ;  /* 0x0000000c0b000224 */ /* 0x000fc800078e0206 */
[----:B------:R-:W-:-:S05]  /*34d10*/  IMAD R0, R3, R25, R0 ;  /* 0x0000001903007224 */ /* 0x000fca00078e0200 */
[----:B------:R-:W-:Y:S02]  /*34d20*/  SEL R3, R5, R0, !P0 ;  /* 0x0000000005037207 */ /* 0x000fe40004000000 */
[----:B------:R-:W-:-:S07]  /*34d30*/  SEL R2, R0, R5, !P0 ;  /* 0x0000000500027207 */ /* 0x000fce0004000000 */
.L_x_1000:
[----:B------:R-:W-:-:S08]  /*34d40*/  NOP ;  /* 0x0000000000007918 */ /* 0x000fd00000000000 */
[----:B-1----:R-:W1:-:S00]  /*34d50*/  USETMAXREG.DEALLOC.CTAPOOL 0x18 ;  /* 0x00000018000079c8 */ /* 0x002e4000080e0500 */
[----:B------:R-:W-:-:S06]  /*34d60*/  UISETP.NE.AND UP0, UPT, UR46, 0x1, UPT ;  /* 0x000000012e00788c */ /* 0x000fcc000bf05270 */
[----:B------:R-:W-:-:S13]  /*34d70*/  PLOP3.LUT P0, PT, PT, PT, UP0, 0x80, 0x0 ;  /* 0x000000000000781c */ /* 0x000fda0003f0f008 */
[----:B--2---:R-:W-:Y:S05]  /*34d80*/  @!P0 EXIT ;  /* 0x000000000000894d */ /* 0x004fea0003800000 */
[----:B------:R-:W-:-:S06]  /*34d90*/  UISETP.NE.AND UP0, UPT, UR46, URZ, UPT ;  /* 0x0000003f2e00728c */ /* 0x000fcc000bf05270 */
[----:B------:R-:W-:-:S13]  /*34da0*/  PLOP3.LUT P0, PT, PT, PT, UP0, 0x80, 0x0 ;  /* 0x000000000000781c */ /* 0x000fda0003f0f008 */
[----:B-1----:R-:W-:Y:S05]  /*34db0*/  @!P0 BRA `(.L_x_1003) ;  /* 0x0000002400388947 */ /* 0x002fea0003800000 */
[----:B------:R-:W-:-:S04]  /*34dc0*/  UISETP.NE.AND UP0, UPT, UR53, URZ, UPT ;  /* 0x0000003f3500728c */ /* 0x000fc8000bf05270 */
[----:B------:R-:W-:-:S06]  /*34dd0*/  UISETP.NE.OR UP0, UPT, UR46, 0x2, UP0 ;  /* 0x000000022e00788c */ /* 0x000fcc0008705670 */
[----:B------:R-:W-:-:S13]  /*34de0*/  PLOP3.LUT P0, PT, PT, PT, UP0, 0x80, 0x0 ;  /* 0x000000000000781c */ /* 0x000fda0003f0f008 */
[----:B------:R-:W-:Y:S05]  /*34df0*/  @P0 EXIT ;  /* 0x000000000000094d */ /* 0x000fea0003800000 */
[----:B------:R-:W-:-:S13]  /*34e00*/  LOP3.LUT P2, RZ, R4, 0xff, RZ, 0xc0, !PT ;  /* 0x000000ff04ff7812 */ /* 0x000fda000784c0ff */
[----:B------:R-:W-:Y:S05]  /*34e10*/  @!P2 BRA `(.L_x_1004) ;  /* 0x000000000018a947 */ /* 0x000fea0003800000 */
[----:B------:R-:W-:Y:S01]  /*34e20*/  UMOV UR4, 0x400 ;  /* 0x0000040000047882 */ /* 0x000fe20000000000 */
[----:B------:R-:W-:Y:S01]  /*34e30*/  MOV R0, RZ ;  /* 0x000000ff00007202 */ /* 0x000fe20000000f00 */
[----:B------:R-:W-:-:S03]  /*34e40*/  ULEA UR4, UR37, UR4, 0x18 ;  /* 0x0000000425047291 */ /* 0x000fc6000f8ec03f */
[----:B------:R-:W-:-:S06]  /*34e50*/  SHF.L.U32 R0, R0, 0x1f, RZ ;  /* 0x0000001f00007819 */ /* 0x000fcc00000006ff */
[----:B------:R-:W1:Y:S02]  /*34e60*/  SYNCS.PHASECHK.TRANS64.TRYWAIT P0, [UR4+0xa8], R0 ;  /* 0x0000a800ff0075a7 */ /* 0x000e640008000144 */
[----:B-1----:R-:W-:Y:S05]  /*34e70*/  @!P0 BRA `(.L_x_1005) ;  /* 0x0000003800cc8947 */ /* 0x002fea0003800000 */
.L_x_1004:
[----:B-1----:R-:W-:Y:S01]  /*34e80*/  PRMT R0, RZ, 0x7610, R0 ;  /* 0x00007610ff007816 */ /* 0x002fe20000000000 */
[----:B------:R-:W-:Y:S06]  /*34e90*/  @P1 BRA `(.L_x_1006) ;  /* 0x0000000000281947 */ /* 0x000fec0003800000 */
[----:B------:R-:W-:Y:S02]  /*34ea0*/  ULDC.64 UR4, c[0x0][0x588] ;  /* 0x0001620000047ab9 */ /* 0x000fe40000000a00 */
[----:B------:R-:W-:-:S04]  /*34eb0*/  ISETP.NE.U32.AND P0, PT, RZ, UR4, PT ;  /* 0x00000004ff007c0c */ /* 0x000fc8000bf05070 */
[----:B------:R-:W-:-:S13]  /*34ec0*/  ISETP.NE.AND.EX P0, PT, RZ, UR5, PT, P0 ;  /* 0x00000005ff007c0c */ /* 0x000fda000bf05300 */
[----:B------:R-:W-:Y:S05]  /*34ed0*/  @!P0 BRA `(.L_x_1007) ;  /* 0x0000000000108947 */ /* 0x000fea0003800000 */
[----:B------:R-:W1:Y:S02]  /*34ee0*/  LDC.64 R6, c[0x0][0x588] ;  /* 0x00016200ff067b82 */ /* 0x000e640000000a00 */
[----:B-1----:R1:W5:Y:S01]  /*34ef0*/  LDG.E R6, desc[UR56][R6.64] ;  /* 0x0000003806067981 */ /* 0x002362000c1e1900 */
[----:B------:R-:W-:Y:S01]  /*34f00*/  MOV R0, 0x1 ;  /* 0x0000000100007802 */ /* 0x000fe20000000f00 */
[----:B------:R-:W-:Y:S06]  /*34f10*/  BRA `(.L_x_1006) ;  /* 0x0000000000087947 */ /* 0x000fec0003800000 */
.L_x_1007:
[----:B------:R-:W2:Y:S01]  /*34f20*/  LDC R6, c[0x0][0x580] ;  /* 0x00016000ff067b82 */ /* 0x000ea20000000800 */
[----:B------:R-:W-:-:S07]  /*34f30*/  MOV R0, 0x1 ;  /* 0x0000000100007802 */ /* 0x000fce0000000f00 */
.L_x_1006:
[----:B------:R-:W-:Y:S05]  /*34f40*/  @!P2 BRA `(.L_x_1008) ;  /* 0x000000200050a947 */ /* 0x000fea0003800000 */
[----:B------:R-:W3:Y:S01]  /*34f50*/  LDC R16, c[0x0][0x900] ;  /* 0x00024000ff107b82 */ /* 0x000ee20000000800 */
[----:B------:R-:W-:Y:S01]  /*34f60*/  MOV R5, 0xffffffff ;  /* 0xffffffff00057802 */ /* 0x000fe20000000f00 */
[----:B------:R-:W-:Y:S01]  /*34f70*/  ULOP3.LUT UR21, UR39, 0x2, URZ, 0xfc, !UPT ;  /* 0x0000000227157892 */ /* 0x000fe2000f8efc3f */
[----:B-1----:R-:W-:Y:S01]  /*34f80*/  MOV R7, 0x1 ;  /* 0x0000000100077802 */ /* 0x002fe20000000f00 */
[----:B------:R-:W-:Y:S01]  /*34f90*/  ULDC.64 UR58, c[0x0][0x198] ;  /* 0x00006600003a7ab9 */ /* 0x000fe20000000a00 */
[----:B------:R-:W-:Y:S01]  /*34fa0*/  ULDC.64 UR6, c[0x0][0x588] ;  /* 0x0001620000067ab9 */ /* 0x000fe20000000a00 */
[----:B------:R-:W-:Y:S01]  /*34fb0*/  ULDC.64 UR4, c[0x0][0x8f8] ;  /* 0x00023e0000047ab9 */ /* 0x000fe20000000a00 */
[----:B------:R-:W-:Y:S01]  /*34fc0*/  ULDC.64 UR14, c[0x0][0x590] ;  /* 0x00016400000e7ab9 */ /* 0x000fe20000000a00 */
[----:B------:R-:W1:Y:S01]  /*34fd0*/  LDC R17, c[0x0][0x8a8] ;  /* 0x00022a00ff117b82 */ /* 0x000e620000000800 */
[-C--:B---3--:R-:W-:Y:S02]  /*34fe0*/  SHF.L.U32 R5, R5, R16.reuse, RZ ;  /* 0x0000001005057219 */ /* 0x088fe400000006ff */
[----:B------:R-:W-:-:S02]  /*34ff0*/  SHF.L.U32 R16, R7, R16, RZ ;  /* 0x0000001007107219 */ /* 0x000fc400000006ff */
[----:B------:R-:W-:Y:S02]  /*35000*/  LOP3.LUT R14, RZ, R5, RZ, 0x33, !PT ;  /* 0x00000005ff0e7212 */ /* 0x000fe400078e33ff */
[----:B-1----:R-:W-:-:S07]  /*35010*/  IADD3 R17, R17, -0x1, RZ ;  /* 0xffffffff11117810 */ /* 0x002fce0007ffe0ff */
.L_x_1112:
[----:B------:R-:W-:Y:S02]  /*35020*/  ISETP.NE.U32.AND P0, PT, RZ, UR14, PT ;  /* 0x0000000eff007c0c */ /* 0x000fe4000bf05070 */
[----:B------:R-:W-:Y:S02]  /*35030*/  R2UR UR51, R2 ;  /* 0x00000000023372ca */ /* 0x000fe400000e0000 */
[----:B------:R-:W-:Y:S02]  /*35040*/  R2UR UR50, R3 ;  /* 0x00000000033272ca */ /* 0x000fe400000e0000 */
[----:B------:R-:W-:-:S09]  /*35050*/  ISETP.NE.AND.EX P0, PT, RZ, UR15, PT, P0 ;  /* 0x0000000fff007c0c */ /* 0x000fd2000bf05300 */
[----:B------:R-:W-:Y:S02]  /*35060*/  USHF.L.U32 UR51, UR51, 0x8, URZ ;  /* 0x0000000833337899 */ /* 0x000fe4000800063f */
[----:B------:R-:W-:Y:S02]  /*35070*/  USHF.L.U32 UR50, UR50, 0x8, URZ ;  /* 0x0000000832327899 */ /* 0x000fe4000800063f */
[----:B------:R-:W-:Y:S10]  /*35080*/  @!P0 BRA `(.L_x_1009) ;  /* 0x00000000002c8947 */ /* 0x000ff40003800000 */
[----:B------:R-:W-:-:S04]  /*35090*/  ISETP.NE.U32.AND P1, PT, RZ, UR6, PT ;  /* 0x00000006ff007c0c */ /* 0x000fc8000bf25070 */
[----:B------:R-:W-:-:S13]  /*350a0*/  ISETP.NE.AND.EX P1, PT, RZ, UR7, PT, P1 ;  /* 0x00000007ff007c0c */ /* 0x000fda000bf25310 */
[----:B------:R-:W-:Y:S05]  /*350b0*/  @!P1 BRA `(.L_x_1010) ;  /* 0x0000000000189947 */ /* 0x000fea0003800000 */
[----:B------:R-:W1:Y:S01]  /*350c0*/  LDC.64 R2, c[0x0][0x588] ;  /* 0x00016200ff027b82 */ /* 0x000e620000000a00 */
[----:B------:R-:W-:-:S04]  /*350d0*/  IMAD R5, R10, UR14, RZ ;  /* 0x0000000e0a057c24 */ /* 0x000fc8000f8e02ff */
[----:B-1----:R-:W-:-:S05]  /*350e0*/  IMAD.WIDE R2, R5, 0x4, R2 ;  /* 0x0000000405027825 */ /* 0x002fca00078e0202 */
[----:B--2--5:R3:W5:Y:S01]  /*350f0*/  LDG.E R6, desc[UR56][R2.64] ;  /* 0x0000003802067981 */ /* 0x024762000c1e1900 */
[----:B------:R-:W-:Y:S01]  /*35100*/  MOV R0, 0x1 ;  /* 0x0000000100007802 */ /* 0x000fe20000000f00 */
[----:B------:R-:W-:Y:S06]  /*35110*/  BRA `(.L_x_1009) ;  /* 0x0000000000087947 */ /* 0x000fec0003800000 */
.L_x_1010:
[----:B--2--5:R-:W1:Y:S01]  /*35120*/  LDC R6, c[0x0][0x580] ;  /* 0x00016000ff067b82 */ /* 0x024e620000000800 */
[----:B------:R-:W-:-:S07]  /*35130*/  MOV R0, 0x1 ;  /* 0x0000000100007802 */ /* 0x000fce0000000f00 */
.L_x_1009:
[----:B------:R-:W-:Y:S05]  /*35140*/  @!P0 BRA `(.L_x_1011) ;  /* 0x00000000001c8947 */ /* 0x000fea0003800000 */
[----:B------:R-:W-:-:S13]  /*35150*/  LOP3.LUT P2, RZ, R0, 0xff, RZ, 0xc0, !PT ;  /* 0x000000ff00ff7812 */ /* 0x000fda000784c0ff */
[----:B---3--:R-:W3:Y:S02]  /*35160*/  @!P2 LDC.64 R2, c[0x0][0x588] ;  /* 0x00016200ff02ab82 */ /* 0x008ee40000000a00 */
[----:B---3--:R-:W-:-:S04]  /*35170*/  @!P2 ISETP.NE.U32.AND P0, PT, R2, RZ, PT ;  /* 0x000000ff0200a20c */ /* 0x008fc80003f05070 */
[----:B------:R-:W-:Y:S02]  /*35180*/  @!P2 ISETP.NE.AND.EX P1, PT, R3, RZ, PT, P0 ;  /* 0x000000ff0300a20c */ /* 0x000fe40003f25300 */
[----:B-12--5:R-:W-:Y:S02]  /*35190*/  @P2 FSETP.EQ.AND P0, PT, R6, RZ, PT ;  /* 0x000000ff0600220b */ /* 0x026fe40003f02000 */
[----:B------:R-:W-:Y:S01]  /*351a0*/  @!P2 PLOP3.LUT P0, PT, P1, PT, PT, 0x8, 0x0 ;  /* 0x000000000000a81c */ /* 0x000fe20000f0e170 */
[----:B------:R-:W-:-:S12]  /*351b0*/  BRA `(.L_x_1012) ;  /* 0x0000000000047947 */ /* 0x000fd80003800000 */
.L_x_1011:
[----:B-12--5:R-:W-:-:S13]  /*351c0*/  FSETP.EQ.AND P0, PT, R6, RZ, PT ;  /* 0x000000ff0600720b */ /* 0x026fda0003f02000 */
.L_x_1012:
[----:B------:R-:W-:Y:S01]  /*351d0*/  UISETP.NE.AND UP0, UPT, UR21, 0x3, UPT ;  /* 0x000000031500788c */ /* 0x000fe2000bf05270 */
[----:B------:R-:W-:-:S04]  /*351e0*/  ELECT P1, URZ, PT ;  /* 0x00000000003f782f */ /* 0x000fc80003820000 */
[----:B------:R-:W-:Y:S02]  /*351f0*/  PLOP3.LUT P0, PT, P1, P0, PT, 0x20, 0x0 ;  /* 0x000000000000781c */ /* 0x000fe40000f00470 */
[----:B------:R-:W-:-:S13]  /*35200*/  PLOP3.LUT P1, PT, PT, PT, UP0, 0x80, 0x0 ;  /* 0x000000000000781c */ /* 0x000fda0003f2f008 */
[----:B------:R-:W-:Y:S05]  /*35210*/  @!P1 BRA `(.L_x_1013) ;  /* 0x0000000000049947 */ /* 0x000fea0003800000 */
[----:B------:R-:W-:Y:S01]  /*35220*/  BPT.TRAP 0x1 ;  /* 0x000000040000795c */ /* 0x000fe20000300000 */
.L_x_1013:
[----:B------:R-:W1:Y:S01]  /*35230*/  S2UR UR37, SR_CgaCtaId ;  /* 0x00000000002579c3 */ /* 0x000e620000008800 */
[----:B------:R-:W-:Y:S01]  /*35240*/  UMOV UR13, 0x400 ;  /* 0x00000400000d7882 */ /* 0x000fe20000000000 */
[----:B---3--:R-:W-:-:S04]  /*35250*/  MOV R2, 0x1 ;  /* 0x0000000100027802 */ /* 0x008fc80000000f00 */
[----:B------:R-:W-:Y:S01]  /*35260*/  SHF.L.U32 R2, R2, 0x1f, RZ ;  /* 0x0000001f02027819 */ /* 0x000fe200000006ff */
[----:B-1----:R-:W-:-:S09]  /*35270*/  ULEA UR13, UR37, UR13, 0x18 ;  /* 0x0000000d250d7291 */ /* 0x002fd2000f8ec03f */
[----:B------:R-:W1:Y:S02]  /*35280*/  SYNCS.PHASECHK.TRANS64.TRYWAIT P2, [UR13+0x80], R2 ;  /* 0x00008002ff0075a7 */ /* 0x000e64000804014d */
[----:B-1----:R-:W-:Y:S05]  /*35290*/  @!P2 BRA `(.L_x_1014) ;  /* 0x0000003400dca947 */ /* 0x002fea0003800000 */
.L_x_1161:
[----:B------:R-:W-:Y:S04]  /*352a0*/  BSSY B0, `(.L_x_1015) ;  /* 0x000000e000007945 */ /* 0x000fe80003800000 */
[----:B------:R-:W-:Y:S05]  /*352b0*/  @!P0 BRA `(.L_x_1016) ;  /* 0x0000000000308947 */ /* 0x000fea0003800000 */
[----:B------:R-:W-:Y:S01]  /*352c0*/  R2UR UR52, R10 ;  /* 0x000000000a3472ca */ /* 0x000fe200000e0000 */
[----:B------:R-:W-:Y:S02]  /*352d0*/  UIADD3 UR8, UP0, UR58, 0x3f0, URZ ;  /* 0x000003f03a087890 */ /* 0x000fe4000ff1e03f */
[----:B------:R-:W-:Y:S02]  /*352e0*/  UIADD3 UR48, UR13, 0x100, URZ ;  /* 0x000001000d307890 */ /* 0x000fe4000fffe03f */
[----:B------:R-:W-:Y:S02]  /*352f0*/  UIADD3 UR49, UR13, 0x60, URZ ;  /* 0x000000600d317890 */ /* 0x000fe4000fffe03f */
[----:B------:R-:W-:Y:S01]  /*35300*/  UIADD3.X UR9, URZ, UR59, URZ, UP0, !UPT ;  /* 0x0000003b3f097290 */ /* 0x000fe200087fe43f */
[----:B------:R-:W-:Y:S01]  /*35310*/  UMOV UR10, 0x0 ;  /* 0x00000000000a7882 */ /* 0x000fe20000000000 */
[----:B------:R-:W-:-:S07]  /*35320*/  UMOV UR11, 0x10000000 ;  /* 0x10000000000b7882 */ /* 0x000fce0000000000 */
[----:B------:R2:W-:Y:S02]  /*35330*/  UTMALDG.3D [UR48], [UR8], desc[UR10] ;  /* 0x00000a30080075b4 */ /* 0x0005e40008011000 */
[----:B--2---:R-:W-:Y:S05]  /*35340*/  @!P1 BRA `(.L_x_1017) ;  /* 0x0000000000049947 */ /* 0x004fea0003800000 */
[----:B------:R-:W-:Y:S01]  /*35350*/  BPT.TRAP 0x1 ;  /* 0x000000040000795c */ /* 0x000fe20000300000 */
.L_x_1017:
[----:B-1----:R-:W1:Y:S02]  /*35360*/  LDC R3, c[0x0][0x800] ;  /* 0x00020000ff037b82 */ /* 0x002e640000000800 */
[----:B-1----:R2:W-:Y:S02]  /*35370*/  SYNCS.ARRIVE.TRANS64.RED.A0TR RZ, [UR13+0x60], R3 ;  /* 0x00006003ffff79a7 */ /* 0x0025e4000830040d */
.L_x_1016:
[----:B------:R-:W-:Y:S05]  /*35380*/  BSYNC B0 ;  /* 0x0000000000007941 */ /* 0x000fea0003800000 */
.L_x_1015:
[----:B------:R-:W-:Y:S05]  /*35390*/  @!P1 BRA `(.L_x_1018) ;  /* 0x0000000000049947 */ /* 0x000fea0003800000 */
[----:B------:R-:W-:Y:S01]  /*353a0*/  BPT.TRAP 0x1 ;  /* 0x000000040000795c */ /* 0x000fe20000300000 */
.L_x_1018:
[----:B------:R-:W-:-:S04]  /*353b0*/  UIADD3 UR41, UR13, 0x60, URZ ;  /* 0x000000600d297890 */ /* 0x000fc8000fffe03f */
[----:B------:R-:W-:-:S09]  /*353c0*/  UPRMT UR30, UR37, 0x654, UR41 ;  /* 0x00000654251e7896 */ /* 0x000fd20008000029 */
[----:B------:R-:W-:Y:S01]  /*353d0*/  SYNCS.ARRIVE.TRANS64.RED.A1T0 RZ, [UR30], RZ ;  /* 0x000000ffffff79a7 */ /* 0x000fe2000810041e */
[----:B------:R-:W-:Y:S05]  /*353e0*/  @!P1 BRA `(.L_x_1019) ;  /* 0x0000000000049947 */ /* 0x000fea0003800000 */
[----:B------:R-:W-:Y:S01]  /*353f0*/  BPT.TRAP 0x1 ;  /* 0x000000040000795c */ /* 0x000fe20000300000 */
.L_x_1019:
[----:B------:R-:W3:Y:S02]  /*35400*/  SYNCS.PHASECHK.TRANS64.TRYWAIT P2, [UR13+0x88], R2 ;  /* 0x00008802ff0075a7 */ /* 0x000ee4000804014d */
[----:B---3--:R-:W-:Y:S05]  /*35410*/  @!P2 BRA `(.L_x_1020) ;  /* 0x000000340094a947 */ /* 0x008fea0003800000 */
.L_x_1162:
[----:B------:R-:W-:Y:S04]  /*35420*/  BSSY B0, `(.L_x_1021) ;  /* 0x0000010000007945 */ /* 0x000fe80003800000 */
[----:B------:R-:W-:Y:S05]  /*35430*/  @!P0 BRA `(.L_x_1022) ;  /* 0x0000000000388947 */ /* 0x000fea0003800000 */
[----:B------:R-:W-:Y:S01]  /*35440*/  UIADD3 UR16, UP0, UR58, 0x3f0, URZ ;  /* 0x000003f03a107890 */ /* 0x000fe2000ff1e03f */
[----:B------:R-:W-:Y:S01]  /*35450*/  R2UR UR12, R10 ;  /* 0x000000000a0c72ca */ /* 0x000fe200000e0000 */
[----:B------:R-:W-:Y:S02]  /*35460*/  UIADD3 UR11, UR51, 0x80, URZ ;  /* 0x00000080330b7890 */ /* 0x000fe4000fffe03f */
[----:B------:R-:W-:Y:S02]  /*35470*/  UIADD3 UR8, UR13, 0x1100, URZ ;  /* 0x000011000d087890 */ /* 0x000fe4000fffe03f */
[----:B------:R-:W-:Y:S02]  /*35480*/  UIADD3 UR9, UR13, 0x68, URZ ;  /* 0x000000680d097890 */ /* 0x000fe4000fffe03f */
[----:B------:R-:W-:Y:S01]  /*35490*/  UIADD3.X UR17, URZ, UR59, URZ, UP0, !UPT ;  /* 0x0000003b3f117290 */ /* 0x000fe200087fe43f */
[----:B------:R-:W-:Y:S01]  /*354a0*/  UMOV UR18, 0x0 ;  /* 0x0000000000127882 */ /* 0x000fe20000000000 */
[----:B------:R-:W-:Y:S01]  /*354b0*/  UMOV UR19, 0x10000000 ;  /* 0x1000000000137882 */ /* 0x000fe20000000000 */
[----:B------:R-:W-:-:S06]  /*354c0*/  UMOV UR10, UR50 ;  /* 0x00000032000a7c82 */ /* 0x000fcc0008000000 */
[----:B------:R3:W-:Y:S02]  /*354d0*/  UTMALDG.3D [UR8], [UR16], desc[UR18] ;  /* 0x00001208100075b4 */ /* 0x0007e40008011000 */
[----:B---3--:R-:W-:Y:S05]  /*354e0*/  @!P1 BRA `(.L_x_1023) ;  /* 0x0000000000049947 */ /* 0x008fea0003800000 */
[----:B------:R-:W-:Y:S01]  /*354f0*/  BPT.TRAP 0x1 ;  /* 0x000000040000795c */ /* 0x000fe20000300000 */
.L_x_1023:
[----:B-12---:R-:W1:Y:S02]  /*35500*/  LDC R3, c[0x0][0x800] ;  /* 0x00020000ff037b82 */ /* 0x006e640000000800 */
[----:B-1----:R3:W-:Y:S02]  /*35510*/  SYNCS.ARRIVE.TRANS64.RED.A0TR RZ, [UR13+0x68], R3 ;  /* 0x00006803ffff79a7 */ /* 0x0027e4000830040d */
.L_x_1022:
[----:B------:R-:W-:Y:S05]  /*35520*/  BSYNC B0 ;  /* 0x0000000000007941 */ /* 0x000fea0003800000 */
.L_x_1021:
[----:B------:R-:W-:Y:S05]  /*35530*/  @!P1 BRA `(.L_x_1024) ;  /* 0x0000000000049947 */ /* 0x000fea0003800000 */
[----:B------:R-:W-:Y:S01]  /*35540*/  BPT.TRAP 0x1 ;  /* 0x000000040000795c */ /* 0x000fe20000300000 */
.L_x_1024:
[----:B------:R-:W-:Y:S02]  /*35550*/  UIADD3 UR33, UR13, 0x68, URZ ;  /* 0x000000680d217890 */ /* 0x000fe4000fffe03f */
[----:B------:R-:W-:Y:S02]  /*35560*/  UIADD3 UR10, UR50, 0x20, URZ ;  /* 0x00000020320a7890 */ /* 0x000fe4000fffe03f */
[----:B------:R-:W-:-:S09]  /*35570*/  UPRMT UR29, UR37, 0x654, UR33 ;  /* 0x00000654251d7896 */ /* 0x000fd20008000021 */
[----:B------:R-:W-:Y:S01]  /*35580*/  SYNCS.ARRIVE.TRANS64.RED.A1T0 RZ, [UR29], RZ ;  /* 0x000000ffffff79a7 */ /* 0x000fe2000810041d */
[----:B------:R-:W-:Y:S05]  /*35590*/  @!P1 BRA `(.L_x_1025) ;  /* 0x0000000000049947 */ /* 0x000fea0003800000 */
[----:B------:R-:W-:Y:S01]  /*355a0*/  BPT.TRAP 0x1 ;  /* 0x000000040000795c */ /* 0x000fe20000300000 */
.L_x_1025:
[----:B------:R-:W4:Y:S02]  /*355b0*/  SYNCS.PHASECHK.TRANS64.TRYWAIT P2, [UR13+0x90], R2 ;  /* 0x00009002ff0075a7 */ /* 0x000f24000804014d */
[----:B----4-:R-:W-:Y:S05]  /*355c0*/  @!P2 BRA `(.L_x_1026) ;  /* 0x000000340040a947 */ /* 0x010fea0003800000 */
.L_x_1163:
        /* <DEDUP_REMOVED lines=8> */
[----:B------:R-:W-:Y:S01]  /*35650*/  UMOV UR19, 0x10000000 ;  /* 0x1000000000137882 */ /* 0x000fe20000000000 */
[----:B------:R-:W-:-:S06]  /*35660*/  UMOV UR11, UR51 ;  /* 0x00000033000b7c82 */ /* 0x000fcc0008000000 */
[----:B------:R4:W-:Y:S02]  /*35670*/  UTMALDG.3D [UR8], [UR16], desc[UR18] ;  /* 0x00001208100075b4 */ /* 0x0009e40008011000 */
[----:B----4-:R-:W-:Y:S05]  /*35680*/  @!P1 BRA `(.L_x_1029) ;  /* 0x0000000000049947 */ /* 0x010fea0003800000 */
[----:B------:R-:W-:Y:S01]  /*35690*/  BPT.TRAP 0x1 ;  /* 0x000000040000795c */ /* 0x000fe20000300000 */
.L_x_1029:
[----:B-123--:R-:W1:Y:S02]  /*356a0*/  LDC R3, c[0x0][0x800] ;  /* 0x00020000ff037b82 */ /* 0x00ee640000000800 */
[----:B-1----:R4:W-:Y:S02]  /*356b0*/  SYNCS.ARRIVE.TRANS64.RED.A0TR RZ, [UR13+0x70], R3 ;  /* 0x00007003ffff79a7 */ /* 0x0029e4000830040d */
.L_x_1028:
[----:B------:R-:W-:Y:S05]  /*356c0*/  BSYNC B0 ;  /* 0x0000000000007941 */ /* 0x000fea0003800000 */
.L_x_1027:
[----:B------:R-:W-:Y:S05]  /*356d0*/  @!P1 BRA `(.L_x_1030) ;  /* 0x0000000000049947 */ /* 0x000fea0003800000 */
[----:B------:R-:W-:Y:S01]  /*356e0*/  BPT.TRAP 0x1 ;  /* 0x000000040000795c */ /* 0x000fe20000300000 */
.L_x_1030:
[----:B------:R-:W-:-:S04]  /*356f0*/  UIADD3 UR25, UR13, 0x70, URZ ;  /* 0x000000700d197890 */ /* 0x000fc8000fffe03f */
[----:B------:R-:W-:-:S09]  /*35700*/  UPRMT UR22, UR37, 0x654, UR25 ;  /* 0x0000065425167896 */ /* 0x000fd20008000019 */
[----:B------:R-:W-:Y:S01]  /*35710*/  SYNCS.ARRIVE.TRANS64.RED.A1T0 RZ, [UR22], RZ ;  /* 0x000000ffffff79a7 */ /* 0x000fe20008100416 */
[----:B------:R-:W-:Y:S05]  /*35720*/  @!P1 BRA `(.L_x_1031) ;  /* 0x0000000000049947 */ /* 0x000fea0003800000 */
[----:B------:R-:W-:Y:S01]  /*35730*/  BPT.TRAP 0x1 ;  /* 0x000000040000795c */ /* 0x000fe20000300000 */
.L_x_1031:
[----:B------:R-:W5:Y:S02]  /*35740*/  SYNCS.PHASECHK.TRANS64.TRYWAIT P2, [UR13+0x98], R2 ;  /* 0x00009802ff0075a7 */ /* 0x000f64000804014d */
[----:B-----5:R-:W-:Y:S05]  /*35750*/  @!P2 BRA `(.L_x_1032) ;  /* 0x0000003000f4a947 */ /* 0x020fea0003800000 */
.L_x_1164:
        /* <DEDUP_REMOVED lines=9> */
[----:B------:R-:W-:-:S07]  /*357f0*/  UMOV UR19, 0x10000000 ;  /* 0x1000000000137882 */ /* 0x000fce0000000000 */
[----:B------:R1:W-:Y:S02]  /*35800*/  UTMALDG.3D [UR8], [UR16], desc[UR18] ;  /* 0x00001208100075b4 */ /* 0x0003e40008011000 */
[----:B-1----:R-:W-:Y:S05]  /*35810*/  @!P1 BRA `(.L_x_1035) ;  /* 0x0000000000049947 */ /* 0x002fea0003800000 */
[----:B------:R-:W-:Y:S01]  /*35820*/  BPT.TRAP 0x1 ;  /* 0x000000040000795c */ /* 0x000fe20000300000 */
.L_x_1035:
[----:B--234-:R-:W1:Y:S02]  /*35830*/  LDC R3, c[0x0][0x800] ;  /* 0x00020000ff037b82 */ /* 0x01ce640000000800 */
[----:B-1----:R1:W-:Y:S02]  /*35840*/  SYNCS.ARRIVE.TRANS64.RED.A0TR RZ, [UR13+0x78], R3 ;  /* 0x00007803ffff79a7 */ /* 0x0023e4000830040d */
.L_x_1034:
[----:B------:R-:W-:Y:S05]  /*35850*/  BSYNC B0 ;  /* 0x0000000000007941 */ /* 0x000fea0003800000 */
.L_x_1033:
[----:B------:R-:W-:Y:S05]  /*35860*/  @!P1 BRA `(.L_x_1036) ;  /* 0x0000000000049947 */ /* 0x000fea0003800000 */
[----:B------:R-:W-:Y:S01]  /*35870*/  BPT.TRAP 0x1 ;  /* 0x000000040000795c */ /* 0x000fe20000300000 */
.L_x_1036:
[----:B------:R-:W-:Y:S02]  /*35880*/  UIADD3 UR17, UR13, 0x78, URZ ;  /* 0x000000780d117890 */ /* 0x000fe4000fffe03f */
[----:B------:R-:W-:Y:S02]  /*35890*/  UIADD3 UR42, UR50, 0x40, URZ ;  /* 0x00000040322a7890 */ /* 0x000fe4000fffe03f */
[----:B------:R-:W-:-:S09]  /*358a0*/  UPRMT UR23, UR37, 0x654, UR17 ;  /* 0x0000065425177896 */ /* 0x000fd20008000011 */
[----:B------:R-:W-:Y:S01]  /*358b0*/  SYNCS.ARRIVE.TRANS64.RED.A1T0 RZ, [UR23], RZ ;  /* 0x000000ffffff79a7 */ /* 0x000fe20008100417 */
[----:B------:R-:W-:Y:S05]  /*358c0*/  @!P1 BRA `(.L_x_1037) ;  /* 0x0000000000049947 */ /* 0x000fea0003800000 */
[----:B------:R-:W-:Y:S01]  /*358d0*/  BPT.TRAP 0x1 ;  /* 0x000000040000795c */ /* 0x000fe20000300000 */
.L_x_1037:
[----:B-1234-:R-:W-:-:S04]  /*358e0*/  SHF.L.U32 R3, RZ, 0x1f, RZ ;  /* 0x0000001fff037819 */ /* 0x01efc800000006ff */
[----:B------:R-:W1:Y:S02]  /*358f0*/  SYNCS.PHASECHK.TRANS64.TRYWAIT P2, [UR13+0x80], R3 ;  /* 0x00008003ff0075a7 */ /* 0x000e64000804014d */
[----:B-1----:R-:W-:Y:S05]  /*35900*/  @!P2 BRA `(.L_x_1038) ;  /* 0x0000003000a0a947 */ /* 0x002fea0003800000 */
.L_x_1165:
[----:B------:R-:W-:Y:S04]  /*35910*/  BSSY B0, `(.L_x_1039) ;  /* 0x000000e000007945 */ /* 0x000fe80003800000 */
[----:B------:R-:W-:Y:S05]  /*35920*/  @!P0 BRA `(.L_x_1040) ;  /* 0x0000000000308947 */ /* 0x000fea0003800000 */
[----:B------:R-:W-:Y:S01]  /*35930*/  R2UR UR44, R10 ;  /* 0x000000000a2c72ca */ /* 0x000fe200000e0000 */
[----:B------:R-:W-:Y:S02]  /*35940*/  UIADD3 UR8, UP0, UR58, 0x3f0, URZ ;  /* 0x000003f03a087890 */ /* 0x000fe4000ff1e03f */
[----:B------:R-:W-:Y:S02]  /*35950*/  UIADD3 UR40, UR13, 0x100, URZ ;  /* 0x000001000d287890 */ /* 0x000fe4000fffe03f */
[----:B------:R-:W-:Y:S01]  /*35960*/  UIADD3.X UR9, URZ, UR59, URZ, UP0, !UPT ;  /* 0x0000003b3f097290 */ /* 0x000fe200087fe43f */
[----:B------:R-:W-:Y:S01]  /*35970*/  UMOV UR10, 0x0 ;  /* 0x00000000000a7882 */ /* 0x000fe20000000000 */
[----:B------:R-:W-:Y:S01]  /*35980*/  UMOV UR11, 0x10000000 ;  /* 0x10000000000b7882 */ /* 0x000fe20000000000 */
[----:B------:R-:W-:-:S06]  /*35990*/  UMOV UR43, UR51 ;  /* 0x00000033002b7c82 */ /* 0x000fcc0008000000 */
[----:B------:R2:W-:Y:S02]  /*359a0*/  UTMALDG.3D [UR40], [UR8], desc[UR10] ;  /* 0x00000a28080075b4 */ /* 0x0005e40008011000 */
[----:B--2---:R-:W-:Y:S05]  /*359b0*/  @!P1 BRA `(.L_x_1041) ;  /* 0x0000000000049947 */ /* 0x004fea0003800000 */
[----:B------:R-:W-:Y:S01]  /*359c0*/  BPT.TRAP 0x1 ;  /* 0x000000040000795c */ /* 0x000fe20000300000 */
.L_x_1041:
[----:B-1----:R-:W1:Y:S02]  /*359d0*/  LDC R4, c[0x0][0x800] ;  /* 0x00020000ff047b82 */ /* 0x002e640000000800 */
[----:B-1----:R2:W-:Y:S02]  /*359e0*/  SYNCS.ARRIVE.TRANS64.RED.A0TR RZ, [UR13+0x60], R4 ;  /* 0x00006004ffff79a7 */ /* 0x0025e4000830040d */
.L_x_1040:
[----:B------:R-:W-:Y:S05]  /*359f0*/  BSYNC B0 ;  /* 0x0000000000007941 */ /* 0x000fea0003800000 */
.L_x_1039:
[----:B------:R-:W-:Y:S05]  /*35a00*/  @!P1 BRA `(.L_x_1042) ;  /* 0x0000000000049947 */ /* 0x000fea0003800000 */
[----:B------:R-:W-:Y:S01]  /*35a10*/  BPT.TRAP 0x1 ;  /* 0x000000040000795c */ /* 0x000fe20000300000 */
.L_x_1042:
[----:B------:R-:W-:Y:S01]  /*35a20*/  SYNCS.ARRIVE.TRANS64.RED.A1T0 RZ, [UR30], RZ ;  /* 0x000000ffffff79a7 */ /* 0x000fe2000810041e */
[----:B------:R-:W-:Y:S05]  /*35a30*/  @!P1 BRA `(.L_x_1043) ;  /* 0x0000000000049947 */ /* 0x000fea0003800000 */
[----:B------:R-:W-:Y:S01]  /*35a40*/  BPT.TRAP 0x1 ;  /* 0x000000040000795c */ /* 0x000fe20000300000 */
.L_x_1043:
[----:B------:R-:W3:Y:S02]  /*35a50*/  SYNCS.PHASECHK.TRANS64.TRYWAIT P2, [UR13+0x88], R3 ;  /* 0x00008803ff0075a7 */ /* 0x000ee4000804014d */
[----:B---3--:R-:W-:Y:S05]  /*35a60*/  @!P2 BRA `(.L_x_1044) ;  /* 0x000000300060a947 */ /* 0x008fea0003800000 */
.L_x_1166:
        /* <DEDUP_REMOVED lines=13> */
.L_x_1047:
[----:B-12---:R-:W1:Y:S02]  /*35b40*/  LDC R4, c[0x0][0x800] ;  /* 0x00020000ff047b82 */ /* 0x006e640000000800 */
[----:B-1----:R3:W-:Y:S02]  /*35b50*/  SYNCS.ARRIVE.TRANS64.RED.A0TR RZ, [UR13+0x68], R4 ;  /* 0x00006804ffff79a7 */ /* 0x0027e4000830040d */
.L_x_1046:
[----:B------:R-:W-:Y:S05]  /*35b60*/  BSYNC B0 ;  /* 0x0000000000007941 */ /* 0x000fea0003800000 */
.L_x_1045:
[----:B------:R-:W-:Y:S05]  /*35b70*/  @!P1 BRA `(.L_x_1048) ;  /* 0x0000000000049947 */ /* 0x000fea0003800000 */
[----:B------:R-:W-:Y:S01]  /*35b80*/  BPT.TRAP 0x1 ;  /* 0x000000040000795c */ /* 0x000fe20000300000 */
.L_x_1048:
[----:B------:R-:W-:Y:S01]  /*35b90*/  SYNCS.ARRIVE.TRANS64.RED.A1T0 RZ, [UR29], RZ ;  /* 0x000000ffffff79a7 */ /* 0x000fe2000810041d */
[----:B------:R-:W-:Y:S01]  /*35ba0*/  UIADD3 UR26, UR50, 0x60, URZ ;  /* 0x00000060321a7890 */ /* 0x000fe2000fffe03f */
[----:B------:R-:W-:Y:S11]  /*35bb0*/  @!P1 BRA `(.L_x_1049) ;  /* 0x0000000000049947 */ /* 0x000ff60003800000 */
[----:B------:R-:W-:Y:S01]  /*35bc0*/  BPT.TRAP 0x1 ;  /* 0x000000040000795c */ /* 0x000fe20000300000 */
.L_x_1049:
[----:B------:R-:W4:Y:S02]  /*35bd0*/  SYNCS.PHASECHK.TRANS64.TRYWAIT P2, [UR13+0x90], R3 ;  /* 0x00009003ff0075a7 */ /* 0x000f24000804014d */
[----:B----4-:R-:W-:Y:S05]  /*35be0*/  @!P2 BRA `(.L_x_1050) ;  /* 0x000000300018a947 */ /* 0x010fea0003800000 */
.L_x_1167:
        /* <DEDUP_REMOVED lines=12> */
.L_x_1053:
[----:B-123--:R-:W1:Y:S02]  /*35cb0*/  LDC R4, c[0x0][0x800] ;  /* 0x00020000ff047b82 */ /* 0x00ee640000000800 */
[----:B-1----:R4:W-:Y:S02]  /*35cc0*/  SYNCS.ARRIVE.TRANS64.RED.A0TR RZ, [UR13+0x70], R4 ;  /* 0x00007004ffff79a7 */ /* 0x0029e4000830040d */
.L_x_1052:
[----:B------:R-:W-:Y:S05]  /*35cd0*/  BSYNC B0 ;  /* 0x0000000000007941 */ /* 0x000fea0003800000 */
.L_x_1051:
[----:B------:R-:W-:Y:S05]  /*35ce0*/  @!P1 BRA `(.L_x_1054) ;  /* 0x0000000000049947 */ /* 0x000fea0003800000 */
[----:B------:R-:W-:Y:S01]  /*35cf0*/  BPT.TRAP 0x1 ;  /* 0x000000040000795c */ /* 0x000fe20000300000 */
.L_x_1054:
[----:B------:R-:W-:Y:S01]  /*35d00*/  SYNCS.ARRIVE.TRANS64.RED.A1T0 RZ, [UR22], RZ ;  /* 0x000000ffffff79a7 */ /* 0x000fe20008100416 */
[----:B------:R-:W-:Y:S05]  /*35d10*/  @!P1 BRA `(.L_x_1055) ;  /* 0x0000000000049947 */ /* 0x000fea0003800000 */
[----:B------:R-:W-:Y:S01]  /*35d20*/  BPT.TRAP 0x1 ;  /* 0x000000040000795c */ /* 0x000fe20000300000 */
.L_x_1055:
[----:B------:R-:W5:Y:S02]  /*35d30*/  SYNCS.PHASECHK.TRANS64.TRYWAIT P2, [UR13+0x98], R3 ;  /* 0x00009803ff0075a7 */ /* 0x000f64000804014d */
[----:B-----5:R-:W-:Y:S05]  /*35d40*/  @!P2 BRA `(.L_x_1056) ;  /* 0x0000002c00d8a947 */ /* 0x020fea0003800000 */
.L_x_1168:
        /* <DEDUP_REMOVED lines=11> */
[----:B-1----:R-:W-:Y:S05]  /*35e00*/  @!P1 BRA `(.L_x_1059) ;  /* 0x0000000000049947 */ /* 0x002fea0003800000 */
[----:B------:R-:W-:Y:S01]  /*35e10*/  BPT.TRAP 0x1 ;  /* 0x000000040000795c */ /* 0x000fe20000300000 */
.L_x_1059:
[----:B--234-:R-:W1:Y:S02]  /*35e20*/  LDC R4, c[0x0][0x800] ;  /* 0x00020000ff047b82 */ /* 0x01ce640000000800 */
[----:B-1----:R1:W-:Y:S02]  /*35e30*/  SYNCS.ARRIVE.TRANS64.RED.A0TR RZ, [UR13+0x78], R4 ;  /* 0x00007804ffff79a7 */ /* 0x0023e4000830040d */
.L_x_1058:
[----:B------:R-:W-:Y:S05]  /*35e40*/  BSYNC B0 ;  /* 0x0000000000007941 */ /* 0x000fea0003800000 */
.L_x_1057:
[----:B------:R-:W-:Y:S05]  /*35e50*/  @!P1 BRA `(.L_x_1060) ;  /* 0x0000000000049947 */ /* 0x000fea0003800000 */
[----:B------:R-:W-:Y:S01]  /*35e60*/  BPT.TRAP 0x1 ;  /* 0x000000040000795c */ /* 0x000fe20000300000 */
.L_x_1060:
[----:B------:R-:W-:Y:S01]  /*35e70*/  SYNCS.ARRIVE.TRANS64.RED.A1T0 RZ, [UR23], RZ ;  /* 0x000000ffffff79a7 */ /* 0x000fe20008100417 */
[----:B------:R-:W-:Y:S01]  /*35e80*/  UIADD3 UR10, UR50, 0x80, URZ ;  /* 0x00000080320a7890 */ /* 0x000fe2000fffe03f */
[----:B------:R-:W-:Y:S11]  /*35e90*/  @!P1 BRA `(.L_x_1061) ;  /* 0x0000000000049947 */ /* 0x000ff60003800000 */
[----:B------:R-:W-:Y:S01]  /*35ea0*/  BPT.TRAP 0x1 ;  /* 0x000000040000795c */ /* 0x000fe20000300000 */
.L_x_1061:
[----:B------:R-:W5:Y:S02]  /*35eb0*/  SYNCS.PHASECHK.TRANS64.TRYWAIT P2, [UR13+0x80], R2 ;  /* 0x00008002ff0075a7 */ /* 0x000f64000804014d */
[----:B-----5:R-:W-:Y:S05]  /*35ec0*/  @!P2 BRA `(.L_x_1062) ;  /* 0x0000002c0090a947 */ /* 0x020fea0003800000 */
.L_x_1169:
        /* <DEDUP_REMOVED lines=8> */
[----:B------:R-:W-:Y:S01]  /*35f50*/  UMOV UR9, UR41 ;  /* 0x0000002900097c82 */ /* 0x000fe20008000000 */
[----:B------:R-:W-:-:S05]  /*35f60*/  UMOV UR11, UR51 ;  /* 0x00000033000b7c82 */ /* 0x000fca0008000000 */
[----:B------:R1:W-:Y:S02]  /*35f70*/  UTMALDG.3D [UR8], [UR18], desc[UR26] ;  /* 0x00001a08120075b4 */ /* 0x0003e40008011000 */
[----:B-1----:R-:W-:Y:S05]  /*35f80*/  @!P1 BRA `(.L_x_1065) ;  /* 0x0000000000049947 */ /* 0x002fea0003800000 */
[----:B------:R-:W-:Y:S01]  /*35f90*/  BPT.TRAP 0x1 ;  /* 0x000000040000795c */ /* 0x000fe20000300000 */
.L_x_1065:
[----:B--234-:R-:W1:Y:S02]  /*35fa0*/  LDC R4, c[0x0][0x800] ;  /* 0x00020000ff047b82 */ /* 0x01ce640000000800 */
[----:B-1----:R1:W-:Y:S02]  /*35fb0*/  SYNCS.ARRIVE.TRANS64.RED.A0TR RZ, [UR13+0x60], R4 ;  /* 0x00006004ffff79a7 */ /* 0x0023e4000830040d */
.L_x_1064:
[----:B------:R-:W-:Y:S05]  /*35fc0*/  BSYNC B0 ;  /* 0x0000000000007941 */ /* 0x000fea0003800000 */
.L_x_1063:
[----:B------:R-:W-:Y:S05]  /*35fd0*/  @!P1 BRA `(.L_x_1066) ;  /* 0x0000000000049947 */ /* 0x000fea0003800000 */
[----:B------:R-:W-:Y:S01]  /*35fe0*/  BPT.TRAP 0x1 ;  /* 0x000000040000795c */ /* 0x000fe20000300000 */
.L_x_1066:
[----:B------:R-:W-:Y:S01]  /*35ff0*/  SYNCS.ARRIVE.TRANS64.RED.A1T0 RZ, [UR30], RZ ;  /* 0x000000ffffff79a7 */ /* 0x000fe2000810041e */
[----:B------:R-:W-:Y:S05]  /*36000*/  @!P1 BRA `(.L_x_1067) ;  /* 0x0000000000049947 */ /* 0x000fea0003800000 */
[----:B------:R-:W-:Y:S01]  /*36010*/  BPT.TRAP 0x1 ;  /* 0x000000040000795c */ /* 0x000fe20000300000 */
.L_x_1067:
[----:B------:R-:W5:Y:S02]  /*36020*/  SYNCS.PHASECHK.TRANS64.TRYWAIT P2, [UR13+0x88], R2 ;  /* 0x00008802ff0075a7 */ /* 0x000f64000804014d */
[----:B-----5:R-:W-:Y:S05]  /*36030*/  @!P2 BRA `(.L_x_1068) ;  /* 0x0000002c004ca947 */ /* 0x020fea0003800000 */
.L_x_1170:
        /* <DEDUP_REMOVED lines=13> */
.L_x_1071:
[----:B--234-:R-:W1:Y:S02]  /*36110*/  LDC R4, c[0x0][0x800] ;  /* 0x00020000ff047b82 */ /* 0x01ce640000000800 */
[----:B-1----:R1:W-:Y:S02]  /*36120*/  SYNCS.ARRIVE.TRANS64.RED.A0TR RZ, [UR13+0x68], R4 ;  /* 0x00006804ffff79a7 */ /* 0x0023e4000830040d */
.L_x_1070:
[----:B------:R-:W-:Y:S05]  /*36130*/  BSYNC B0 ;  /* 0x0000000000007941 */ /* 0x000fea0003800000 */
.L_x_1069:
[----:B------:R-:W-:Y:S05]  /*36140*/  @!P1 BRA `(.L_x_1072) ;  /* 0x0000000000049947 */ /* 0x000fea0003800000 */
[----:B------:R-:W-:Y:S01]  /*36150*/  BPT.TRAP 0x1 ;  /* 0x000000040000795c */ /* 0x000fe20000300000 */
.L_x_1072:
[----:B------:R-:W-:Y:S01]  /*36160*/  SYNCS.ARRIVE.TRANS64.RED.A1T0 RZ, [UR29], RZ ;  /* 0x000000ffffff79a7 */ /* 0x000fe2000810041d */
[----:B------:R-:W-:Y:S01]  /*36170*/  UIADD3 UR10, UR50, 0xa0, URZ ;  /* 0x000000a0320a7890 */ /* 0x000fe2000fffe03f */
[----:B------:R-:W-:Y:S11]  /*36180*/  @!P1 BRA `(.L_x_1073) ;  /* 0x0000000000049947 */ /* 0x000ff60003800000 */
[----:B------:R-:W-:Y:S01]  /*36190*/  BPT.TRAP 0x1 ;  /* 0x000000040000795c */ /* 0x000fe20000300000 */
.L_x_1073:
[----:B------:R-:W5:Y:S02]  /*361a0*/  SYNCS.PHASECHK.TRANS64.TRYWAIT P2, [UR13+0x90], R2 ;  /* 0x00009002ff0075a7 */ /* 0x000f64000804014d */
[----:B-----5:R-:W-:Y:S05]  /*361b0*/  @!P2 BRA `(.L_x_1074) ;  /* 0x0000002c0004a947 */ /* 0x020fea0003800000 */
.L_x_1171:
        /* <DEDUP_REMOVED lines=13> */
.L_x_1077:
[----:B--234-:R-:W1:Y:S02]  /*36290*/  LDC R4, c[0x0][0x800] ;  /* 0x00020000ff047b82 */ /* 0x01ce640000000800 */
[----:B-1----:R1:W-:Y:S02]  /*362a0*/  SYNCS.ARRIVE.TRANS64.RED.A0TR RZ, [UR13+0x70], R4 ;  /* 0x00007004ffff79a7 */ /* 0x0023e4000830040d */
.L_x_1076:
[----:B------:R-:W-:Y:S05]  /*362b0*/  BSYNC B0 ;  /* 0x0000000000007941 */ /* 0x000fea0003800000 */
.L_x_1075:
[----:B------:R-:W-:Y:S05]  /*362c0*/  @!P1 BRA `(.L_x_1078) ;  /* 0x0000000000049947 */ /* 0x000fea0003800000 */
[----:B------:R-:W-:Y:S01]  /*362d0*/  BPT.TRAP 0x1 ;  /* 0x000000040000795c */ /* 0x000fe20000300000 */
.L_x_1078:
[----:B------:R-:W-:Y:S01]  /*362e0*/  SYNCS.ARRIVE.TRANS64.RED.A1T0 RZ, [UR22], RZ ;  /* 0x000000ffffff79a7 */ /* 0x000fe20008100416 */
[----:B------:R-:W-:Y:S05]  /*362f0*/  @!P1 BRA `(.L_x_1079) ;  /* 0x0000000000049947 */ /* 0x000fea0003800000 */
[----:B------:R-:W-:Y:S01]  /*36300*/  BPT.TRAP 0x1 ;  /* 0x000000040000795c */ /* 0x000fe20000300000 */
.L_x_1079:
[----:B------:R-:W5:Y:S02]  /*36310*/  SYNCS.PHASECHK.TRANS64.TRYWAIT P2, [UR13+0x98], R2 ;  /* 0x00009802ff0075a7 */ /* 0x000f64000804014d */
[----:B-----5:R-:W-:Y:S05]  /*36320*/  @!P2 BRA `(.L_x_1080) ;  /* 0x0000002800c0a947 */ /* 0x020fea0003800000 */
.L_x_1172:
        /* <DEDUP_REMOVED lines=13> */
.L_x_1083:
[----:B------:R-:W1:Y:S02]  /*36400*/  LDC R2, c[0x0][0x800] ;  /* 0x00020000ff027b82 */ /* 0x000e640000000800 */
[----:B-1----:R1:W-:Y:S02]  /*36410*/  SYNCS.ARRIVE.TRANS64.RED.A0TR RZ, [UR13+0x78], R2 ;  /* 0x00007802ffff79a7 */ /* 0x0023e4000830040d */
.L_x_1082:
[----:B------:R-:W-:Y:S05]  /*36420*/  BSYNC B0 ;  /* 0x0000000000007941 */ /* 0x000fea0003800000 */
.L_x_1081:
[----:B------:R-:W-:Y:S05]  /*36430*/  @!P1 BRA `(.L_x_1084) ;  /* 0x0000000000049947 */ /* 0x000fea0003800000 */
[----:B------:R-:W-:Y:S01]  /*36440*/  BPT.TRAP 0x1 ;  /* 0x000000040000795c */ /* 0x000fe20000300000 */
.L_x_1084:
[----:B------:R-:W-:Y:S01]  /*36450*/  SYNCS.ARRIVE.TRANS64.RED.A1T0 RZ, [UR23], RZ ;  /* 0x000000ffffff79a7 */ /* 0x000fe20008100417 */
[----:B------:R-:W-:Y:S01]  /*36460*/  UIADD3 UR10, UR50, 0xc0, URZ ;  /* 0x000000c0320a7890 */ /* 0x000fe2000fffe03f */
[----:B------:R-:W-:Y:S11]  /*36470*/  @!P1 BRA `(.L_x_1085) ;  /* 0x0000000000049947 */ /* 0x000ff60003800000 */
[----:B------:R-:W-:Y:S01]  /*36480*/  BPT.TRAP 0x1 ;  /* 0x000000040000795c */ /* 0x000fe20000300000 */
.L_x_1085:
[----:B------:R-:W5:Y:S02]  /*36490*/  SYNCS.PHASECHK.TRANS64.TRYWAIT P2, [UR13+0x80], R3 ;  /* 0x00008003ff0075a7 */ /* 0x000f64000804014d */
[----:B-----5:R-:W-:Y:S05]  /*364a0*/  @!P2 BRA `(.L_x_1086) ;  /* 0x000000280078a947 */ /* 0x020fea0003800000 */
.L_x_1173:
        /* <DEDUP_REMOVED lines=13> */
.L_x_1089:
[----:B------:R-:W1:Y:S02]  /*36580*/  LDC R2, c[0x0][0x800] ;  /* 0x00020000ff027b82 */ /* 0x000e640000000800 */
[----:B-1----:R1:W-:Y:S02]  /*36590*/  SYNCS.ARRIVE.TRANS64.RED.A0TR RZ, [UR13+0x60], R2 ;  /* 0x00006002ffff79a7 */ /* 0x0023e4000830040d */
.L_x_1088:
[----:B------:R-:W-:Y:S05]  /*365a0*/  BSYNC B0 ;  /* 0x0000000000007941 */ /* 0x000fea0003800000 */
.L_x_1087:
[----:B------:R-:W-:Y:S05]  /*365b0*/  @!P1 BRA `(.L_x_1090) ;  /* 0x0000000000049947 */ /* 0x000fea0003800000 */
[----:B------:R-:W-:Y:S01]  /*365c0*/  BPT.TRAP 0x1 ;  /* 0x000000040000795c */ /* 0x000fe20000300000 */
.L_x_1090:
[----:B------:R-:W-:Y:S01]  /*365d0*/  SYNCS.ARRIVE.TRANS64.RED.A1T0 RZ, [UR30], RZ ;  /* 0x000000ffffff79a7 */ /* 0x000fe2000810041e */
[----:B------:R-:W-:Y:S05]  /*365e0*/  @!P1 BRA `(.L_x_1091) ;  /* 0x0000000000049947 */ /* 0x000fea0003800000 */
[----:B------:R-:W-:Y:S01]  /*365f0*/  BPT.TRAP 0x1 ;  /* 0x000000040000795c */ /* 0x000fe20000300000 */
.L_x_1091:
[----:B------:R-:W5:Y:S02]  /*36600*/  SYNCS.PHASECHK.TRANS64.TRYWAIT P2, [UR13+0x88], R3 ;  /* 0x00008803ff0075a7 */ /* 0x000f64000804014d */
[----:B-----5:R-:W-:Y:S05]  /*36610*/  @!P2 BRA `(.L_x_1092) ;  /* 0x000000280034a947 */ /* 0x020fea0003800000 */
.L_x_1174:
        /* <DEDUP_REMOVED lines=13> */
.L_x_1095:
[----:B------:R-:W1:Y:S02]  /*366f0*/  LDC R2, c[0x0][0x800] ;  /* 0x00020000ff027b82 */ /* 0x000e640000000800 */
[----:B-1----:R1:W-:Y:S02]  /*36700*/  SYNCS.ARRIVE.TRANS64.RED.A0TR RZ, [UR13+0x68], R2 ;  /* 0x00006802ffff79a7 */ /* 0x0023e4000830040d */
.L_x_1094:
[----:B------:R-:W-:Y:S05]  /*36710*/  BSYNC B0 ;  /* 0x0000000000007941 */ /* 0x000fea0003800000 */
.L_x_1093:
[----:B------:R-:W-:Y:S05]  /*36720*/  @!P1 BRA `(.L_x_1096) ;  /* 0x0000000000049947 */ /* 0x000fea0003800000 */
[----:B------:R-:W-:Y:S01]  /*36730*/  BPT.TRAP 0x1 ;  /* 0x000000040000795c */ /* 0x000fe20000300000 */
.L_x_1096:
[----:B------:R-:W-:Y:S01]  /*36740*/  SYNCS.ARRIVE.TRANS64.RED.A1T0 RZ, [UR29], RZ ;  /* 0x000000ffffff79a7 */ /* 0x000fe2000810041d */
[----:B------:R-:W-:Y:S01]  /*36750*/  UIADD3 UR10, UR50, 0xe0, URZ ;  /* 0x000000e0320a7890 */ /* 0x000fe2000fffe03f */
[----:B------:R-:W-:Y:S11]  /*36760*/  @!P1 BRA `(.L_x_1097) ;  /* 0x0000000000049947 */ /* 0x000ff60003800000 */
[----:B------:R-:W-:Y:S01]  /*36770*/  BPT.TRAP 0x1 ;  /* 0x000000040000795c */ /* 0x000fe20000300000 */
.L_x_1097:
[----:B------:R-:W5:Y:S02]  /*36780*/  SYNCS.PHASECHK.TRANS64.TRYWAIT P2, [UR13+0x90], R3 ;  /* 0x00009003ff0075a7 */ /* 0x000f64000804014d */
[----:B-----5:R-:W-:Y:S05]  /*36790*/  @!P2 BRA `(.L_x_1098) ;  /* 0x0000002400eca947 */ /* 0x020fea0003800000 */
.L_x_1175:
        /* <DEDUP_REMOVED lines=13> */
.L_x_1101:
[----:B------:R-:W1:Y:S02]  /*36870*/  LDC R2, c[0x0][0x800] ;  /* 0x00020000ff027b82 */ /* 0x000e640000000800 */
[----:B-1----:R1:W-:Y:S02]  /*36880*/  SYNCS.ARRIVE.TRANS64.RED.A0TR RZ, [UR13+0x70], R2 ;  /* 0x00007002ffff79a7 */ /* 0x0023e4000830040d */
.L_x_1100:
[----:B------:R-:W-:Y:S05]  /*36890*/  BSYNC B0 ;  /* 0x0000000000007941 */ /* 0x000fea0003800000 */
.L_x_1099:
[----:B------:R-:W-:Y:S05]  /*368a0*/  @!P1 BRA `(.L_x_1102) ;  /* 0x0000000000049947 */ /* 0x000fea0003800000 */
[----:B------:R-:W-:Y:S01]  /*368b0*/  BPT.TRAP 0x1 ;  /* 0x000000040000795c */ /* 0x000fe20000300000 */
.L_x_1102:
[----:B------:R-:W-:Y:S01]  /*368c0*/  SYNCS.ARRIVE.TRANS64.RED.A1T0 RZ, [UR22], RZ ;  /* 0x000000ffffff79a7 */ /* 0x000fe20008100416 */
[----:B------:R-:W-:Y:S05]  /*368d0*/  @!P1 BRA `(.L_x_1103) ;  /* 0x0000000000049947 */ /* 0x000fea0003800000 */
[----:B------:R-:W-:Y:S01]  /*368e0*/  BPT.TRAP 0x1 ;  /* 0x000000040000795c */ /* 0x000fe20000300000 */
.L_x_1103:
[----:B------:R-:W5:Y:S02]  /*368f0*/  SYNCS.PHASECHK.TRANS64.TRYWAIT P2, [UR13+0x98], R3 ;  /* 0x00009803ff0075a7 */ /* 0x000f64000804014d */
[----:B-----5:R-:W-:Y:S05]  /*36900*/  @!P2 BRA `(.L_x_1104) ;  /* 0x0000002400a8a947 */ /* 0x020fea0003800000 */
.L_x_1176:
        /* <DEDUP_REMOVED lines=13> */
.L_x_1107:
[----:B------:R-:W1:Y:S02]  /*369e0*/  LDC R2, c[0x0][0x800] ;  /* 0x00020000ff027b82 */ /* 0x000e640000000800 */
[----:B-1----:R1:W-:Y:S02]  /*369f0*/  SYNCS.ARRIVE.TRANS64.RED.A0TR RZ, [UR13+0x78], R2 ;  /* 0x00007802ffff79a7 */ /* 0x0023e4000830040d */
.L_x_1106:
[----:B------:R-:W-:Y:S05]  /*36a00*/  BSYNC B0 ;  /* 0x0000000000007941 */ /* 0x000fea0003800000 */
.L_x_1105:
[----:B------:R-:W-:Y:S05]  /*36a10*/  @!P1 BRA `(.L_x_1108) ;  /* 0x0000000000049947 */ /* 0x000fea0003800000 */
[----:B------:R-:W-:Y:S01]  /*36a20*/  BPT.TRAP 0x1 ;  /* 0x000000040000795c */ /* 0x000fe20000300000 */
.L_x_1108:
[----:B------:R-:W5:Y:S01]  /*36a30*/  LDL.LU R15, [R1+0x4b0] ;  /* 0x0004b000010f7983 */ /* 0x000f620000300800 */
[----:B------:R-:W-:Y:S03]  /*36a40*/  SYNCS.ARRIVE.TRANS64.RED.A1T0 RZ, [UR23], RZ ;  /* 0x000000ffffff79a7 */ /* 0x000fe60008100417 */
[----:B------:R-:W5:Y:S01]  /*36a50*/  LDL.LU R12, [R1+0x4ac] ;  /* 0x0004ac00010c7983 */ /* 0x000f620000300800 */
[----:B-1234-:R-:W-:Y:S02]  /*36a60*/  PRMT R4, RZ, 0x7610, R4 ;  /* 0x00007610ff047816 */ /* 0x01efe40000000004 */
[----:B------:R-:W-:Y:S02]  /*36a70*/  MOV R2, 0xffffffff ;  /* 0xffffffff00027802 */ /* 0x000fe40000000f00 */
[----:B------:R-:W-:Y:S02]  /*36a80*/  MOV R3, 0xffffffff ;  /* 0xffffffff00037802 */ /* 0x000fe40000000f00 */
[----:B------:R-:W-:-:S02]  /*36a90*/  MOV R10, 0xffffffff ;  /* 0xffffffff000a7802 */ /* 0x000fc40000000f00 */
[----:B-----5:R-:W-:-:S04]  /*36aa0*/  IADD3 R12, P0, R12, UR54, RZ ;  /* 0x000000360c0c7c10 */ /* 0x020fc8000ff1e0ff */
[----:B------:R-:W-:Y:S01]  /*36ab0*/  IADD3.X R15, R15, UR38, RZ, P0, !PT ;  /* 0x000000260f0f7c10 */ /* 0x000fe200087fe4ff */
[----:B------:R1:W-:Y:S01]  /*36ac0*/  STL [R1+0x4ac], R12 ;  /* 0x0004ac0c01007387 */ /* 0x0003e20000100800 */
[----:B------:R-:W-:-:S03]  /*36ad0*/  ISETP.GE.U32.AND P0, PT, R12, UR4, PT ;  /* 0x000000040c007c0c */ /* 0x000fc6000bf06070 */
[----:B------:R1:W-:Y:S01]  /*36ae0*/  STL [R1+0x4b0], R15 ;  /* 0x0004b00f01007387 */ /* 0x0003e20000100800 */
[----:B------:R-:W-:-:S13]  /*36af0*/  ISETP.GE.U32.AND.EX P0, PT, R15, UR5, PT, P0 ;  /* 0x000000050f007c0c */ /* 0x000fda000bf06100 */
[----:B-1----:R-:W-:Y:S05]  /*36b00*/  @P0 BRA `(.L_x_1109) ;  /* 0x0000000400580947 */ /* 0x002fea0003800000 */
[----:B------:R-:W1:Y:S01]  /*36b10*/  S2R R7, SR_CTAID.X ;  /* 0x0000000000077919 */ /* 0x000e620000002500 */
[----:B------:R-:W2:Y:S01]  /*36b20*/  LDC R13, c[0x0][0x904] ;  /* 0x00024100ff0d7b82 */ /* 0x000ea20000000800 */
[----:B------:R-:W-:Y:S01]  /*36b30*/  ULDC UR8, c[0x0][0x150] ;  /* 0x0000540000087ab9 */ /* 0x000fe20000000800 */
[----:B------:R-:W3:Y:S06]  /*36b40*/  S2R R2, SR_CTAID.Y ;  /* 0x0000000000027919 */ /* 0x000eec0000002600 */
[----:B------:R-:W4:Y:S08]  /*36b50*/  LDC R4, c[0x0][0x144] ;  /* 0x00005100ff047b82 */ /* 0x000f300000000800 */
[----:B------:R-:W5:Y:S08]  /*36b60*/  LDC R11, c[0x0][0x148] ;  /* 0x00005200ff0b7b82 */ /* 0x000f700000000800 */
[----:B------:R-:W4:Y:S01]  /*36b70*/  LDC.64 R8, c[0x0][0x8d0] ;  /* 0x00023400ff087b82 */ /* 0x000f220000000a00 */
[----:B--2---:R-:W-:-:S02]  /*36b80*/  ISETP.NE.AND P2, PT, R13, 0x1, PT ;  /* 0x000000010d00780c */ /* 0x004fc40003f45270 */
[----:B-1----:R-:W-:Y:S02]  /*36b90*/  I2FP.F32.U32 R3, R7 ;  /* 0x0000000700037245 */ /* 0x002fe40000201000 */
[----:B---3--:R-:W-:-:S03]  /*36ba0*/  I2FP.F32.U32 R5, R2 ;  /* 0x0000000200057245 */ /* 0x008fc60000201000 */
[----:B------:R-:W-:Y:S01]  /*36bb0*/  FMUL R3, R3, UR8 ;  /* 0x0000000803037c20 */ /* 0x000fe20008400000 */
[----:B------:R-:W-:Y:S02]  /*36bc0*/  ULDC UR8, c[0x0][0x154] ;  /* 0x0000550000087ab9 */ /* 0x000fe40000000800 */
[----:B------:R-:W-:-:S03]  /*36bd0*/  FMUL R10, R5, UR8 ;  /* 0x00000008050a7c20 */ /* 0x000fc60008400000 */
[----:B------:R-:W1:Y:S01]  /*36be0*/  F2I.U32.TRUNC.NTZ R3, R3 ;  /* 0x0000000300037305 */ /* 0x000e62000020f000 */
[----:B----4-:R-:W-:-:S07]  /*36bf0*/  ISETP.NE.U32.AND P0, PT, R8, RZ, PT ;  /* 0x000000ff0800720c */ /* 0x010fce0003f05070 */
[----:B------:R-:W2:Y:S01]  /*36c00*/  F2I.U32.TRUNC.NTZ R10, R10 ;  /* 0x0000000a000a7305 */ /* 0x000ea2000020f000 */
[----:B------:R-:W-:Y:S02]  /*36c10*/  ISETP.NE.AND.EX P0, PT, R9, RZ, PT, P0 ;  /* 0x000000ff0900720c */ /* 0x000fe40003f05300 */
[----:B-1----:R-:W-:Y:S02]  /*36c20*/  IADD3 R5, -R3, RZ, RZ ;  /* 0x000000ff03057210 */ /* 0x002fe40007ffe1ff */
[----:B------:R-:W-:-:S03]  /*36c30*/  MOV R3, R15 ;  /* 0x0000000f00037202 */ /* 0x000fc60000000f00 */
[----:B------:R-:W-:Y:S01]  /*36c40*/  IMAD R7, R4, R5, R7 ;  /* 0x0000000504077224 */ /* 0x000fe200078e0207 */
[----:B--2---:R-:W-:-:S05]  /*36c50*/  IADD3 R4, -R10, RZ, RZ ;  /* 0x000000ff0a047210 */ /* 0x004fca0007ffe1ff */
[----:B-----5:R-:W-:Y:S01]  /*36c60*/  @P2 IMAD R7, R11, R4, R2 ;  /* 0x000000040b072224 */ /* 0x020fe200078e0202 */
[----:B------:R-:W-:Y:S01]  /*36c70*/  MOV R2, R12 ;  /* 0x0000000c00027202 */ /* 0x000fe20000000f00 */
[----:B------:R-:W1:Y:S01]  /*36c80*/  LDC R11, c[0x0][0x8d8] ;  /* 0x00023600ff0b7b82 */ /* 0x000e620000000800 */
[----:B------:R-:W-:Y:S05]  /*36c90*/  @!P0 BRA `(.L_x_1110) ;  /* 0x0000000000288947 */ /* 0x000fea0003800000 */
[----:B------:R-:W2:Y:S02]  /*36ca0*/  LDC R2, c[0x0][0x8dc] ;  /* 0x00023700ff027b82 */ /* 0x000ea40000000800 */
[----:B--2---:R-:W-:-:S04]  /*36cb0*/  IADD3 R3, P0, R12, R2, RZ ;  /* 0x000000020c037210 */ /* 0x004fc80007f1e0ff */
[----:B------:R-:W-:-:S05]  /*36cc0*/  IADD3.X R13, RZ, R15, RZ, P0, !PT ;  /* 0x0000000fff0d7210 */ /* 0x000fca00007fe4ff */
[----:B------:R-:W-:-:S04]  /*36cd0*/  IMAD.WIDE.U32 R4, R13, R8, RZ ;  /* 0x000000080d047225 */ /* 0x000fc800078e00ff */
[----:B------:R-:W-:-:S04]  /*36ce0*/  IMAD.WIDE.U32 R4, P0, R3, R9, R4 ;  /* 0x0000000903047225 */ /* 0x000fc80007800004 */
[----:B------:R-:W-:Y:S01]  /*36cf0*/  IMAD.WIDE.U32 R2, R3, R8, RZ ;  /* 0x0000000803027225 */ /* 0x000fe200078e00ff */
[----:B------:R-:W-:-:S04]  /*36d00*/  MOV R2, R5 ;  /* 0x0000000500027202 */ /* 0x000fc80000000f00 */
[----:B------:R-:W-:Y:S02]  /*36d10*/  IADD3 RZ, P1, R3, R4, RZ ;  /* 0x0000000403ff7210 */ /* 0x000fe40007f3e0ff */
[----:B------:R-:W-:-:S03]  /*36d20*/  IADD3.X R3, RZ, RZ, RZ, P0, !PT ;  /* 0x000000ffff037210 */ /* 0x000fc600007fe4ff */
[----:B------:R-:W-:-:S08]  /*36d30*/  IMAD.WIDE.U32.X R2, R13, R9, R2, P1 ;  /* 0x000000090d027225 */ /* 0x000fd000008e0402 */
.L_x_1110:
[----:B------:R-:W2:Y:S01]  /*36d40*/  LDC.64 R4, c[0x0][0x8c8] ;  /* 0x00023200ff047b82 */ /* 0x000ea20000000a00 */
[-CC-:B-1----:R-:W-:Y:S02]  /*36d50*/  SHF.R.U64 R10, R2, R11.reuse, R3.reuse ;  /* 0x0000000b020a7219 */ /* 0x182fe40000001203 */
[----:B------:R-:W-:Y:S02]  /*36d60*/  SHF.R.U32.HI R11, RZ, R11, R3 ;  /* 0x0000000bff0b7219 */ /* 0x000fe40000011603 */
[----:B------:R-:W-:Y:S02]  /*36d70*/  IADD3 R9, P0, RZ, -R10, RZ ;  /* 0x8000000aff097210 */ /* 0x000fe40007f1e0ff */
[----:B------:R-:W-:Y:S02]  /*36d80*/  MOV R3, R15 ;  /* 0x0000000f00037202 */ /* 0x000fe40000000f00 */
[----:B------:R-:W-:-:S05]  /*36d90*/  IADD3.X R11, RZ, ~R11, RZ, P0, !PT ;  /* 0x8000000bff0b7210 */ /* 0x000fca00007fe4ff */
[----:B--2---:R-:W-:-:S04]  /*36da0*/  IMAD R2, R11, R4, RZ ;  /* 0x000000040b027224 */ /* 0x004fc800078e02ff */
[C---:B------:R-:W-:Y:S01]  /*36db0*/  IMAD R11, R9.reuse, R5, R2 ;  /* 0x00000005090b7224 */ /* 0x040fe200078e0202 */
[----:B------:R-:W-:Y:S01]  /*36dc0*/  MOV R2, R12 ;  /* 0x0000000c00027202 */ /* 0x000fe20000000f00 */
[----:B------:R-:W1:Y:S04]  /*36dd0*/  LDC R5, c[0x0][0x900] ;  /* 0x00024000ff057b82 */ /* 0x000e680000000800 */
[----:B------:R-:W-:-:S04]  /*36de0*/  IMAD.WIDE.U32 R2, R9, R4, R2 ;  /* 0x0000000409027225 */ /* 0x000fc800078e0002 */
[----:B------:R-:W2:Y:S01]  /*36df0*/  LDC.64 R8, c[0x0][0x8e8] ;  /* 0x00023a00ff087b82 */ /* 0x000ea20000000a00 */
[----:B------:R-:W-:-:S07]  /*36e00*/  IADD3 R3, R3, R11, RZ ;  /* 0x0000000b03037210 */ /* 0x000fce0007ffe0ff */
[----:B------:R-:W3:Y:S08]  /*36e10*/  LDC R12, c[0x0][0x8c0] ;  /* 0x00023000ff0c7b82 */ /* 0x000ef00000000800 */
[----:B------:R-:W4:Y:S01]  /*36e20*/  LDC R4, c[0x0][0x8b0] ;  /* 0x00022c00ff047b82 */ /* 0x000f220000000800 */
[----:B--2---:R-:W-:-:S04]  /*36e30*/  ISETP.NE.U32.AND P0, PT, R8, RZ, PT ;  /* 0x000000ff0800720c */ /* 0x004fc80003f05070 */
[----:B------:R-:W-:Y:S02]  /*36e40*/  ISETP.NE.AND.EX P0, PT, R9, RZ, PT, P0 ;  /* 0x000000ff0900720c */ /* 0x000fe40003f05300 */
[-CC-:B---3--:R-:W-:Y:S02]  /*36e50*/  SHF.R.U64 R11, R2, R12.reuse, R3.reuse ;  /* 0x0000000c020b7219 */ /* 0x188fe40000001203 */
[----:B------:R-:W-:-:S04]  /*36e60*/  SHF.R.U32.HI R3, RZ, R12, R3 ;  /* 0x0000000cff037219 */ /* 0x000fc80000011603 */
[-CC-:B----4-:R-:W-:Y:S02]  /*36e70*/  SHF.R.U64 R12, R11, R4.reuse, R3.reuse ;  /* 0x000000040b0c7219 */ /* 0x190fe40000001203 */
[----:B------:R-:W-:-:S04]  /*36e80*/  SHF.R.U32.HI R4, RZ, R4, R3 ;  /* 0x00000004ff047219 */ /* 0x000fc80000011603 */
[-CC-:B-1----:R-:W-:Y:S02]  /*36e90*/  SHF.R.U64 R13, R12, R5.reuse, R4.reuse ;  /* 0x000000050c0d7219 */ /* 0x182fe40000001204 */
[----:B------:R-:W-:Y:S02]  /*36ea0*/  SHF.R.U32.HI R4, RZ, R5, R4 ;  /* 0x00000005ff047219 */ /* 0x000fe40000011604 */
[----:B------:R-:W-:Y:S02]  /*36eb0*/  MOV R2, R13 ;  /* 0x0000000d00027202 */ /* 0x000fe40000000f00 */
[----:B------:R-:W-:Y:S01]  /*36ec0*/  MOV R3, R4 ;  /* 0x0000000400037202 */ /* 0x000fe20000000f00 */
[----:B------:R-:W-:Y:S06]  /*36ed0*/  @!P0 BRA `(.L_x_1111) ;  /* 0x0000000000288947 */ /* 0x000fec0003800000 */
[----:B------:R-:W1:Y:S02]  /*36ee0*/  LDC R2, c[0x0][0x8f4] ;  /* 0x00023d00ff027b82 */ /* 0x000e640000000800 */
[----:B-1----:R-:W-:-:S04]  /*36ef0*/  IADD3 R3, P0, R13, R2, RZ ;  /* 0x000000020d037210 */ /* 0x002fc80007f1e0ff */
        /* <DEDUP_REMOVED lines=8> */
.L_x_1111:
[----:B------:R-:W1:Y:S01]  /*36f80*/  LDC R4, c[0x0][0x8f0] ;  /* 0x00023c00ff047b82 */ /* 0x000e620000000800 */
[----:B------:R-:W-:-:S07]  /*36f90*/  LOP3.LUT R11, R11, R17, RZ, 0xc0, !PT ;  /* 0x000000110b0b7212 */ /* 0x000fce00078ec0ff */
[----:B------:R-:W2:Y:S08]  /*36fa0*/  LDC R5, c[0x0][0x8e0] ;  /* 0x00023800ff057b82 */ /* 0x000eb00000000800 */
[----:B------:R-:W3:Y:S01]  /*36fb0*/  LDC R9, c[0x0][0x8b8] ;  /* 0x00022e00ff097b82 */ /* 0x000ee20000000800 */
[----:B-1----:R-:W-:-:S07]  /*36fc0*/  SHF.R.U64 R4, R2, R4, R3 ;  /* 0x0000000402047219 */ /* 0x002fce0000001203 */
[----:B------:R-:W1:Y:S01]  /*36fd0*/  LDC R2, c[0x0][0x8a8] ;  /* 0x00022a00ff027b82 */ /* 0x000e620000000800 */
[----:B------:R-:W-:-:S05]  /*36fe0*/  LOP3.LUT R3, R12, R14, RZ, 0xc0, !PT ;  /* 0x0000000e0c037212 */ /* 0x000fca00078ec0ff */
[----:B------:R-:W-:Y:S01]  /*36ff0*/  IMAD R8, R16, R4, R3 ;  /* 0x0000000410087224 */ /* 0x000fe200078e0203 */
[----:B------:R-:W-:-:S05]  /*37000*/  IADD3 R4, -R4, RZ, RZ ;  /* 0x000000ff04047210 */ /* 0x000fca0007ffe1ff */
[----:B--2---:R-:W-:Y:S01]  /*37010*/  IMAD R13, R4, R5, R13 ;  /* 0x00000005040d7224 */ /* 0x004fe200078e020d */
[----:B------:R-:W-:Y:S01]  /*37020*/  MOV R4, 0x1 ;  /* 0x0000000100047802 */ /* 0x000fe20000000f00 */
[----:B---3--:R-:W-:Y:S02]  /*37030*/  IMAD R7, R8, R9, R7 ;  /* 0x0000000908077224 */ /* 0x008fe400078e0207 */
[----:B-1----:R-:W-:-:S05]  /*37040*/  IMAD R2, R13, R2, R11 ;  /* 0x000000020d027224 */ /* 0x002fca00078e020b */
[----:B------:R-:W-:Y:S02]  /*37050*/  SEL R3, R2, R7, !P2 ;  /* 0x0000000702037207 */ /* 0x000fe40005000000 */
[----:B------:R-:W-:-:S07]  /*37060*/  SEL R2, R7, R2, !P2 ;  /* 0x0000000207027207 */ /* 0x000fce0005000000 */
.L_x_1109:
[----:B------:R-:W-:-:S13]  /*37070*/  LOP3.LUT P0, RZ, R4, 0xff, RZ, 0xc0, !PT ;  /* 0x000000ff04ff7812 */ /* 0x000fda000780c0ff */
[----:B------:R-:W-:Y:S05]  /*37080*/  @P0 BRA `(.L_x_1112) ;  /* 0xffffffdc00e40947 */ /* 0x000fea000383ffff */
.L_x_1008:
[----:B------:R-:W-:Y:S01]  /*37090*/  ELECT P0, URZ, PT ;  /* 0x00000000003f782f */ /* 0x000fe20003800000 */
[----:B------:R-:W-:-:S12]  /*370a0*/  BSSY B0, `(.L_x_1113) ;  /* 0x000001e000007945 */ /* 0x000fd80003800000 */
[----:B------:R-:W-:Y:S05]  /*370b0*/  @!P0 BRA `(.L_x_1114) ;  /* 0x0000000000708947 */ /* 0x000fea0003800000 */
[----:B------:R-:W-:-:S06]  /*370c0*/  ULOP3.LUT UR4, UR39, 0x2, URZ, 0xfc, !UPT ;  /* 0x0000000227047892 */ /* 0x000fcc000f8efc3f */
[----:B------:R-:W-:-:S04]  /*370d0*/  MOV R0, UR4 ;  /* 0x0000000400007c02 */ /* 0x000fc80008000f00 */
[----:B------:R-:W-:-:S13]  /*370e0*/  ISETP.NE.AND P1, PT, R0, 0x3, PT ;  /* 0x000000030000780c */ /* 0x000fda0003f25270 */
[----:B------:R-:W-:Y:S05]  /*370f0*/  @!P1 BRA `(.L_x_1115) ;  /* 0x0000000000049947 */ /* 0x000fea0003800000 */
[----:B------:R-:W-:Y:S01]  /*37100*/  BPT.TRAP 0x1 ;  /* 0x000000040000795c */ /* 0x000fe20000300000 */
.L_x_1115:
[----:B------:R-:W-:Y:S02]  /*37110*/  MOV R0, 0x400 ;  /* 0x0000040000007802 */ /* 0x000fe40000000f00 */
[----:B------:R-:W-:Y:S02]  /*37120*/  MOV R3, UR37 ;  /* 0x0000002500037c02 */ /* 0x000fe40008000f00 */
[----:B------:R-:W-:Y:S02]  /*37130*/  MOV R2, 0x1 ;  /* 0x0000000100027802 */ /* 0x000fe40000000f00 */
[----:B------:R-:W-:Y:S02]  /*37140*/  LEA R0, R3, R0, 0x18 ;  /* 0x0000000003007211 */ /* 0x000fe400078ec0ff */
[----:B------:R-:W-:-:S04]  /*37150*/  SHF.L.U32 R3, R2, 0x1f, RZ ;  /* 0x0000001f02037819 */ /* 0x000fc800000006ff */
[----:B------:R-:W3:Y:S02]  /*37160*/  SYNCS.PHASECHK.TRANS64.TRYWAIT P0, [R0+URZ+0x80], R3 ;  /* 0x00008003000075a7 */ /* 0x000ee4000800017f */
[----:B---3--:R-:W-:Y:S05]  /*37170*/  @!P0 BRA `(.L_x_1116) ;  /* 0x0000001c00a48947 */ /* 0x008fea0003800000 */
.L_x_1177:
[----:B------:R-:W-:Y:S05]  /*37180*/  @!P1 BRA `(.L_x_1117) ;  /* 0x0000000000049947 */ /* 0x000fea0003800000 */
[----:B------:R-:W-:Y:S01]  /*37190*/  BPT.TRAP 0x1 ;  /* 0x000000040000795c */ /* 0x000fe20000300000 */
.L_x_1117:
[----:B------:R-:W4:Y:S02]  /*371a0*/  SYNCS.PHASECHK.TRANS64.TRYWAIT P0, [R0+URZ+0x88], R3 ;  /* 0x00008803000075a7 */ /* 0x000f24000800017f */
[----:B----4-:R-:W-:Y:S05]  /*371b0*/  @!P0 BRA `(.L_x_1118) ;  /* 0x0000001c00a88947 */ /* 0x010fea0003800000 */
.L_x_1178:
[----:B------:R-:W-:Y:S05]  /*371c0*/  @!P1 BRA `(.L_x_1119) ;  /* 0x0000000000049947 */ /* 0x000fea0003800000 */
[----:B------:R-:W-:Y:S01]  /*371d0*/  BPT.TRAP 0x1 ;  /* 0x000000040000795c */ /* 0x000fe20000300000 */
.L_x_1119:
[----:B------:R-:W1:Y:S02]  /*371e0*/  SYNCS.PHASECHK.TRANS64.TRYWAIT P0, [R0+URZ+0x90], R3 ;  /* 0x00009003000075a7 */ /* 0x000e64000800017f */
[----:B-1----:R-:W-:Y:S05]  /*371f0*/  @!P0 BRA `(.L_x_1120) ;  /* 0x0000001c00ac8947 */ /* 0x002fea0003800000 */
.L_x_1179:
[----:B------:R-:W-:Y:S05]  /*37200*/  @!P1 BRA `(.L_x_1121) ;  /* 0x0000000000049947 */ /* 0x000fea0003800000 */
[----:B------:R-:W-:Y:S01]  /*37210*/  BPT.TRAP 0x1 ;  /* 0x000000040000795c */ /* 0x000fe20000300000 */
.L_x_1121:
[----:B---34-:R-:W-:-:S04]  /*37220*/  MOV R3, 0x1 ;  /* 0x0000000100037802 */ /* 0x018fc80000000f00 */
[----:B------:R-:W-:-:S07]  /*37230*/  SHF.L.U32 R3, R3, 0x1f, RZ ;  /* 0x0000001f03037819 */ /* 0x000fce00000006ff */
.L_x_1122:
[----:B-1----:R1:W3:Y:S02]  /*37240*/  SYNCS.PHASECHK.TRANS64.TRYWAIT P0, [R0+URZ+0x98], R3 ;  /* 0x00009803000075a7 */ /* 0x0022e4000800017f */
[----:B---3--:R-:W-:Y:S05]  /*37250*/  @!P0 NANOSLEEP.SYNCS 0x989680 ;  /* 0x009896800000895d */ /* 0x008fea0003900000 */
[----:B------:R-:W3:Y:S02]  /*37260*/  @!P0 SYNCS.PHASECHK.TRANS64 P0, [R0+URZ+0x98], R3 ;  /* 0x00009803000085a7 */ /* 0x000ee4000800007f */
[----:B---3--:R-:W-:Y:S05]  /*37270*/  @!P0 BRA `(.L_x_1122) ;  /* 0xfffffffc00f08947 */ /* 0x008fea000383ffff */
.L_x_1114:
[----:B------:R-:W-:Y:S05]  /*37280*/  BSYNC B0 ;  /* 0x0000000000007941 */ /* 0x000fea0003800000 */
.L_x_1113:
[----:B------:R-:W-:Y:S05]  /*37290*/  EXIT ;  /* 0x000000000000794d */ /* 0x000fea0003800000 */
.L_x_1003:
[----:B------:R-:W-:Y:S02]  /*372a0*/  LOP3.LUT P0, RZ, R4, 0xff, RZ, 0xc0, !PT ;  /* 0x000000ff04ff7812 */ /* 0x000fe4000780c0ff */
[----:B------:R-:W-:Y:S02]  /*372b0*/  MOV R0, 0x1 ;  /* 0x0000000100007802 */ /* 0x000fe40000000f00 */
[----:B------:R-:W-:-:S09]  /*372c0*/  MOV R7, RZ ;  /* 0x000000ff00077202 */ /* 0x000fd20000000f00 */
[----:B------:R-:W-:Y:S05]  /*372d0*/  @!P0 BRA `(.L_x_1123) ;  /* 0x0000000c00388947 */ /* 0x000fea0003800000 */
[----:B------:R-:W1:Y:S01]  /*372e0*/  LDC R0, c[0x0][0x28c] ;  /* 0x0000a300ff007b82 */ /* 0x000e620000000800 */
[----:B------:R-:W-:Y:S01]  /*372f0*/  ULDC UR15, c[0x0][0x900] ;  /* 0x00024000000f7ab9 */ /* 0x000fe20000000800 */
[----:B------:R-:W-:Y:S01]  /*37300*/  UMOV UR4, 0xffffffff ;  /* 0xffffffff00047882 */ /* 0x000fe20000000000 */
[----:B------:R-:W-:Y:S01]  /*37310*/  BSSY B0, `(.L_x_1123) ;  /* 0x00000ca000007945 */ /* 0x000fe20003800000 */
[----:B------:R-:W-:Y:S01]  /*37320*/  USHF.L.U32 UR13, UR37, 0x7, URZ ;  /* 0x00000007250d7899 */ /* 0x000fe2000800063f */
[----:B------:R-:W-:Y:S01]  /*37330*/  MOV R9, 0x1 ;  /* 0x0000000100097802 */ /* 0x000fe20000000f00 */
[----:B------:R-:W-:Y:S01]  /*37340*/  USHF.L.U32 UR4, UR4, UR15, URZ ;  /* 0x0000000f04047299 */ /* 0x000fe2000800063f */
[----:B------:R-:W-:Y:S01]  /*37350*/  MOV R7, RZ ;  /* 0x000000ff00077202 */ /* 0x000fe20000000f00 */
[----:B------:R-:W-:Y:S01]  /*37360*/  ULDC UR14, c[0x0][0x8a8] ;  /* 0x00022a00000e7ab9 */ /* 0x000fe20000000800 */
[----:B------:R-:W-:Y:S01]  /*37370*/  UMOV UR5, 0x1 ;  /* 0x0000000100057882 */ /* 0x000fe20000000000 */
[----:B------:R-:W-:-:S02]  /*37380*/  USHF.L.U32 UR24, UR37, 0xd, URZ ;  /* 0x0000000d25187899 */ /* 0x000fc4000800063f */
[----:B------:R-:W-:Y:S02]  /*37390*/  ULOP3.LUT UR25, UR45, 0x2, URZ, 0xfc, !UPT ;  /* 0x000000022d197892 */ /* 0x000fe4000f8efc3f */
[----:B------:R-:W-:Y:S02]  /*373a0*/  ULOP3.LUT UR13, UR13, 0x80, URZ, 0xc0, !UPT ;  /* 0x000000800d0d7892 */ /* 0x000fe4000f8ec03f */
[----:B------:R-:W-:Y:S02]  /*373b0*/  UIADD3 UR14, UR14, -0x1, URZ ;  /* 0xffffffff0e0e7890 */ /* 0x000fe4000fffe03f */
[----:B------:R-:W-:Y:S02]  /*373c0*/  USHF.L.U32 UR15, UR5, UR15, URZ ;  /* 0x0000000f050f7299 */ /* 0x000fe4000800063f */
[----:B------:R-:W-:Y:S01]  /*373d0*/  ULOP3.LUT UR16, URZ, UR4, URZ, 0x33, !UPT ;  /* 0x000000043f107292 */ /* 0x000fe2000f8e333f */
[----:B------:R-:W-:Y:S01]  /*373e0*/  ULDC.64 UR20, c[0x0][0x198] ;  /* 0x0000660000147ab9 */ /* 0x000fe20000000a00 */
[----:B-1----:R-:W-:-:S04]  /*373f0*/  IADD3 R0, R0, 0x3f, RZ ;  /* 0x0000003f00007810 */ /* 0x002fc80007ffe0ff */
[----:B------:R-:W-:-:S04]  /*37400*/  SHF.R.S32.HI R5, RZ, 0x1f, R0 ;  /* 0x0000001fff057819 */ /* 0x000fc80000011400 */
[----:B------:R-:W-:Y:S02]  /*37410*/  LEA.HI R5, R5, R0, RZ, 0x6 ;  /* 0x0000000005057211 */ /* 0x000fe400078f30ff */
[----:B------:R-:W-:Y:S02]  /*37420*/  MOV R0, 0x1 ;  /* 0x0000000100007802 */ /* 0x000fe40000000f00 */
[----:B------:R-:W-:-:S04]  /*37430*/  SHF.R.S32.HI R6, RZ, 0x6, R5 ;  /* 0x00000006ff067819 */ /* 0x000fc80000011405 */
[----:B------:R-:W-:-:S07]  /*37440*/  IADD3 R16, R6, 0x1, RZ ;  /* 0x0000000106107810 */ /* 0x000fce0007ffe0ff */
.L_x_1134:
[----:B------:R-:W-:-:S03]  /*37450*/  UMOV UR4, 0xffffffff ;  /* 0xffffffff00047882 */ /* 0x000fc60000000000 */
[----:B------:R-:W-:Y:S05]  /*37460*/  BRA.DIV UR4, `(.L_x_1124) ;  /* 0x0000001e04247947 */ /* 0x000fea000b800000 */
[----:B------:R-:W-:-:S13]  /*37470*/  ELECT P6, URZ, PT ;  /* 0x00000000003f782f */ /* 0x000fda00038c0000 */
.L_x_1182:
[----:B------:R-:W1:Y:S01]  /*37480*/  LDC R4, c[0x0][0x28c] ;  /* 0x0000a300ff047b82 */ /* 0x000e620000000800 */
[----:B------:R-:W-:Y:S01]  /*37490*/  BSSY B1, `(.L_x_1125) ;  /* 0x0000039000017945 */ /* 0x000fe20003800000 */
[----:B-1----:R-:W-:-:S13]  /*374a0*/  ISETP.LT.OR P6, PT, R4, 0x1, !P6 ;  /* 0x000000010400780c */ /* 0x002fda00077c1670 */
[----:B------:R-:W-:Y:S05]  /*374b0*/  @P6 BRA `(.L_x_1126) ;  /* 0x0000000000d86947 */ /* 0x000fea0003800000 */
[----:B------:R-:W-:Y:S02]  /*374c0*/  LEA R3, R3, UR13, 0x8 ;  /* 0x0000000d03037c11 */ /* 0x000fe4000f8e40ff */
[----:B------:R-:W-:Y:S02]  /*374d0*/  SHF.L.U32 R2, R2, 0x8, RZ ;  /* 0x0000000802027819 */ /* 0x000fe400000006ff */
[----:B------:R-:W-:Y:S02]  /*374e0*/  MOV R13, RZ ;  /* 0x000000ff000d7202 */ /* 0x000fe40000000f00 */
[----:B------:R-:W-:Y:S02]  /*374f0*/  MOV R4, R16 ;  /* 0x0000001000047202 */ /* 0x000fe40000000f00 */
[----:B------:R-:W-:Y:S02]  /*37500*/  MOV R5, R0 ;  /* 0x0000000000057202 */ /* 0x000fe40000000f00 */
[----:B------:R-:W-:-:S07]  /*37510*/  MOV R8, R7 ;  /* 0x0000000700087202 */ /* 0x000fce0000000f00 */
.L_x_1129:
[----:B------:R-:W1:Y:S01]  /*37520*/  S2R R12, SR_CgaCtaId ;  /* 0x00000000000c7919 */ /* 0x000e620000008800 */
[----:B------:R-:W-:Y:S01]  /*37530*/  MOV R11, 0x400 ;  /* 0x00000400000b7802 */ /* 0x000fe20000000f00 */
[----:B------:R-:W2:Y:S03]  /*37540*/  S2R R14, SR_TID.X ;  /* 0x00000000000e7919 */ /* 0x000ea60000002100 */
[----:B-1----:R-:W-:Y:S02]  /*37550*/  LEA R15, R12, R11, 0x18 ;  /* 0x0000000b0c0f7211 */ /* 0x002fe400078ec0ff */
[----:B------:R-:W-:Y:S02]  /*37560*/  SHF.L.U32 R11, R5, 0x1f, RZ ;  /* 0x0000001f050b7819 */ /* 0x000fe400000006ff */
[----:B------:R-:W-:Y:S02]  /*37570*/  LEA R12, R8, R15, 0x3 ;  /* 0x0000000f080c7211 */ /* 0x000fe400078e18ff */
[----:B--2---:R-:W-:-:S02]  /*37580*/  LOP3.LUT P1, RZ, R14, 0x7f, RZ, 0xc0, !PT ;  /* 0x0000007f0eff7812 */ /* 0x004fc4000782c0ff */
[----:B------:R-:W1:Y:S02]  /*37590*/  SYNCS.PHASECHK.TRANS64.TRYWAIT P0, [R12+URZ+0x30], R11 ;  /* 0x0000300b0c0075a7 */ /* 0x000e64000800017f */
[----:B-1----:R-:W-:Y:S09]  /*375a0*/  @!P0 BRA `(.L_x_1127) ;  /* 0x0000001800f48947 */ /* 0x002ff20003800000 */
.L_x_1183:
[----:B-1----:R-:W1:Y:S01]  /*375b0*/  @!P1 LDC R11, c[0x0][0x500] ;  /* 0x00014000ff0b9b82 */ /* 0x002e620000000800 */
[----:B------:R-:W-:-:S04]  /*375c0*/  UPRMT UR4, UR25, 0x9910, URZ ;  /* 0x0000991019047896 */ /* 0x000fc8000800003f */
[----:B------:R-:W-:-:S06]  /*375d0*/  UISETP.NE.AND UP0, UPT, UR4, 0x2, UPT ;  /* 0x000000020400788c */ /* 0x000fcc000bf05270 */
[----:B------:R-:W-:Y:S01]  /*375e0*/  PLOP3.LUT P0, PT, PT, PT, UP0, 0x80, 0x0 ;  /* 0x000000000000781c */ /* 0x000fe20003f0f008 */
[----:B-1----:R1:W-:-:S12]  /*375f0*/  @!P1 SYNCS.ARRIVE.TRANS64 RZ, [R12+URZ], R11 ;  /* 0x0000000b0cff99a7 */ /* 0x0023d8000800003f */
[----:B------:R-:W-:Y:S05]  /*37600*/  @P0 BRA `(.L_x_1128) ;  /* 0x0000000000040947 */ /* 0x000fea0003800000 */
[----:B------:R-:W-:Y:S01]  /*37610*/  BPT.TRAP 0x1 ;  /* 0x000000040000795c */ /* 0x000fe20000300000 */
.L_x_1128:
[----:B------:R-:W-:Y:S01]  /*37620*/  R2UR UR5, R8 ;  /* 0x00000000080572ca */ /* 0x000fe200000e0000 */
[----:B------:R-:W-:Y:S01]  /*37630*/  UIADD3 UR4, UP0, UR20, 0xf0, URZ ;  /* 0x000000f014047890 */ /* 0x000fe2000ff1e03f */
[----:B------:R-:W-:Y:S01]  /*37640*/  R2UR UR18, R15 ;  /* 0x000000000f1272ca */ /* 0x000fe200000e0000 */
[----:B------:R-:W-:Y:S01]  /*37650*/  UIADD3 UR22, UP1, UR20, 0x1f0, URZ ;  /* 0x000001f014167890 */ /* 0x000fe2000ff3e03f */
[----:B------:R-:W-:Y:S01]  /*37660*/  R2UR UR9, R12 ;  /* 0x000000000c0972ca */ /* 0x000fe200000e0000 */
[----:B------:R-:W-:Y:S01]  /*37670*/  UMOV UR6, 0x0 ;  /* 0x0000000000067882 */ /* 0x000fe20000000000 */
[----:B------:R-:W-:Y:S01]  /*37680*/  R2UR UR11, R2 ;  /* 0x00000000020b72ca */ /* 0x000fe200000e0000 */
[----:B------:R-:W-:Y:S01]  /*37690*/  UIADD3.X UR23, URZ, UR21, URZ, UP1, !UPT ;  /* 0x000000153f177290 */ /* 0x000fe20008ffe43f */
[----:B------:R-:W-:Y:S01]  /*376a0*/  R2UR UR10, R13 ;  /* 0x000000000d0a72ca */ /* 0x000fe200000e0000 */
[----:B------:R-:W-:Y:S01]  /*376b0*/  UMOV UR7, 0x10000000 ;  /* 0x1000000000077882 */ /* 0x000fe20000000000 */
[----:B------:R-:W-:Y:S01]  /*376c0*/  R2UR UR12, R10 ;  /* 0x000000000a0c72ca */ /* 0x000fe200000e0000 */
[----:B------:R-:W-:Y:S01]  /*376d0*/  UMOV UR26, 0x30000 ;  /* 0x00030000001a7882 */ /* 0x000fe20000000000 */
[----:B------:R-:W-:Y:S01]  /*376e0*/  IADD3 R4, R4, -0x1, RZ ;  /* 0xffffffff04047810 */ /* 0x000fe20007ffe0ff */
[----:B------:R-:W-:Y:S01]  /*376f0*/  USHF.L.U32 UR5, UR5, 0xe, URZ ;  /* 0x0000000e05057899 */ /* 0x000fe2000800063f */
[----:B------:R-:W-:-:S02]  /*37700*/  R2UR UR19, R3 ;  /* 0x00000000031372ca */ /* 0x000fc400000e0000 */
[----:B------:R-:W-:Y:S01]  /*37710*/  ISETP.GT.AND P1, PT, R4, 0x1, PT ;  /* 0x000000010400780c */ /* 0x000fe20003f24270 */
[----:B------:R-:W-:Y:S01]  /*37720*/  ULOP3.LUT UR8, UR5, 0x2000, UR24, 0xf8, !UPT ;  /* 0x0000200005087892 */ /* 0x000fe2000f8ef818 */
[----:B------:R-:W-:Y:S01]  /*37730*/  IADD3 R8, R8, 0x1, RZ ;  /* 0x0000000108087810 */ /* 0x000fe20007ffe0ff */
[----:B------:R-:W-:Y:S01]  /*37740*/  UIADD3 UR17, UR18, 0x6200, UR5 ;  /* 0x0000620012117890 */ /* 0x000fe2000fffe005 */
[----:B------:R-:W-:Y:S01]  /*37750*/  IADD3 R13, R13, 0x40, RZ ;  /* 0x000000400d0d7810 */ /* 0x000fe20007ffe0ff */
[----:B------:R-:W-:Y:S01]  /*37760*/  UIADD3.X UR5, URZ, UR21, URZ, UP0, !UPT ;  /* 0x000000153f057290 */ /* 0x000fe200087fe43f */
[----:B------:R-:W-:Y:S01]  /*37770*/  ISETP.NE.AND P0, PT, R8, 0x6, PT ;  /* 0x000000060800780c */ /* 0x000fe20003f05270 */
[----:B------:R-:W-:-:S03]  /*37780*/  UIADD3 UR18, UR18, 0x1e200, UR8 ;  /* 0x0001e20012127890 */ /* 0x000fc6000fffe008 */
[----:B------:R-:W-:Y:S01]  /*37790*/  UMOV UR8, UR17 ;  /* 0x0000001100087c82 */ /* 0x000fe20008000000 */
[----:B-1----:R-:W-:Y:S02]  /*377a0*/  SEL R12, RZ, 0x1, P0 ;  /* 0x00000001ff0c7807 */ /* 0x002fe40000000000 */
[----:B------:R-:W-:Y:S01]  /*377b0*/  SEL R8, R8, RZ, P0 ;  /* 0x000000ff08087207 */ /* 0x000fe20000000000 */
[----:B------:R1:W-:Y:S01]  /*377c0*/  UTMALDG.3D [UR8], [UR4], desc[UR6] ;  /* 0x00000608040075b4 */ /* 0x0003e20008011000 */
[----:B------:R-:W-:Y:S01]  /*377d0*/  LOP3.LUT R5, R5, R12, RZ, 0x3c, !PT ;  /* 0x0000000c05057212 */ /* 0x000fe200078e3cff */
[----:B-1----:R-:W-:Y:S01]  /*377e0*/  UMOV UR8, UR18 ;  /* 0x0000001200087c82 */ /* 0x002fe20008000000 */
[----:B------:R-:W-:Y:S02]  /*377f0*/  UMOV UR11, UR19 ;  /* 0x00000013000b7c82 */ /* 0x000fe40008000000 */
[----:B------:R1:W-:Y:S02]  /*37800*/  UTMALDG.3D.MULTICAST [UR8], [UR22], UR26, desc[UR6] ;  /* 0x00000608160073b4 */ /* 0x0003e4000801181a */
[----:B-1----:R-:W-:Y:S05]  /*37810*/  @P1 BRA `(.L_x_1129) ;  /* 0xfffffffc00401947 */ /* 0x002fea000383ffff */
.L_x_1126:
[----:B------:R-:W-:Y:S05]  /*37820*/  BSYNC B1 ;  /* 0x0000000000017941 */ /* 0x000fea0003800000 */
.L_x_1125:
[----:B------:R-:W2:Y:S01]  /*37830*/  LDL.LU R14, [R1+0x4b0] ;  /* 0x0004b000010e7983 */ /* 0x000ea20000300800 */
[----:B------:R-:W-:Y:S01]  /*37840*/  LOP3.LUT P0, RZ, R9, 0xff, RZ, 0xc0, !PT ;  /* 0x000000ff09ff7812 */ /* 0x000fe2000780c0ff */
[----:B------:R-:W-:Y:S02]  /*37850*/  ULDC.64 UR4, c[0x0][0x8f8] ;  /* 0x00023e0000047ab9 */ /* 0x000fe40000000a00 */
[----:B------:R-:W3:Y:S01]  /*37860*/  LDL.LU R12, [R1+0x4ac] ;  /* 0x0004ac00010c7983 */ /* 0x000ee20000300800 */
[C---:B------:R-:W-:Y:S01]  /*37870*/  IADD3 R4, R6.reuse, R7, RZ ;  /* 0x0000000706047210 */ /* 0x040fe20007ffe0ff */
[----:B------:R-:W-:Y:S01]  /*37880*/  BSSY B1, `(.L_x_1130) ;  /* 0x0000070000017945 */ /* 0x000fe20003800000 */
[----:B------:R-:W-:Y:S02]  /*37890*/  ISETP.GE.U32.AND P1, PT, R6, 0x6, PT ;  /* 0x000000060600780c */ /* 0x000fe40003f26070 */
[----:B------:R-:W-:Y:S02]  /*378a0*/  MOV R10, 0xffffffff ;  /* 0xffffffff000a7802 */ /* 0x000fe40000000f00 */
[----:B------:R-:W-:-:S03]  /*378b0*/  PRMT R9, RZ, 0x7610, R9 ;  /* 0x00007610ff097816 */ /* 0x000fc60000000009 */
[----:B------:R-:W1:Y:S01]  /*378c0*/  @P0 S2R R3, SR_CgaCtaId ;  /* 0x0000000000030919 */ /* 0x000e620000008800 */
[----:B------:R-:W-:-:S04]  /*378d0*/  @P0 MOV R2, 0x400 ;  /* 0x0000040000020802 */ /* 0x000fc80000000f00 */
[----:B-1----:R-:W-:-:S04]  /*378e0*/  @P0 LEA R2, R3, R2, 0x18 ;  /* 0x0000000203020211 */ /* 0x002fc800078ec0ff */
[----:B------:R1:W-:Y:S01]  /*378f0*/  @P0 SYNCS.ARRIVE.TRANS64.A1T0 RZ, [R2+URZ+0xa8], RZ ;  /* 0x0000a8ff02ff09a7 */ /* 0x0003e2000810003f */
[----:B------:R-:W-:-:S04]  /*37900*/  ISETP.GT.U32.AND P0, PT, R4, 0x5, PT ;  /* 0x000000050400780c */ /* 0x000fc80003f04070 */
[----:B------:R-:W-:Y:S01]  /*37910*/  ISETP.LT.U32.AND P0, PT, R6, 0x6, P0 ;  /* 0x000000060600780c */ /* 0x000fe20000701070 */
[----:B-1----:R-:W-:Y:S01]  /*37920*/  IMAD.WIDE.U32 R2, R4, -0x55555555, RZ ;  /* 0xaaaaaaab04027825 */ /* 0x002fe200078e00ff */
[----:B------:R-:W-:-:S04]  /*37930*/  MOV R2, 0xffffffff ;  /* 0xffffffff00027802 */ /* 0x000fc80000000f00 */
[----:B------:R-:W-:Y:S02]  /*37940*/  SHF.R.U32.HI R5, RZ, 0x2, R3 ;  /* 0x00000002ff057819 */ /* 0x000fe40000011603 */
[----:B------:R-:W-:-:S03]  /*37950*/  SEL R3, RZ, 0x1, !P0 ;  /* 0x00000001ff037807 */ /* 0x000fc60004000000 */
[--C-:B------:R-:W-:Y:S01]  /*37960*/  IMAD R7, R5, -0x6, R4.reuse ;  /* 0xfffffffa05077824 */ /* 0x100fe200078e0204 */
[----:B------:R-:W-:Y:S02]  /*37970*/  LOP3.LUT R0, R0, R3, RZ, 0x3c, !PT ;  /* 0x0000000300007212 */ /* 0x000fe400078e3cff */
[----:B------:R-:W-:Y:S02]  /*37980*/  MOV R3, 0xffffffff ;  /* 0xffffffff00037802 */ /* 0x000fe40000000f00 */
[----:B------:R-:W-:Y:S02]  /*37990*/  @P1 LOP3.LUT R0, R0, 0x1, R5, 0x78, !PT ;  /* 0x0000000100001812 */ /* 0x000fe400078e7805 */
[----:B------:R-:W-:Y:S02]  /*379a0*/  PRMT R4, RZ, 0x7610, R4 ;  /* 0x00007610ff047816 */ /* 0x000fe40000000004 */
[----:B---3--:R-:W-:-:S04]  /*379b0*/  IADD3 R12, P0, R12, UR54, RZ ;  /* 0x000000360c0c7c10 */ /* 0x008fc8000ff1e0ff */
[----:B--2---:R-:W-:Y:S01]  /*379c0*/  IADD3.X R14, R14, UR38, RZ, P0, !PT ;  /* 0x000000260e0e7c10 */ /* 0x004fe200087fe4ff */
        /* <DEDUP_REMOVED lines=8> */
[----:B------:R-:W-:Y:S01]  /*37a50*/  ULDC UR7, c[0x0][0x8d8] ;  /* 0x0002360000077ab9 */ /* 0x000fe20000000800 */
[----:B------:R-:W3:Y:S05]  /*37a60*/  S2R R2, SR_CTAID.Y ;  /* 0x0000000000027919 */ /* 0x000eea0000002600 */
[----:B------:R-:W4:Y:S08]  /*37a70*/  LDC R5, c[0x0][0x144] ;  /* 0x00005100ff057b82 */ /* 0x000f300000000800 */
[----:B------:R-:W5:Y:S01]  /*37a80*/  LDC R11, c[0x0][0x148] ;  /* 0x00005200ff0b7b82 */ /* 0x000f620000000800 */
[----:B--2---:R-:W-:-:S02]  /*37a90*/  ISETP.NE.AND P2, PT, R15, 0x1, PT ;  /* 0x000000010f00780c */ /* 0x004fc40003f45270 */
[----:B-1----:R-:W-:Y:S02]  /*37aa0*/  I2FP.F32.U32 R3, R8 ;  /* 0x0000000800037245 */ /* 0x002fe40000201000 */
[----:B---3--:R-:W-:-:S03]  /*37ab0*/  I2FP.F32.U32 R4, R2 ;  /* 0x0000000200047245 */ /* 0x008fc60000201000 */
[----:B------:R-:W-:Y:S01]  /*37ac0*/  FMUL R3, R3, UR4 ;  /* 0x0000000403037c20 */ /* 0x000fe20008400000 */
[----:B------:R-:W-:Y:S02]  /*37ad0*/  ULDC UR4, c[0x0][0x154] ;  /* 0x0000550000047ab9 */ /* 0x000fe40000000800 */
[----:B------:R-:W-:Y:S01]  /*37ae0*/  FMUL R10, R4, UR4 ;  /* 0x00000004040a7c20 */ /* 0x000fe20008400000 */
[----:B------:R-:W-:Y:S02]  /*37af0*/  ULDC.64 UR4, c[0x0][0x8d0] ;  /* 0x0002340000047ab9 */ /* 0x000fe40000000a00 */
[----:B------:R-:W1:Y:S01]  /*37b00*/  F2I.U32.TRUNC.NTZ R3, R3 ;  /* 0x0000000300037305 */ /* 0x000e62000020f000 */
[----:B------:R-:W-:-:S04]  /*37b10*/  ISETP.NE.U32.AND P0, PT, RZ, UR4, PT ;  /* 0x00000004ff007c0c */ /* 0x000fc8000bf05070 */
[----:B------:R-:W-:-:S03]  /*37b20*/  ISETP.NE.AND.EX P0, PT, RZ, UR5, PT, P0 ;  /* 0x00000005ff007c0c */ /* 0x000fc6000bf05300 */
[----:B------:R-:W2:Y:S01]  /*37b30*/  F2I.U32.TRUNC.NTZ R10, R10 ;  /* 0x0000000a000a7305 */ /* 0x000ea2000020f000 */
[----:B-1----:R-:W-:Y:S02]  /*37b40*/  IADD3 R4, -R3, RZ, RZ ;  /* 0x000000ff03047210 */ /* 0x002fe40007ffe1ff */
[----:B------:R-:W-:-:S03]  /*37b50*/  MOV R3, R14 ;  /* 0x0000000e00037202 */ /* 0x000fc60000000f00 */
[----:B----4-:R-:W-:Y:S01]  /*37b60*/  IMAD R8, R5, R4, R8 ;  /* 0x0000000405087224 */ /* 0x010fe200078e0208 */
[----:B--2---:R-:W-:-:S05]  /*37b70*/  IADD3 R4, -R10, RZ, RZ ;  /* 0x000000ff0a047210 */ /* 0x004fca0007ffe1ff */
[----:B-----5:R-:W-:Y:S01]  /*37b80*/  @P2 IMAD R8, R11, R4, R2 ;  /* 0x000000040b082224 */ /* 0x020fe200078e0202 */
[----:B------:R-:W-:Y:S01]  /*37b90*/  MOV R2, R12 ;  /* 0x0000000c00027202 */ /* 0x000fe20000000f00 */
[----:B------:R-:W-:Y:S06]  /*37ba0*/  @!P0 BRA `(.L_x_1132) ;  /* 0x0000000000288947 */ /* 0x000fec0003800000 */
[----:B------:R-:W-:Y:S02]  /*37bb0*/  ULDC UR6, c[0x0][0x8dc] ;  /* 0x0002370000067ab9 */ /* 0x000fe40000000800 */
[----:B------:R-:W-:-:S04]  /*37bc0*/  IADD3 R3, P0, R12, UR6, RZ ;  /* 0x000000060c037c10 */ /* 0x000fc8000ff1e0ff */
[----:B------:R-:W-:-:S05]  /*37bd0*/  IADD3.X R11, RZ, R14, RZ, P0, !PT ;  /* 0x0000000eff0b7210 */ /* 0x000fca00007fe4ff */
[----:B------:R-:W-:-:S04]  /*37be0*/  IMAD.WIDE.U32 R4, R11, UR4, RZ ;  /* 0x000000040b047c25 */ /* 0x000fc8000f8e00ff */
[----:B------:R-:W-:-:S04]  /*37bf0*/  IMAD.WIDE.U32 R4, P0, R3, UR5, R4 ;  /* 0x0000000503047c25 */ /* 0x000fc8000f800004 */
[----:B------:R-:W-:Y:S01]  /*37c00*/  IMAD.WIDE.U32 R2, R3, UR4, RZ ;  /* 0x0000000403027c25 */ /* 0x000fe2000f8e00ff */
[----:B------:R-:W-:-:S04]  /*37c10*/  MOV R2, R5 ;  /* 0x0000000500027202 */ /* 0x000fc80000000f00 */
[----:B------:R-:W-:Y:S02]  /*37c20*/  IADD3 RZ, P1, R3, R4, RZ ;  /* 0x0000000403ff7210 */ /* 0x000fe40007f3e0ff */
[----:B------:R-:W-:-:S03]  /*37c30*/  IADD3.X R3, RZ, RZ, RZ, P0, !PT ;  /* 0x000000ffff037210 */ /* 0x000fc600007fe4ff */
[----:B------:R-:W-:-:S08]  /*37c40*/  IMAD.WIDE.U32.X R2, R11, UR5, R2, P1 ;  /* 0x000000050b027c25 */ /* 0x000fd000088e0402 */
.L_x_1132:
[--C-:B------:R-:W-:Y:S01]  /*37c50*/  SHF.R.U64 R10, R2, UR7, R3.reuse ;  /* 0x00000007020a7c19 */ /* 0x100fe20008001203 */
[----:B------:R-:W-:Y:S01]  /*37c60*/  ULDC.64 UR4, c[0x0][0x8c8] ;  /* 0x0002320000047ab9 */ /* 0x000fe20000000a00 */
[----:B------:R-:W-:Y:S01]  /*37c70*/  SHF.R.U32.HI R2, RZ, UR7, R3 ;  /* 0x00000007ff027c19 */ /* 0x000fe20008011603 */
[----:B------:R-:W-:Y:S01]  /*37c80*/  ULDC.64 UR6, c[0x0][0x8e8] ;  /* 0x00023a0000067ab9 */ /* 0x000fe20000000a00 */
[----:B------:R-:W-:Y:S02]  /*37c90*/  IADD3 R11, P0, RZ, -R10, RZ ;  /* 0x8000000aff0b7210 */ /* 0x000fe40007f1e0ff */
[----:B------:R-:W-:Y:S02]  /*37ca0*/  MOV R3, R14 ;  /* 0x0000000e00037202 */ /* 0x000fe40000000f00 */
[----:B------:R-:W-:Y:S02]  /*37cb0*/  IADD3.X R2, RZ, ~R2, RZ, P0, !PT ;  /* 0x80000002ff027210 */ /* 0x000fe400007fe4ff */
[----:B------:R-:W-:-:S03]  /*37cc0*/  ISETP.NE.U32.AND P0, PT, RZ, UR6, PT ;  /* 0x00000006ff007c0c */ /* 0x000fc6000bf05070 */
[----:B------:R-:W-:Y:S01]  /*37cd0*/  IMAD R2, R2, UR4, RZ ;  /* 0x0000000402027c24 */ /* 0x000fe2000f8e02ff */
[----:B------:R-:W-:-:S03]  /*37ce0*/  ISETP.NE.AND.EX P0, PT, RZ, UR7, PT, P0 ;  /* 0x00000007ff007c0c */ /* 0x000fc6000bf05300 */
[----:B------:R-:W-:Y:S01]  /*37cf0*/  IMAD R5, R11, UR5, R2 ;  /* 0x000000050b057c24 */ /* 0x000fe2000f8e0202 */
[----:B------:R-:W-:-:S05]  /*37d00*/  MOV R2, R12 ;  /* 0x0000000c00027202 */ /* 0x000fca0000000f00 */
[----:B------:R-:W-:Y:S01]  /*37d10*/  IMAD.WIDE.U32 R2, R11, UR4, R2 ;  /* 0x000000040b027c25 */ /* 0x000fe2000f8e0002 */
[----:B------:R-:W-:-:S04]  /*37d20*/  ULDC UR4, c[0x0][0x8c0] ;  /* 0x0002300000047ab9 */ /* 0x000fc80000000800 */
[----:B------:R-:W-:-:S04]  /*37d30*/  IADD3 R3, R3, R5, RZ ;  /* 0x0000000503037210 */ /* 0x000fc80007ffe0ff */
[--C-:B------:R-:W-:Y:S02]  /*37d40*/  SHF.R.U64 R11, R2, UR4, R3.reuse ;  /* 0x00000004020b7c19 */ /* 0x100fe40008001203 */
[----:B------:R-:W-:Y:S01]  /*37d50*/  SHF.R.U32.HI R2, RZ, UR4, R3 ;  /* 0x00000004ff027c19 */ /* 0x000fe20008011603 */
[----:B------:R-:W-:-:S03]  /*37d60*/  ULDC UR4, c[0x0][0x8b0] ;  /* 0x00022c0000047ab9 */ /* 0x000fc60000000800 */
[--C-:B------:R-:W-:Y:S02]  /*37d70*/  SHF.R.U64 R12, R11, UR4, R2.reuse ;  /* 0x000000040b0c7c19 */ /* 0x100fe40008001202 */
[----:B------:R-:W-:Y:S01]  /*37d80*/  SHF.R.U32.HI R3, RZ, UR4, R2 ;  /* 0x00000004ff037c19 */ /* 0x000fe20008011602 */
[----:B------:R-:W-:-:S03]  /*37d90*/  ULDC UR4, c[0x0][0x900] ;  /* 0x0002400000047ab9 */ /* 0x000fc60000000800 */
[--C-:B------:R-:W-:Y:S02]  /*37da0*/  SHF.R.U64 R13, R12, UR4, R3.reuse ;  /* 0x000000040c0d7c19 */ /* 0x100fe40008001203 */
[----:B------:R-:W-:Y:S02]  /*37db0*/  SHF.R.U32.HI R14, RZ, UR4, R3 ;  /* 0x00000004ff0e7c19 */ /* 0x000fe40008011603 */
[----:B------:R-:W-:Y:S02]  /*37dc0*/  MOV R2, R13 ;  /* 0x0000000d00027202 */ /* 0x000fe40000000f00 */
        /* <DEDUP_REMOVED lines=12> */
.L_x_1133:
[----:B------:R-:W-:Y:S01]  /*37e90*/  ULDC UR4, c[0x0][0x8f0] ;  /* 0x00023c0000047ab9 */ /* 0x000fe20000000800 */
[----:B------:R-:W-:Y:S02]  /*37ea0*/  LOP3.LUT R12, R12, UR16, RZ, 0xc0, !PT ;  /* 0x000000100c0c7c12 */ /* 0x000fe4000f8ec0ff */
[----:B------:R-:W-:Y:S01]  /*37eb0*/  SHF.R.U64 R3, R2, UR4, R3 ;  /* 0x0000000402037c19 */ /* 0x000fe20008001203 */
[----:B------:R-:W-:Y:S01]  /*37ec0*/  ULDC UR4, c[0x0][0x8e0] ;  /* 0x0002380000047ab9 */ /* 0x000fe20000000800 */
[----:B------:R-:W-:Y:S02]  /*37ed0*/  MOV R4, 0x1 ;  /* 0x0000000100047802 */ /* 0x000fe40000000f00 */
[C---:B------:R-:W-:Y:S01]  /*37ee0*/  IADD3 R2, -R3.reuse, RZ, RZ ;  /* 0x000000ff03027210 */ /* 0x040fe20007ffe1ff */
[----:B------:R-:W-:-:S04]  /*37ef0*/  IMAD R5, R3, UR15, R12 ;  /* 0x0000000f03057c24 */ /* 0x000fc8000f8e020c */
[----:B------:R-:W-:Y:S01]  /*37f00*/  IMAD R13, R2, UR4, R13 ;  /* 0x00000004020d7c24 */ /* 0x000fe2000f8e020d */
[----:B------:R-:W-:Y:S01]  /*37f10*/  ULDC UR4, c[0x0][0x8b8] ;  /* 0x00022e0000047ab9 */ /* 0x000fe20000000800 */
[----:B------:R-:W-:Y:S01]  /*37f20*/  LOP3.LUT R2, R11, UR14, RZ, 0xc0, !PT ;  /* 0x0000000e0b027c12 */ /* 0x000fe2000f8ec0ff */
[----:B------:R-:W-:Y:S01]  /*37f30*/  IMAD R8, R5, UR4, R8 ;  /* 0x0000000405087c24 */ /* 0x000fe2000f8e0208 */
[----:B------:R-:W-:-:S03]  /*37f40*/  ULDC UR4, c[0x0][0x8a8] ;  /* 0x00022a0000047ab9 */ /* 0x000fc60000000800 */
[----:B------:R-:W-:-:S05]  /*37f50*/  IMAD R13, R13, UR4, R2 ;  /* 0x000000040d0d7c24 */ /* 0x000fca000f8e0202 */
[----:B------:R-:W-:Y:S02]  /*37f60*/  SEL R3, R13, R8, !P2 ;  /* 0x000000080d037207 */ /* 0x000fe40005000000 */
[----:B------:R-:W-:-:S07]  /*37f70*/  SEL R2, R8, R13, !P2 ;  /* 0x0000000d08027207 */ /* 0x000fce0005000000 */
.L_x_1131:
[----:B------:R-:W-:Y:S05]  /*37f80*/  BSYNC B1 ;  /* 0x0000000000017941 */ /* 0x000fea0003800000 */
.L_x_1130:
[----:B------:R-:W-:-:S13]  /*37f90*/  LOP3.LUT P0, RZ, R4, 0xff, RZ, 0xc0, !PT ;  /* 0x000000ff04ff7812 */ /* 0x000fda000780c0ff */
[----:B------:R-:W-:Y:S05]  /*37fa0*/  @P0 BRA `(.L_x_1134) ;  /* 0xfffffff400280947 */ /* 0x000fea000383ffff */
[----:B------:R-:W-:Y:S05]  /*37fb0*/  BSYNC B0 ;  /* 0x0000000000007941 */ /* 0x000fea0003800000 */
.L_x_1123:
[----:B------:R-:W-:-:S03]  /*37fc0*/  UMOV UR4, 0xffffffff ;  /* 0xffffffff00047882 */ /* 0x000fc60000000000 */
[----:B------:R-:W-:Y:S05]  /*37fd0*/  BRA.DIV UR4, `(.L_x_1135) ;  /* 0x00000012047c7947 */ /* 0x000fea000b800000 */
[----:B------:R-:W-:-:S13]  /*37fe0*/  ELECT P6, URZ, PT ;  /* 0x00000000003f782f */ /* 0x000fda00038c0000 */
.L_x_1186:
[----:B------:R-:W-:Y:S04]  /*37ff0*/  BSSY B0, `(.L_x_1136) ;  /* 0x000003e000007945 */ /* 0x000fe80003800000 */
[----:B------:R-:W-:Y:S05]  /*38000*/  @!P6 BRA `(.L_x_1137) ;  /* 0x0000000000f0e947 */ /* 0x000fea0003800000 */
[----:B------:R-:W-:-:S04]  /*38010*/  ULOP3.LUT UR4, UR45, 0x2, URZ, 0xfc, !UPT ;  /* 0x000000022d047892 */ /* 0x000fc8000f8efc3f */
[----:B------:R-:W-:-:S06]  /*38020*/  UISETP.NE.AND UP0, UPT, UR4, 0x3, UPT ;  /* 0x000000030400788c */ /* 0x000fcc000bf05270 */
[----:B------:R-:W-:-:S13]  /*38030*/  PLOP3.LUT P0, PT, PT, PT, UP0, 0x80, 0x0 ;  /* 0x000000000000781c */ /* 0x000fda0003f0f008 */
[----:B------:R-:W-:Y:S05]  /*38040*/  @!P0 BRA `(.L_x_1138) ;  /* 0x0000000000048947 */ /* 0x000fea0003800000 */
[----:B------:R-:W-:Y:S01]  /*38050*/  BPT.TRAP 0x1 ;  /* 0x000000040000795c */ /* 0x000fe20000300000 */
.L_x_1138:
[----:B------:R-:W1:Y:S01]  /*38060*/  S2R R3, SR_CgaCtaId ;  /* 0x0000000000037919 */ /* 0x000e620000008800 */
[----:B------:R-:W-:-:S04]  /*38070*/  MOV R2, 0x400 ;  /* 0x0000040000027802 */ /* 0x000fc80000000f00 */
[----:B-1----:R-:W-:Y:S02]  /*38080*/  LEA R2, R3, R2, 0x18 ;  /* 0x0000000203027211 */ /* 0x002fe400078ec0ff */
[----:B------:R-:W-:Y:S02]  /*38090*/  SHF.L.U32 R3, R0, 0x1f, RZ ;  /* 0x0000001f00037819 */ /* 0x000fe400000006ff */
[----:B------:R-:W-:-:S04]  /*380a0*/  IADD3 R2, R2, 0x30, RZ ;  /* 0x0000003002027810 */ /* 0x000fc80007ffe0ff */
[----:B------:R-:W-:-:S04]  /*380b0*/  LEA R4, R7, R2, 0x3 ;  /* 0x0000000207047211 */ /* 0x000fc800078e18ff */
[----:B------:R-:W1:Y:S02]  /*380c0*/  SYNCS.PHASECHK.TRANS64.TRYWAIT P0, [R4+URZ], R3 ;  /* 0x00000003040075a7 */ /* 0x000e64000800017f */
[----:B-1----:R-:W-:Y:S05]  /*380d0*/  @!P0 BRA `(.L_x_1139) ;  /* 0x00000010005c8947 */ /* 0x002fea0003800000 */
.L_x_1187:
[----:B------:R-:W-:-:S04]  /*380e0*/  IADD3 R7, R7, 0x1, RZ ;  /* 0x0000000107077810 */ /* 0x000fc80007ffe0ff */
[----:B------:R-:W-:-:S04]  /*380f0*/  ISETP.NE.AND P0, PT, R7, 0x6, PT ;  /* 0x000000060700780c */ /* 0x000fc80003f05270 */
[----:B-1----:R-:W-:Y:S02]  /*38100*/  SEL R3, RZ, 0x1, P0 ;  /* 0x00000001ff037807 */ /* 0x002fe40000000000 */
[----:B------:R-:W-:Y:S02]  /*38110*/  SEL R7, R7, RZ, P0 ;  /* 0x000000ff07077207 */ /* 0x000fe40000000000 */
[----:B------:R-:W-:Y:S02]  /*38120*/  LOP3.LUT R4, R0, R3, RZ, 0x3c, !PT ;  /* 0x0000000300047212 */ /* 0x000fe400078e3cff */
[----:B------:R-:W-:Y:S02]  /*38130*/  LEA R3, R7, R2, 0x3 ;  /* 0x0000000207037211 */ /* 0x000fe400078e18ff */
[----:B------:R-:W-:-:S04]  /*38140*/  SHF.L.U32 R0, R4, 0x1f, RZ ;  /* 0x0000001f04007819 */ /* 0x000fc800000006ff */
[----:B------:R-:W1:Y:S02]  /*38150*/  SYNCS.PHASECHK.TRANS64.TRYWAIT P0, [R3+URZ], R0 ;  /* 0x00000000030075a7 */ /* 0x000e64000800017f */
[----:B-1----:R-:W-:Y:S05]  /*38160*/  @!P0 BRA `(.L_x_1140) ;  /* 0x00000010004c8947 */ /* 0x002fea0003800000 */
.L_x_1188:
[----:B-1----:R-:W-:-:S04]  /*38170*/  IADD3 R0, R7, 0x1, RZ ;  /* 0x0000000107007810 */ /* 0x002fc80007ffe0ff */
[----:B------:R-:W-:-:S04]  /*38180*/  ISETP.NE.AND P0, PT, R0, 0x6, PT ;  /* 0x000000060000780c */ /* 0x000fc80003f05270 */
[----:B------:R-:W-:Y:S02]  /*38190*/  SEL R3, RZ, 0x1, P0 ;  /* 0x00000001ff037807 */ /* 0x000fe40000000000 */
[----:B------:R-:W-:Y:S02]  /*381a0*/  SEL R5, R0, RZ, P0 ;  /* 0x000000ff00057207 */ /* 0x000fe40000000000 */
[----:B------:R-:W-:Y:S02]  /*381b0*/  LOP3.LUT R4, R4, R3, RZ, 0x3c, !PT ;  /* 0x0000000304047212 */ /* 0x000fe400078e3cff */
[----:B------:R-:W-:Y:S02]  /*381c0*/  LEA R3, R5, R2, 0x3 ;  /* 0x0000000205037211 */ /* 0x000fe400078e18ff */
[----:B------:R-:W-:-:S04]  /*381d0*/  SHF.L.U32 R0, R4, 0x1f, RZ ;  /* 0x0000001f04007819 */ /* 0x000fc800000006ff */
[----:B------:R-:W1:Y:S02]  /*381e0*/  SYNCS.PHASECHK.TRANS64.TRYWAIT P0, [R3+URZ], R0 ;  /* 0x00000000030075a7 */ /* 0x000e64000800017f */
[----:B-1----:R-:W-:Y:S05]  /*381f0*/  @!P0 BRA `(.L_x_1141) ;  /* 0x00000010003c8947 */ /* 0x002fea0003800000 */
.L_x_1189:
        /* <DEDUP_REMOVED lines=9> */
.L_x_1190:
        /* <DEDUP_REMOVED lines=9> */
.L_x_1191:
[----:B-1----:R-:W-:-:S04]  /*38320*/  IADD3 R0, R5, 0x1, RZ ;  /* 0x0000000105007810 */ /* 0x002fc80007ffe0ff */
[----:B------:R-:W-:-:S04]  /*38330*/  ISETP.NE.AND P0, PT, R0, 0x6, PT ;  /* 0x000000060000780c */ /* 0x000fc80003f05270 */
[----:B------:R-:W-:Y:S02]  /*38340*/  SEL R4, RZ, 0x1, P0 ;  /* 0x00000001ff047807 */ /* 0x000fe40000000000 */
[----:B------:R-:W-:Y:S02]  /*38350*/  SEL R3, R0, RZ, P0 ;  /* 0x000000ff00037207 */ /* 0x000fe40000000000 */
[----:B------:R-:W-:Y:S02]  /*38360*/  LOP3.LUT R0, R7, R4, RZ, 0x3c, !PT ;  /* 0x0000000407007212 */ /* 0x000fe400078e3cff */
[----:B------:R-:W-:Y:S02]  /*38370*/  LEA R3, R3, R2, 0x3 ;  /* 0x0000000203037211 */ /* 0x000fe400078e18ff */
[----:B------:R-:W-:-:S07]  /*38380*/  SHF.L.U32 R0, R0, 0x1f, RZ ;  /* 0x0000001f00007819 */ /* 0x000fce00000006ff */
.L_x_1144:
[----:B-1----:R1:W2:Y:S02]  /*38390*/  SYNCS.PHASECHK.TRANS64.TRYWAIT P0, [R3+URZ], R0 ;  /* 0x00000000030075a7 */ /* 0x0022a4000800017f */
[----:B--2---:R-:W-:Y:S05]  /*383a0*/  @!P0 NANOSLEEP.SYNCS 0x989680 ;  /* 0x009896800000895d */ /* 0x004fea0003900000 */
[----:B------:R-:W2:Y:S02]  /*383b0*/  @!P0 SYNCS.PHASECHK.TRANS64 P0, [R3+URZ], R0 ;  /* 0x00000000030085a7 */ /* 0x000ea4000800007f */
[----:B--2---:R-:W-:Y:S05]  /*383c0*/  @!P0 BRA `(.L_x_1144) ;  /* 0xfffffffc00f08947 */ /* 0x004fea000383ffff */
.L_x_1137:
[----:B------:R-:W-:Y:S05]  /*383d0*/  BSYNC B0 ;  /* 0x0000000000007941 */ /* 0x000fea0003800000 */
.L_x_1136:
[----:B------:R-:W-:Y:S05]  /*383e0*/  EXIT ;  /* 0x000000000000794d */ /* 0x000fea0003800000 */
.L_x_24:
[----:B---3--:R-:W-:-:S04]  /*383f0*/  MOV R3, UR4 ;  /* 0x0000000400037c02 */ /* 0x008fc80008000f00 */
[----:B------:R3:W4:Y:S03]  /*38400*/  SYNCS.PHASECHK.TRANS64.TRYWAIT P0, [R3+URZ], R0 ;  /* 0x00000000030075a7 */ /* 0x000726000800017f */
[----:B----4-:R-:W-:Y:S05]  /*38410*/  @!P0 NANOSLEEP.SYNCS 0x989680 ;  /* 0x009896800000895d */ /* 0x010fea0003900000 */
[----:B------:R-:W4:Y:S02]  /*38420*/  @!P0 SYNCS.PHASECHK.TRANS64 P0, [R3+URZ], R0 ;  /* 0x00000000030085a7 */ /* 0x000f24000800007f */
[----:B----4-:R-:W-:Y:S05]  /*38430*/  @!P0 BRA `(.L_x_24) ;  /* 0xfffffffc00ec8947 */ /* 0x010fea000383ffff */
[----:B------:R-:W-:Y:S05]  /*38440*/  BRA `(.L_x_23) ;  /* 0xfffffcb0000c7947 */ /* 0x000fea000383ffff */
.L_x_30:
[----:B---3--:R-:W-:-:S04]  /*38450*/  MOV R6, UR6 ;  /* 0x0000000600067c02 */ /* 0x008fc80008000f00 */
[----:B------:R3:W4:Y:S03]  /*38460*/  SYNCS.PHASECHK.TRANS64.TRYWAIT P0, [R6+URZ], R4 ;  /* 0x00000004060075a7 */ /* 0x000726000800017f */
[----:B----4-:R-:W-:Y:S05]  /*38470*/  @!P0 NANOSLEEP.SYNCS 0x989680 ;  /* 0x009896800000895d */ /* 0x010fea0003900000 */
[----:B------:R-:W4:Y:S02]  /*38480*/  @!P0 SYNCS.PHASECHK.TRANS64 P0, [R6+URZ], R4 ;  /* 0x00000004060085a7 */ /* 0x000f24000800007f */
[----:B----4-:R-:W-:Y:S05]  /*38490*/  @!P0 BRA `(.L_x_30) ;  /* 0xfffffffc00ec8947 */ /* 0x010fea000383ffff */
[----:B------:R-:W-:Y:S05]  /*384a0*/  BRA `(.L_x_29) ;  /* 0xfffffcf400747947 */ /* 0x000fea000383ffff */
.L_x_56:
[----:B-1----:R1:W3:Y:S02]  /*384b0*/  SYNCS.PHASECHK.TRANS64.TRYWAIT P2, [R4+URZ+0x60], R0 ;  /* 0x00006000040075a7 */ /* 0x0022e4000804017f */
[----:B---3--:R-:W-:Y:S05]  /*384c0*/  @!P2 NANOSLEEP.SYNCS 0x989680 ;  /* 0x009896800000a95d */ /* 0x008fea0003900000 */
[----:B------:R-:W3:Y:S02]  /*384d0*/  @!P2 SYNCS.PHASECHK.TRANS64 P2, [R4+URZ+0x60], R0 ;  /* 0x000060000400a5a7 */ /* 0x000ee4000804007f */
[----:B---3--:R-:W-:Y:S05]  /*384e0*/  @!P2 BRA `(.L_x_56) ;  /* 0xfffffffc00f0a947 */ /* 0x008fea000383ffff */
[----:B------:R-:W-:Y:S05]  /*384f0*/  BRA `(.L_x_1145) ;  /* 0xfffffd9800147947 */ /* 0x000fea000383ffff */
.L_x_115:
[----:B-1----:R1:W3:Y:S02]  /*38500*/  SYNCS.PHASECHK.TRANS64.TRYWAIT P2, [R4+URZ+0x60], R5 ;  /* 0x00006005040075a7 */ /* 0x0022e4000804017f */
[----:B---3--:R-:W-:Y:S05]  /*38510*/  @!P2 NANOSLEEP.SYNCS 0x989680 ;  /* 0x009896800000a95d */ /* 0x008fea0003900000 */
[----:B------:R-:W3:Y:S02]  /*38520*/  @!P2 SYNCS.PHASECHK.TRANS64 P2, [R4+URZ+0x60], R5 ;  /* 0x000060050400a5a7 */ /* 0x000ee4000804007f */
[----:B---3--:R-:W-:Y:S05]  /*38530*/  @!P2 BRA `(.L_x_115) ;  /* 0xfffffffc00f0a947 */ /* 0x008fea000383ffff */
[----:B------:R-:W-:Y:S05]  /*38540*/  BRA `(.L_x_1146) ;  /* 0xfffffdb800787947 */ /* 0x000fea000383ffff */
.L_x_174:
[----:B-1----:R1:W2:Y:S02]  /*38550*/  SYNCS.PHASECHK.TRANS64.TRYWAIT P2, [R4+URZ+0x60], R5 ;  /* 0x00006005040075a7 */ /* 0x0022a4000804017f */
[----:B--2---:R-:W-:Y:S05]  /*38560*/  @!P2 NANOSLEEP.SYNCS 0x989680 ;  /* 0x009896800000a95d */ /* 0x004fea0003900000 */
[----:B------:R-:W2:Y:S02]  /*38570*/  @!P2 SYNCS.PHASECHK.TRANS64 P2, [R4+URZ+0x60], R5 ;  /* 0x000060050400a5a7 */ /* 0x000ea4000804007f */
[----:B--2---:R-:W-:Y:S05]  /*38580*/  @!P2 BRA `(.L_x_174) ;  /* 0xfffffffc00f0a947 */ /* 0x004fea000383ffff */
[----:B------:R-:W-:Y:S05]  /*38590*/  BRA `(.L_x_1147) ;  /* 0xfffffdd800fc7947 */ /* 0x000fea000383ffff */
.L_x_233:
[----:B-1----:R1:W2:Y:S02]  /*385a0*/  SYNCS.PHASECHK.TRANS64.TRYWAIT P2, [R4+URZ+0x60], R5 ;  /* 0x00006005040075a7 */ /* 0x0022a4000804017f */
[----:B--2---:R-:W-:Y:S05]  /*385b0*/  @!P2 NANOSLEEP.SYNCS 0x989680 ;  /* 0x009896800000a95d */ /* 0x004fea0003900000 */
[----:B------:R-:W2:Y:S02]  /*385c0*/  @!P2 SYNCS.PHASECHK.TRANS64 P2, [R4+URZ+0x60], R5 ;  /* 0x000060050400a5a7 */ /* 0x000ea4000804007f */
[----:B--2---:R-:W-:Y:S05]  /*385d0*/  @!P2 BRA `(.L_x_233) ;  /* 0xfffffffc00f0a947 */ /* 0x004fea000383ffff */
[----:B------:R-:W-:Y:S05]  /*385e0*/  BRA `(.L_x_1148) ;  /* 0xfffffdfc00407947 */ /* 0x000fea000383ffff */
.L_x_292:
[----:B-1----:R1:W2:Y:S02]  /*385f0*/  SYNCS.PHASECHK.TRANS64.TRYWAIT P2, [R4+URZ+0x60], R5 ;  /* 0x00006005040075a7 */ /* 0x0022a4000804017f */
[----:B--2---:R-:W-:Y:S05]  /*38600*/  @!P2 NANOSLEEP.SYNCS 0x989680 ;  /* 0x009896800000a95d */ /* 0x004fea0003900000 */
[----:B------:R-:W2:Y:S02]  /*38610*/  @!P2 SYNCS.PHASECHK.TRANS64 P2, [R4+URZ+0x60], R5 ;  /* 0x000060050400a5a7 */ /* 0x000ea4000804007f */
[----:B--2---:R-:W-:Y:S05]  /*38620*/  @!P2 BRA `(.L_x_292) ;  /* 0xfffffffc00f0a947 */ /* 0x004fea000383ffff */
[----:B------:R-:W-:Y:S05]  /*38630*/  BRA `(.L_x_1149) ;  /* 0xfffffe1c00d47947 */ /* 0x000fea000383ffff */
.L_x_351:
[----:B-1----:R1:W2:Y:S02]  /*38640*/  SYNCS.PHASECHK.TRANS64.TRYWAIT P2, [R4+URZ+0x60], R5 ;  /* 0x00006005040075a7 */ /* 0x0022a4000804017f */
[----:B--2---:R-:W-:Y:S05]  /*38650*/  @!P2 NANOSLEEP.SYNCS 0x989680 ;  /* 0x009896800000a95d */ /* 0x004fea0003900000 */
[----:B------:R-:W2:Y:S02]  /*38660*/  @!P2 SYNCS.PHASECHK.TRANS64 P2, [R4+URZ+0x60], R5 ;  /* 0x000060050400a5a7 */ /* 0x000ea4000804007f */
[----:B--2---:R-:W-:Y:S05]  /*38670*/  @!P2 BRA `(.L_x_351) ;  /* 0xfffffffc00f0a947 */ /* 0x004fea000383ffff */
[----:B------:R-:W-:Y:S05]  /*38680*/  BRA `(.L_x_1150) ;  /* 0xfffffe4000247947 */ /* 0x000fea000383ffff */
.L_x_410:
[----:B-1----:R1:W2:Y:S02]  /*38690*/  SYNCS.PHASECHK.TRANS64.TRYWAIT P2, [R4+URZ+0x60], R5 ;  /* 0x00006005040075a7 */ /* 0x0022a4000804017f */
[----:B--2---:R-:W-:Y:S05]  /*386a0*/  @!P2 NANOSLEEP.SYNCS 0x989680 ;  /* 0x009896800000a95d */ /* 0x004fea0003900000 */
[----:B------:R-:W2:Y:S02]  /*386b0*/  @!P2 SYNCS.PHASECHK.TRANS64 P2, [R4+URZ+0x60], R5 ;  /* 0x000060050400a5a7 */ /* 0x000ea4000804007f */
[----:B--2---:R-:W-:Y:S05]  /*386c0*/  @!P2 BRA `(.L_x_410) ;  /* 0xfffffffc00f0a947 */ /* 0x004fea000383ffff */
[----:B------:R-:W-:Y:S05]  /*386d0*/  BRA `(.L_x_1151) ;  /* 0xfffffe6000b87947 */ /* 0x000fea000383ffff */
.L_x_469:
[----:B-1----:R1:W2:Y:S02]  /*386e0*/  SYNCS.PHASECHK.TRANS64.TRYWAIT P2, [R4+URZ+0x60], R5 ;  /* 0x00006005040075a7 */ /* 0x0022a4000804017f */
[----:B--2---:R-:W-:Y:S05]  /*386f0*/  @!P2 NANOSLEEP.SYNCS 0x989680 ;  /* 0x009896800000a95d */ /* 0x004fea0003900000 */
[----:B------:R-:W2:Y:S02]  /*38700*/  @!P2 SYNCS.PHASECHK.TRANS64 P2, [R4+URZ+0x60], R5 ;  /* 0x000060050400a5a7 */ /* 0x000ea4000804007f */
[----:B--2---:R-:W-:Y:S05]  /*38710*/  @!P2 BRA `(.L_x_469) ;  /* 0xfffffffc00f0a947 */ /* 0x004fea000383ffff */
[----:B------:R-:W-:Y:S05]  /*38720*/  BRA `(.L_x_1152) ;  /* 0xfffffe84000c7947 */ /* 0x000fea000383ffff */
.L_x_528:
[----:B-1----:R1:W2:Y:S02]  /*38730*/  SYNCS.PHASECHK.TRANS64.TRYWAIT P2, [R4+URZ+0x60], R5 ;  /* 0x00006005040075a7 */ /* 0x0022a4000804017f */
[----:B--2---:R-:W-:Y:S05]  /*38740*/  @!P2 NANOSLEEP.SYNCS 0x989680 ;  /* 0x009896800000a95d */ /* 0x004fea0003900000 */
[----:B------:R-:W2:Y:S02]  /*38750*/  @!P2 SYNCS.PHASECHK.TRANS64 P2, [R4+URZ+0x60], R5 ;  /* 0x000060050400a5a7 */ /* 0x000ea4000804007f */
[----:B--2---:R-:W-:Y:S05]  /*38760*/  @!P2 BRA `(.L_x_528) ;  /* 0xfffffffc00f0a947 */ /* 0x004fea000383ffff */
[----:B------:R-:W-:Y:S05]  /*38770*/  BRA `(.L_x_1153) ;  /* 0xfffffea400a07947 */ /* 0x000fea000383ffff */
.L_x_587:
[----:B-1----:R1:W2:Y:S02]  /*38780*/  SYNCS.PHASECHK.TRANS64.TRYWAIT P2, [R4+URZ+0x60], R5 ;  /* 0x00006005040075a7 */ /* 0x0022a4000804017f */
[----:B--2---:R-:W-:Y:S05]  /*38790*/  @!P2 NANOSLEEP.SYNCS 0x989680 ;  /* 0x009896800000a95d */ /* 0x004fea0003900000 */
[----:B------:R-:W2:Y:S02]  /*387a0*/  @!P2 SYNCS.PHASECHK.TRANS64 P2, [R4+URZ+0x60], R5 ;  /* 0x000060050400a5a7 */ /* 0x000ea4000804007f */
[----:B--2---:R-:W-:Y:S05]  /*387b0*/  @!P2 BRA `(.L_x_587) ;  /* 0xfffffffc00f0a947 */ /* 0x004fea000383ffff */
[----:B------:R-:W-:Y:S05]  /*387c0*/  BRA `(.L_x_1154) ;  /* 0xfffffec400f47947 */ /* 0x000fea000383ffff */
.L_x_646:
[----:B-1----:R1:W2:Y:S02]  /*387d0*/  SYNCS.PHASECHK.TRANS64.TRYWAIT P2, [R4+URZ+0x60], R5 ;  /* 0x00006005040075a7 */ /* 0x0022a4000804017f */
[----:B--2---:R-:W-:Y:S05]  /*387e0*/  @!P2 NANOSLEEP.SYNCS 0x989680 ;  /* 0x009896800000a95d */ /* 0x004fea0003900000 */
[----:B------:R-:W2:Y:S02]  /*387f0*/  @!P2 SYNCS.PHASECHK.TRANS64 P2, [R4+URZ+0x60], R5 ;  /* 0x000060050400a5a7 */ /* 0x000ea4000804007f */
[----:B--2---:R-:W-:Y:S05]  /*38800*/  @!P2 BRA `(.L_x_646) ;  /* 0xfffffffc00f0a947 */ /* 0x004fea000383ffff */
[----:B------:R-:W-:Y:S05]  /*38810*/  BRA `(.L_x_1155) ;  /* 0xfffffee800887947 */ /* 0x000fea000383ffff */
.L_x_705:
[----:B-1----:R1:W2:Y:S02]  /*38820*/  SYNCS.PHASECHK.TRANS64.TRYWAIT P2, [R4+URZ+0x60], R5 ;  /* 0x00006005040075a7 */ /* 0x0022a4000804017f */
[----:B--2---:R-:W-:Y:S05]  /*38830*/  @!P2 NANOSLEEP.SYNCS 0x989680 ;  /* 0x009896800000a95d */ /* 0x004fea0003900000 */
[----:B------:R-:W2:Y:S02]  /*38840*/  @!P2 SYNCS.PHASECHK.TRANS64 P2, [R4+URZ+0x60], R5 ;  /* 0x000060050400a5a7 */ /* 0x000ea4000804007f */
[----:B--2---:R-:W-:Y:S05]  /*38850*/  @!P2 BRA `(.L_x_705) ;  /* 0xfffffffc00f0a947 */ /* 0x004fea000383ffff */
[----:B------:R-:W-:Y:S05]  /*38860*/  BRA `(.L_x_1156) ;  /* 0xffffff0800fc7947 */ /* 0x000fea000383ffff */
.L_x_764:
[----:B-1----:R1:W2:Y:S02]  /*38870*/  SYNCS.PHASECHK.TRANS64.TRYWAIT P2, [R4+URZ+0x60], R5 ;  /* 0x00006005040075a7 */ /* 0x0022a4000804017f */
[----:B--2---:R-:W-:Y:S05]  /*38880*/  @!P2 NANOSLEEP.SYNCS 0x989680 ;  /* 0x009896800000a95d */ /* 0x004fea0003900000 */
[----:B------:R-:W2:Y:S02]  /*38890*/  @!P2 SYNCS.PHASECHK.TRANS64 P2, [R4+URZ+0x60], R5 ;  /* 0x000060050400a5a7 */ /* 0x000ea4000804007f */
[----:B--2---:R-:W-:Y:S05]  /*388a0*/  @!P2 BRA `(.L_x_764) ;  /* 0xfffffffc00f0a947 */ /* 0x004fea000383ffff */
[----:B------:R-:W-:Y:S05]  /*388b0*/  BRA `(.L_x_1157) ;  /* 0xffffff2c00907947 */ /* 0x000fea000383ffff */
.L_x_823:
[----:B-1----:R1:W2:Y:S02]  /*388c0*/  SYNCS.PHASECHK.TRANS64.TRYWAIT P2, [R4+URZ+0x60], R5 ;  /* 0x00006005040075a7 */ /* 0x0022a4000804017f */
[----:B--2---:R-:W-:Y:S05]  /*388d0*/  @!P2 NANOSLEEP.SYNCS 0x989680 ;  /* 0x009896800000a95d */ /* 0x004fea0003900000 */
[----:B------:R-:W2:Y:S02]  /*388e0*/  @!P2 SYNCS.PHASECHK.TRANS64 P2, [R4+URZ+0x60], R5 ;  /* 0x000060050400a5a7 */ /* 0x000ea4000804007f */
[----:B--2---:R-:W-:Y:S05]  /*388f0*/  @!P2 BRA `(.L_x_823) ;  /* 0xfffffffc00f0a947 */ /* 0x004fea000383ffff */
[----:B------:R-:W-:Y:S05]  /*38900*/  BRA `(.L_x_1158) ;  /* 0xffffff5000247947 */ /* 0x000fea000383ffff */
.L_x_882:
[----:B-1----:R1:W2:Y:S02]  /*38910*/  SYNCS.PHASECHK.TRANS64.TRYWAIT P2, [R4+URZ+0x60], R5 ;  /* 0x00006005040075a7 */ /* 0x0022a4000804017f */
[----:B--2---:R-:W-:Y:S05]  /*38920*/  @!P2 NANOSLEEP.SYNCS 0x989680 ;  /* 0x009896800000a95d */ /* 0x004fea0003900000 */
[----:B------:R-:W2:Y:S02]  /*38930*/  @!P2 SYNCS.PHASECHK.TRANS64 P2, [R4+URZ+0x60], R5 ;  /* 0x000060050400a5a7 */ /* 0x000ea4000804007f */
[----:B--2---:R-:W-:Y:S05]  /*38940*/  @!P2 BRA `(.L_x_882) ;  /* 0xfffffffc00f0a947 */ /* 0x004fea000383ffff */
[----:B------:R-:W-:Y:S05]  /*38950*/  BRA `(.L_x_1159) ;  /* 0xffffff7000b87947 */ /* 0x000fea000383ffff */
.L_x_941:
[----:B-1----:R1:W2:Y:S02]  /*38960*/  SYNCS.PHASECHK.TRANS64.TRYWAIT P0, [R5+URZ+0x60], R4 ;  /* 0x00006004050075a7 */ /* 0x0022a4000800017f */
[----:B--2---:R-:W-:Y:S05]  /*38970*/  @!P0 NANOSLEEP.SYNCS 0x989680 ;  /* 0x009896800000895d */ /* 0x004fea0003900000 */
[----:B------:R-:W2:Y:S02]  /*38980*/  @!P0 SYNCS.PHASECHK.TRANS64 P0, [R5+URZ+0x60], R4 ;  /* 0x00006004050085a7 */ /* 0x000ea4000800007f */
[----:B--2---:R-:W-:Y:S05]  /*38990*/  @!P0 BRA `(.L_x_941) ;  /* 0xfffffffc00f08947 */ /* 0x004fea000383ffff */
[----:B------:R-:W-:Y:S05]  /*389a0*/  BRA `(.L_x_1160) ;  /* 0xffffff94004c7947 */ /* 0x000fea000383ffff */
.L_x_1005:
[----:B-1----:R-:W-:-:S04]  /*389b0*/  MOV R5, UR4 ;  /* 0x0000000400057c02 */ /* 0x002fc80008000f00 */
[----:B------:R1:W2:Y:S03]  /*389c0*/  SYNCS.PHASECHK.TRANS64.TRYWAIT P0, [R5+URZ+0xa8], R0 ;  /* 0x0000a800050075a7 */ /* 0x0002a6000800017f */
[----:B--2---:R-:W-:Y:S05]  /*389d0*/  @!P0 NANOSLEEP.SYNCS 0x989680 ;  /* 0x009896800000895d */ /* 0x004fea0003900000 */
[----:B------:R-:W2:Y:S02]  /*389e0*/  @!P0 SYNCS.PHASECHK.TRANS64 P0, [R5+URZ+0xa8], R0 ;  /* 0x0000a800050085a7 */ /* 0x000ea4000800007f */
[----:B--2---:R-:W-:Y:S05]  /*389f0*/  @!P0 BRA `(.L_x_1005) ;  /* 0xfffffffc00ec8947 */ /* 0x004fea000383ffff */
[----:B------:R-:W-:Y:S05]  /*38a00*/  BRA `(.L_x_1004) ;  /* 0xffffffc4001c7947 */ /* 0x000fea000383ffff */
.L_x_1014:
[----:B-1----:R-:W-:-:S04]  /*38a10*/  MOV R3, UR13 ;  /* 0x0000000d00037c02 */ /* 0x002fc80008000f00 */
[----:B------:R1:W2:Y:S03]  /*38a20*/  SYNCS.PHASECHK.TRANS64.TRYWAIT P2, [R3+URZ+0x80], R2 ;  /* 0x00008002030075a7 */ /* 0x0002a6000804017f */
[----:B--2---:R-:W-:Y:S05]  /*38a30*/  @!P2 NANOSLEEP.SYNCS 0x989680 ;  /* 0x009896800000a95d */ /* 0x004fea0003900000 */
[----:B------:R-:W2:Y:S02]  /*38a40*/  @!P2 SYNCS.PHASECHK.TRANS64 P2, [R3+URZ+0x80], R2 ;  /* 0x000080020300a5a7 */ /* 0x000ea4000804007f */
[----:B--2---:R-:W-:Y:S05]  /*38a50*/  @!P2 BRA `(.L_x_1014) ;  /* 0xfffffffc00eca947 */ /* 0x004fea000383ffff */
[----:B------:R-:W-:Y:S05]  /*38a60*/  BRA `(.L_x_1161) ;  /* 0xffffffc8000c7947 */ /* 0x000fea000383ffff */
.L_x_1020:
[----:B-12---:R-:W-:-:S04]  /*38a70*/  MOV R3, UR13 ;  /* 0x0000000d00037c02 */ /* 0x006fc80008000f00 */
[----:B------:R1:W2:Y:S03]  /*38a80*/  SYNCS.PHASECHK.TRANS64.TRYWAIT P2, [R3+URZ+0x88], R2 ;  /* 0x00008802030075a7 */ /* 0x0002a6000804017f */
[----:B--2---:R-:W-:Y:S05]  /*38a90*/  @!P2 NANOSLEEP.SYNCS 0x989680 ;  /* 0x009896800000a95d */ /* 0x004fea0003900000 */
[----:B------:R-:W2:Y:S02]  /*38aa0*/  @!P2 SYNCS.PHASECHK.TRANS64 P2, [R3+URZ+0x88], R2 ;  /* 0x000088020300a5a7 */ /* 0x000ea4000804007f */
[----:B--2---:R-:W-:Y:S05]  /*38ab0*/  @!P2 BRA `(.L_x_1020) ;  /* 0xfffffffc00eca947 */ /* 0x004fea000383ffff */
[----:B------:R-:W-:Y:S05]  /*38ac0*/  BRA `(.L_x_1162) ;  /* 0xffffffc800547947 */ /* 0x000fea000383ffff */
.L_x_1026:
[----:B-123--:R-:W-:-:S04]  /*38ad0*/  MOV R3, UR13 ;  /* 0x0000000d00037c02 */ /* 0x00efc80008000f00 */
[----:B------:R1:W2:Y:S03]  /*38ae0*/  SYNCS.PHASECHK.TRANS64.TRYWAIT P2, [R3+URZ+0x90], R2 ;  /* 0x00009002030075a7 */ /* 0x0002a6000804017f */
[----:B--2---:R-:W-:Y:S05]  /*38af0*/  @!P2 NANOSLEEP.SYNCS 0x989680 ;  /* 0x009896800000a95d */ /* 0x004fea0003900000 */
[----:B------:R-:W2:Y:S02]  /*38b00*/  @!P2 SYNCS.PHASECHK.TRANS64 P2, [R3+URZ+0x90], R2 ;  /* 0x000090020300a5a7 */ /* 0x000ea4000804007f */
[----:B--2---:R-:W-:Y:S05]  /*38b10*/  @!P2 BRA `(.L_x_1026) ;  /* 0xfffffffc00eca947 */ /* 0x004fea000383ffff */
[----:B------:R-:W-:Y:S05]  /*38b20*/  BRA `(.L_x_1163) ;  /* 0xffffffc800a87947 */ /* 0x000fea000383ffff */
.L_x_1032:
[----:B-1234-:R-:W-:-:S04]  /*38b30*/  MOV R3, UR13 ;  /* 0x0000000d00037c02 */ /* 0x01efc80008000f00 */
[----:B------:R1:W2:Y:S03]  /*38b40*/  SYNCS.PHASECHK.TRANS64.TRYWAIT P2, [R3+URZ+0x98], R2 ;  /* 0x00009802030075a7 */ /* 0x0002a6000804017f */
[----:B--2---:R-:W-:Y:S05]  /*38b50*/  @!P2 NANOSLEEP.SYNCS 0x989680 ;  /* 0x009896800000a95d */ /* 0x004fea0003900000 */
[----:B------:R-:W2:Y:S02]  /*38b60*/  @!P2 SYNCS.PHASECHK.TRANS64 P2, [R3+URZ+0x98], R2 ;  /* 0x000098020300a5a7 */ /* 0x000ea4000804007f */
[----:B--2---:R-:W-:Y:S05]  /*38b70*/  @!P2 BRA `(.L_x_1032) ;  /* 0xfffffffc00eca947 */ /* 0x004fea000383ffff */
[----:B------:R-:W-:Y:S05]  /*38b80*/  BRA `(.L_x_1164) ;  /* 0xffffffc800f47947 */ /* 0x000fea000383ffff */
.L_x_1038:
[----:B-1----:R-:W-:-:S04]  /*38b90*/  MOV R4, UR13 ;  /* 0x0000000d00047c02 */ /* 0x002fc80008000f00 */
[----:B------:R1:W2:Y:S03]  /*38ba0*/  SYNCS.PHASECHK.TRANS64.TRYWAIT P2, [R4+URZ+0x80], R3 ;  /* 0x00008003040075a7 */ /* 0x0002a6000804017f */
[----:B--2---:R-:W-:Y:S05]  /*38bb0*/  @!P2 NANOSLEEP.SYNCS 0x989680 ;  /* 0x009896800000a95d */ /* 0x004fea0003900000 */
[----:B------:R-:W2:Y:S02]  /*38bc0*/  @!P2 SYNCS.PHASECHK.TRANS64 P2, [R4+URZ+0x80], R3 ;  /* 0x000080030400a5a7 */ /* 0x000ea4000804007f */
[----:B--2---:R-:W-:Y:S05]  /*38bd0*/  @!P2 BRA `(.L_x_1038) ;  /* 0xfffffffc00eca947 */ /* 0x004fea000383ffff */
[----:B------:R-:W-:Y:S05]  /*38be0*/  BRA `(.L_x_1165) ;  /* 0xffffffcc00487947 */ /* 0x000fea000383ffff */
.L_x_1044:
[----:B-12---:R-:W-:-:S04]  /*38bf0*/  MOV R4, UR13 ;  /* 0x0000000d00047c02 */ /* 0x006fc80008000f00 */
[----:B------:R1:W2:Y:S03]  /*38c00*/  SYNCS.PHASECHK.TRANS64.TRYWAIT P2, [R4+URZ+0x88], R3 ;  /* 0x00008803040075a7 */ /* 0x0002a6000804017f */
[----:B--2---:R-:W-:Y:S05]  /*38c10*/  @!P2 NANOSLEEP.SYNCS 0x989680 ;  /* 0x009896800000a95d */ /* 0x004fea0003900000 */
[----:B------:R-:W2:Y:S02]  /*38c20*/  @!P2 SYNCS.PHASECHK.TRANS64 P2, [R4+URZ+0x88], R3 ;  /* 0x000088030400a5a7 */ /* 0x000ea4000804007f */
[----:B--2---:R-:W-:Y:S05]  /*38c30*/  @!P2 BRA `(.L_x_1044) ;  /* 0xfffffffc00eca947 */ /* 0x004fea000383ffff */
[----:B------:R-:W-:Y:S05]  /*38c40*/  BRA `(.L_x_1166) ;  /* 0xffffffcc00887947 */ /* 0x000fea000383ffff */
.L_x_1050:
[----:B-123--:R-:W-:-:S04]  /*38c50*/  MOV R4, UR13 ;  /* 0x0000000d00047c02 */ /* 0x00efc80008000f00 */
[----:B------:R1:W2:Y:S03]  /*38c60*/  SYNCS.PHASECHK.TRANS64.TRYWAIT P2, [R4+URZ+0x90], R3 ;  /* 0x00009003040075a7 */ /* 0x0002a6000804017f */
[----:B--2---:R-:W-:Y:S05]  /*38c70*/  @!P2 NANOSLEEP.SYNCS 0x989680 ;  /* 0x009896800000a95d */ /* 0x004fea0003900000 */
[----:B------:R-:W2:Y:S02]  /*38c80*/  @!P2 SYNCS.PHASECHK.TRANS64 P2, [R4+URZ+0x90], R3 ;  /* 0x000090030400a5a7 */ /* 0x000ea4000804007f */
[----:B--2---:R-:W-:Y:S05]  /*38c90*/  @!P2 BRA `(.L_x_1050) ;  /* 0xfffffffc00eca947 */ /* 0x004fea000383ffff */
[----:B------:R-:W-:Y:S05]  /*38ca0*/  BRA `(.L_x_1167) ;  /* 0xffffffcc00d07947 */ /* 0x000fea000383ffff */
.L_x_1056:
[----:B-1234-:R-:W-:-:S04]  /*38cb0*/  MOV R4, UR13 ;  /* 0x0000000d00047c02 */ /* 0x01efc80008000f00 */
[----:B------:R1:W2:Y:S03]  /*38cc0*/  SYNCS.PHASECHK.TRANS64.TRYWAIT P2, [R4+URZ+0x98], R3 ;  /* 0x00009803040075a7 */ /* 0x0002a6000804017f */
[----:B--2---:R-:W-:Y:S05]  /*38cd0*/  @!P2 NANOSLEEP.SYNCS 0x989680 ;  /* 0x009896800000a95d */ /* 0x004fea0003900000 */
[----:B------:R-:W2:Y:S02]  /*38ce0*/  @!P2 SYNCS.PHASECHK.TRANS64 P2, [R4+URZ+0x98], R3 ;  /* 0x000098030400a5a7 */ /* 0x000ea4000804007f */
[----:B--2---:R-:W-:Y:S05]  /*38cf0*/  @!P2 BRA `(.L_x_1056) ;  /* 0xfffffffc00eca947 */ /* 0x004fea000383ffff */
[----:B------:R-:W-:Y:S05]  /*38d00*/  BRA `(.L_x_1168) ;  /* 0xffffffd000107947 */ /* 0x000fea000383ffff */
.L_x_1062:
[----:B------:R-:W-:-:S04]  /*38d10*/  MOV R5, UR13 ;  /* 0x0000000d00057c02 */ /* 0x000fc80008000f00 */
[----:B------:R1:W1:Y:S03]  /*38d20*/  SYNCS.PHASECHK.TRANS64.TRYWAIT P2, [R5+URZ+0x80], R2 ;  /* 0x00008002050075a7 */ /* 0x000266000804017f */
[----:B-1----:R-:W-:Y:S05]  /*38d30*/  @!P2 NANOSLEEP.SYNCS 0x989680 ;  /* 0x009896800000a95d */ /* 0x002fea0003900000 */
[----:B------:R-:W1:Y:S02]  /*38d40*/  @!P2 SYNCS.PHASECHK.TRANS64 P2, [R5+URZ+0x80], R2 ;  /* 0x000080020500a5a7 */ /* 0x000e64000804007f */
[----:B-1----:R-:W-:Y:S05]  /*38d50*/  @!P2 BRA `(.L_x_1062) ;  /* 0xfffffffc00eca947 */ /* 0x002fea000383ffff */
[----:B------:R-:W-:Y:S05]  /*38d60*/  BRA `(.L_x_1169) ;  /* 0xffffffd000587947 */ /* 0x000fea000383ffff */
.L_x_1068:
[----:B------:R-:W-:-:S04]  /*38d70*/  MOV R5, UR13 ;  /* 0x0000000d00057c02 */ /* 0x000fc80008000f00 */
[----:B------:R1:W1:Y:S03]  /*38d80*/  SYNCS.PHASECHK.TRANS64.TRYWAIT P2, [R5+URZ+0x88], R2 ;  /* 0x00008802050075a7 */ /* 0x000266000804017f */
[----:B-1----:R-:W-:Y:S05]  /*38d90*/  @!P2 NANOSLEEP.SYNCS 0x989680 ;  /* 0x009896800000a95d */ /* 0x002fea0003900000 */
[----:B------:R-:W1:Y:S02]  /*38da0*/  @!P2 SYNCS.PHASECHK.TRANS64 P2, [R5+URZ+0x88], R2 ;  /* 0x000088020500a5a7 */ /* 0x000e64000804007f */
[----:B-1----:R-:W-:Y:S05]  /*38db0*/  @!P2 BRA `(.L_x_1068) ;  /* 0xfffffffc00eca947 */ /* 0x002fea000383ffff */
[----:B------:R-:W-:Y:S05]  /*38dc0*/  BRA `(.L_x_1170) ;  /* 0xffffffd0009c7947 */ /* 0x000fea000383ffff */
.L_x_1074:
[----:B------:R-:W-:-:S04]  /*38dd0*/  MOV R5, UR13 ;  /* 0x0000000d00057c02 */ /* 0x000fc80008000f00 */
[----:B------:R1:W1:Y:S03]  /*38de0*/  SYNCS.PHASECHK.TRANS64.TRYWAIT P2, [R5+URZ+0x90], R2 ;  /* 0x00009002050075a7 */ /* 0x000266000804017f */
[----:B-1----:R-:W-:Y:S05]  /*38df0*/  @!P2 NANOSLEEP.SYNCS 0x989680 ;  /* 0x009896800000a95d */ /* 0x002fea0003900000 */
[----:B------:R-:W1:Y:S02]  /*38e00*/  @!P2 SYNCS.PHASECHK.TRANS64 P2, [R5+URZ+0x90], R2 ;  /* 0x000090020500a5a7 */ /* 0x000e64000804007f */
[----:B-1----:R-:W-:Y:S05]  /*38e10*/  @!P2 BRA `(.L_x_1074) ;  /* 0xfffffffc00eca947 */ /* 0x002fea000383ffff */
[----:B------:R-:W-:Y:S05]  /*38e20*/  BRA `(.L_x_1171) ;  /* 0xffffffd000e47947 */ /* 0x000fea000383ffff */
.L_x_1080:
[----:B------:R-:W-:-:S04]  /*38e30*/  MOV R5, UR13 ;  /* 0x0000000d00057c02 */ /* 0x000fc80008000f00 */
[----:B------:R1:W1:Y:S03]  /*38e40*/  SYNCS.PHASECHK.TRANS64.TRYWAIT P2, [R5+URZ+0x98], R2 ;  /* 0x00009802050075a7 */ /* 0x000266000804017f */
[----:B-1----:R-:W-:Y:S05]  /*38e50*/  @!P2 NANOSLEEP.SYNCS 0x989680 ;  /* 0x009896800000a95d */ /* 0x002fea0003900000 */
[----:B------:R-:W1:Y:S02]  /*38e60*/  @!P2 SYNCS.PHASECHK.TRANS64 P2, [R5+URZ+0x98], R2 ;  /* 0x000098020500a5a7 */ /* 0x000e64000804007f */
[----:B-1----:R-:W-:Y:S05]  /*38e70*/  @!P2 BRA `(.L_x_1080) ;  /* 0xfffffffc00eca947 */ /* 0x002fea000383ffff */
[----:B------:R-:W-:Y:S05]  /*38e80*/  BRA `(.L_x_1172) ;  /* 0xffffffd400287947 */ /* 0x000fea000383ffff */
.L_x_1086:
[----:B-1----:R-:W-:-:S04]  /*38e90*/  MOV R2, UR13 ;  /* 0x0000000d00027c02 */ /* 0x002fc80008000f00 */
[----:B------:R1:W1:Y:S03]  /*38ea0*/  SYNCS.PHASECHK.TRANS64.TRYWAIT P2, [R2+URZ+0x80], R3 ;  /* 0x00008003020075a7 */ /* 0x000266000804017f */
[----:B-1----:R-:W-:Y:S05]  /*38eb0*/  @!P2 NANOSLEEP.SYNCS 0x989680 ;  /* 0x009896800000a95d */ /* 0x002fea0003900000 */
[----:B------:R-:W1:Y:S02]  /*38ec0*/  @!P2 SYNCS.PHASECHK.TRANS64 P2, [R2+URZ+0x80], R3 ;  /* 0x000080030200a5a7 */ /* 0x000e64000804007f */
[----:B-1----:R-:W-:Y:S05]  /*38ed0*/  @!P2 BRA `(.L_x_1086) ;  /* 0xfffffffc00eca947 */ /* 0x002fea000383ffff */
[----:B------:R-:W-:Y:S05]  /*38ee0*/  BRA `(.L_x_1173) ;  /* 0xffffffd400707947 */ /* 0x000fea000383ffff */
.L_x_1092:
[----:B-1----:R-:W-:-:S04]  /*38ef0*/  MOV R2, UR13 ;  /* 0x0000000d00027c02 */ /* 0x002fc80008000f00 */
[----:B------:R1:W1:Y:S03]  /*38f00*/  SYNCS.PHASECHK.TRANS64.TRYWAIT P2, [R2+URZ+0x88], R3 ;  /* 0x00008803020075a7 */ /* 0x000266000804017f */
[----:B-1----:R-:W-:Y:S05]  /*38f10*/  @!P2 NANOSLEEP.SYNCS 0x989680 ;  /* 0x009896800000a95d */ /* 0x002fea0003900000 */
[----:B------:R-:W1:Y:S02]  /*38f20*/  @!P2 SYNCS.PHASECHK.TRANS64 P2, [R2+URZ+0x88], R3 ;  /* 0x000088030200a5a7 */ /* 0x000e64000804007f */
[----:B-1----:R-:W-:Y:S05]  /*38f30*/  @!P2 BRA `(.L_x_1092) ;  /* 0xfffffffc00eca947 */ /* 0x002fea000383ffff */
[----:B------:R-:W-:Y:S05]  /*38f40*/  BRA `(.L_x_1174) ;  /* 0xffffffd400b47947 */ /* 0x000fea000383ffff */
.L_x_1098:
[----:B-1----:R-:W-:-:S04]  /*38f50*/  MOV R2, UR13 ;  /* 0x0000000d00027c02 */ /* 0x002fc80008000f00 */
[----:B------:R1:W1:Y:S03]  /*38f60*/  SYNCS.PHASECHK.TRANS64.TRYWAIT P2, [R2+URZ+0x90], R3 ;  /* 0x00009003020075a7 */ /* 0x000266000804017f */
[----:B-1----:R-:W-:Y:S05]  /*38f70*/  @!P2 NANOSLEEP.SYNCS 0x989680 ;  /* 0x009896800000a95d */ /* 0x002fea0003900000 */
[----:B------:R-:W1:Y:S02]  /*38f80*/  @!P2 SYNCS.PHASECHK.TRANS64 P2, [R2+URZ+0x90], R3 ;  /* 0x000090030200a5a7 */ /* 0x000e64000804007f */
[----:B-1----:R-:W-:Y:S05]  /*38f90*/  @!P2 BRA `(.L_x_1098) ;  /* 0xfffffffc00eca947 */ /* 0x002fea000383ffff */
[----:B------:R-:W-:Y:S05]  /*38fa0*/  BRA `(.L_x_1175) ;  /* 0xffffffd400fc7947 */ /* 0x000fea000383ffff */
.L_x_1104:
[----:B-1----:R-:W-:-:S04]  /*38fb0*/  MOV R2, UR13 ;  /* 0x0000000d00027c02 */ /* 0x002fc80008000f00 */
[----:B------:R1:W1:Y:S03]  /*38fc0*/  SYNCS.PHASECHK.TRANS64.TRYWAIT P2, [R2+URZ+0x98], R3 ;  /* 0x00009803020075a7 */ /* 0x000266000804017f */
[----:B-1----:R-:W-:Y:S05]  /*38fd0*/  @!P2 NANOSLEEP.SYNCS 0x989680 ;  /* 0x009896800000a95d */ /* 0x002fea0003900000 */
[----:B------:R-:W1:Y:S02]  /*38fe0*/  @!P2 SYNCS.PHASECHK.TRANS64 P2, [R2+URZ+0x98], R3 ;  /* 0x000098030200a5a7 */ /* 0x000e64000804007f */
[----:B-1----:R-:W-:Y:S05]  /*38ff0*/  @!P2 BRA `(.L_x_1104) ;  /* 0xfffffffc00eca947 */ /* 0x002fea000383ffff */
[----:B------:R-:W-:Y:S05]  /*39000*/  BRA `(.L_x_1176) ;  /* 0xffffffd800407947 */ /* 0x000fea000383ffff */
.L_x_1116:
[----:B---3--:R3:W4:Y:S02]  /*39010*/  SYNCS.PHASECHK.TRANS64.TRYWAIT P0, [R0+URZ+0x80], R3 ;  /* 0x00008003000075a7 */ /* 0x008724000800017f */
[----:B----4-:R-:W-:Y:S05]  /*39020*/  @!P0 NANOSLEEP.SYNCS 0x989680 ;  /* 0x009896800000895d */ /* 0x010fea0003900000 */
[----:B------:R-:W4:Y:S02]  /*39030*/  @!P0 SYNCS.PHASECHK.TRANS64 P0, [R0+URZ+0x80], R3 ;  /* 0x00008003000085a7 */ /* 0x000f24000800007f */
[----:B----4-:R-:W-:Y:S05]  /*39040*/  @!P0 BRA `(.L_x_1116) ;  /* 0xfffffffc00f08947 */ /* 0x010fea000383ffff */
[----:B------:R-:W-:Y:S05]  /*39050*/  BRA `(.L_x_1177) ;  /* 0xffffffe000487947 */ /* 0x000fea000383ffff */
.L_x_1118:
[----:B----4-:R4:W1:Y:S02]  /*39060*/  SYNCS.PHASECHK.TRANS64.TRYWAIT P0, [R0+URZ+0x88], R3 ;  /* 0x00008803000075a7 */ /* 0x010864000800017f */
[----:B-1----:R-:W-:Y:S05]  /*39070*/  @!P0 NANOSLEEP.SYNCS 0x989680 ;  /* 0x009896800000895d */ /* 0x002fea0003900000 */
[----:B------:R-:W1:Y:S02]  /*39080*/  @!P0 SYNCS.PHASECHK.TRANS64 P0, [R0+URZ+0x88], R3 ;  /* 0x00008803000085a7 */ /* 0x000e64000800007f */
[----:B-1----:R-:W-:Y:S05]  /*39090*/  @!P0 BRA `(.L_x_1118) ;  /* 0xfffffffc00f08947 */ /* 0x002fea000383ffff */
[----:B------:R-:W-:Y:S05]  /*390a0*/  BRA `(.L_x_1178) ;  /* 0xffffffe000447947 */ /* 0x000fea000383ffff */
.L_x_1120:
[----:B------:R1:W1:Y:S02]  /*390b0*/  SYNCS.PHASECHK.TRANS64.TRYWAIT P0, [R0+URZ+0x90], R3 ;  /* 0x00009003000075a7 */ /* 0x000264000800017f */
[----:B-1----:R-:W-:Y:S05]  /*390c0*/  @!P0 NANOSLEEP.SYNCS 0x989680 ;  /* 0x009896800000895d */ /* 0x002fea0003900000 */
[----:B------:R-:W1:Y:S02]  /*390d0*/  @!P0 SYNCS.PHASECHK.TRANS64 P0, [R0+URZ+0x90], R3 ;  /* 0x00009003000085a7 */ /* 0x000e64000800007f */
[----:B-1----:R-:W-:Y:S05]  /*390e0*/  @!P0 BRA `(.L_x_1120) ;  /* 0xfffffffc00f08947 */ /* 0x002fea000383ffff */
[----:B------:R-:W-:Y:S05]  /*390f0*/  BRA `(.L_x_1179) ;  /* 0xffffffe000407947 */ /* 0x000fea000383ffff */
.L_x_1124:
[----:B------:R-:W-:Y:S01]  /*39100*/  BSSY B1, `(.L_x_1180) ;  /* 0x0000006000017945 */ /* 0x000fe20003800000 */
[----:B------:R-:W-:-:S07]  /*39110*/  MOV R15, 0xffffffff ;  /* 0xffffffff000f7802 */ /* 0x000fce0000000f00 */
[----:B------:R-:W-:Y:S05]  /*39120*/  WARPSYNC.COLLECTIVE R15, `(.L_x_1181) ;  /* 0x000000000f0c7348 */ /* 0x000fea0003c00000 */
[----:B------:R-:W-:Y:S02]  /*39130*/  ELECT P6, UR62, PT ;  /* 0x00000000003e782f */ /* 0x000fe400038c0000 */
[----:B------:R-:W-:Y:S01]  /*39140*/  MOV R14, UR62 ;  /* 0x0000003e000e7c02 */ /* 0x000fe20008000f00 */
[----:B------:R-:W-:Y:S10]  /*39150*/  ENDCOLLECTIVE ;  /* 0x000000000000791b */ /* 0x000ff40003800000 */
.L_x_1181:
[----:B------:R-:W-:Y:S05]  /*39160*/  BSYNC B1 ;  /* 0x0000000000017941 */ /* 0x000fea0003800000 */
.L_x_1180:
[----:B------:R-:W-:Y:S05]  /*39170*/  BRA `(.L_x_1182) ;  /* 0xffffffe000c07947 */ /* 0x000fea000383ffff */
.L_x_1127:
[----:B-1----:R1:W2:Y:S02]  /*39180*/  SYNCS.PHASECHK.TRANS64.TRYWAIT P0, [R12+URZ+0x30], R11 ;  /* 0x0000300b0c0075a7 */ /* 0x0022a4000800017f */
[----:B--2---:R-:W-:Y:S05]  /*39190*/  @!P0 NANOSLEEP.SYNCS 0x989680 ;  /* 0x009896800000895d */ /* 0x004fea0003900000 */
[----:B------:R-:W2:Y:S02]  /*391a0*/  @!P0 SYNCS.PHASECHK.TRANS64 P0, [R12+URZ+0x30], R11 ;  /* 0x0000300b0c0085a7 */ /* 0x000ea4000800007f */
[----:B--2---:R-:W-:Y:S05]  /*391b0*/  @!P0 BRA `(.L_x_1127) ;  /* 0xfffffffc00f08947 */ /* 0x004fea000383ffff */
[----:B------:R-:W-:Y:S05]  /*391c0*/  BRA `(.L_x_1183) ;  /* 0xffffffe000f87947 */ /* 0x000fea000383ffff */
.L_x_1135:
[----:B------:R-:W-:Y:S01]  /*391d0*/  BSSY B0, `(.L_x_1184) ;  /* 0x0000006000007945 */ /* 0x000fe20003800000 */
[----:B------:R-:W-:-:S07]  /*391e0*/  MOV R15, 0xffffffff ;  /* 0xffffffff000f7802 */ /* 0x000fce0000000f00 */
[----:B------:R-:W-:Y:S05]  /*391f0*/  WARPSYNC.COLLECTIVE R15, `(.L_x_1185) ;  /* 0x000000000f0c7348 */ /* 0x000fea0003c00000 */
[----:B------:R-:W-:Y:S02]  /*39200*/  ELECT P6, UR62, PT ;  /* 0x00000000003e782f */ /* 0x000fe400038c0000 */
[----:B------:R-:W-:Y:S01]  /*39210*/  MOV R14, UR62 ;  /* 0x0000003e000e7c02 */ /* 0x000fe20008000f00 */
[----:B------:R-:W-:Y:S10]  /*39220*/  ENDCOLLECTIVE ;  /* 0x000000000000791b */ /* 0x000ff40003800000 */
.L_x_1185:
[----:B------:R-:W-:Y:S05]  /*39230*/  BSYNC B0 ;  /* 0x0000000000007941 */ /* 0x000fea0003800000 */
.L_x_1184:
[----:B------:R-:W-:Y:S05]  /*39240*/  BRA `(.L_x_1186) ;  /* 0xffffffec00687947 */ /* 0x000fea000383ffff */
.L_x_1139:
[----:B-1----:R1:W2:Y:S02]  /*39250*/  SYNCS.PHASECHK.TRANS64.TRYWAIT P0, [R4+URZ], R3 ;  /* 0x00000003040075a7 */ /* 0x0022a4000800017f */
[----:B--2---:R-:W-:Y:S05]  /*39260*/  @!P0 NANOSLEEP.SYNCS 0x989680 ;  /* 0x009896800000895d */ /* 0x004fea0003900000 */
[----:B------:R-:W2:Y:S02]  /*39270*/  @!P0 SYNCS.PHASECHK.TRANS64 P0, [R4+URZ], R3 ;  /* 0x00000003040085a7 */ /* 0x000ea4000800007f */
[----:B--2---:R-:W-:Y:S05]  /*39280*/  @!P0 BRA `(.L_x_1139) ;  /* 0xfffffffc00f08947 */ /* 0x004fea000383ffff */
[----:B------:R-:W-:Y:S05]  /*39290*/  BRA `(.L_x_1187) ;  /* 0xffffffec00907947 */ /* 0x000fea000383ffff */
.L_x_1140:
[----:B-1----:R1:W2:Y:S02]  /*392a0*/  SYNCS.PHASECHK.TRANS64.TRYWAIT P0, [R3+URZ], R0 ;  /* 0x00000000030075a7 */ /* 0x0022a4000800017f */
[----:B--2---:R-:W-:Y:S05]  /*392b0*/  @!P0 NANOSLEEP.SYNCS 0x989680 ;  /* 0x009896800000895d */ /* 0x004fea0003900000 */
[----:B------:R-:W2:Y:S02]  /*392c0*/  @!P0 SYNCS.PHASECHK.TRANS64 P0, [R3+URZ], R0 ;  /* 0x00000000030085a7 */ /* 0x000ea4000800007f */
[----:B--2---:R-:W-:Y:S05]  /*392d0*/  @!P0 BRA `(.L_x_1140) ;  /* 0xfffffffc00f08947 */ /* 0x004fea000383ffff */
[----:B------:R-:W-:Y:S05]  /*392e0*/  BRA `(.L_x_1188) ;  /* 0xffffffec00a07947 */ /* 0x000fea000383ffff */
.L_x_1141:
[----:B-1----:R1:W2:Y:S02]  /*392f0*/  SYNCS.PHASECHK.TRANS64.TRYWAIT P0, [R3+URZ], R0 ;  /* 0x00000000030075a7 */ /* 0x0022a4000800017f */
[----:B--2---:R-:W-:Y:S05]  /*39300*/  @!P0 NANOSLEEP.SYNCS 0x989680 ;  /* 0x009896800000895d */ /* 0x004fea0003900000 */
[----:B------:R-:W2:Y:S02]  /*39310*/  @!P0 SYNCS.PHASECHK.TRANS64 P0, [R3+URZ], R0 ;  /* 0x00000000030085a7 */ /* 0x000ea4000800007f */
[----:B--2---:R-:W-:Y:S05]  /*39320*/  @!P0 BRA `(.L_x_1141) ;  /* 0xfffffffc00f08947 */ /* 0x004fea000383ffff */
[----:B------:R-:W-:Y:S05]  /*39330*/  BRA `(.L_x_1189) ;  /* 0xffffffec00b07947 */ /* 0x000fea000383ffff */
.L_x_1142:
[----:B-1----:R1:W2:Y:S02]  /*39340*/  SYNCS.PHASECHK.TRANS64.TRYWAIT P0, [R3+URZ], R0 ;  /* 0x00000000030075a7 */ /* 0x0022a4000800017f */
[----:B--2---:R-:W-:Y:S05]  /*39350*/  @!P0 NANOSLEEP.SYNCS 0x989680 ;  /* 0x009896800000895d */ /* 0x004fea0003900000 */
[----:B------:R-:W2:Y:S02]  /*39360*/  @!P0 SYNCS.PHASECHK.TRANS64 P0, [R3+URZ], R0 ;  /* 0x00000000030085a7 */ /* 0x000ea4000800007f */
[----:B--2---:R-:W-:Y:S05]  /*39370*/  @!P0 BRA `(.L_x_1142) ;  /* 0xfffffffc00f08947 */ /* 0x004fea000383ffff */
[----:B------:R-:W-:Y:S05]  /*39380*/  BRA `(.L_x_1190) ;  /* 0xffffffec00c07947 */ /* 0x000fea000383ffff */
.L_x_1143:
[----:B-1----:R1:W2:Y:S02]  /*39390*/  SYNCS.PHASECHK.TRANS64.TRYWAIT P0, [R3+URZ], R0 ;  /* 0x00000000030075a7 */ /* 0x0022a4000800017f */
[----:B--2---:R-:W-:Y:S05]  /*393a0*/  @!P0 NANOSLEEP.SYNCS 0x989680 ;  /* 0x009896800000895d */ /* 0x004fea0003900000 */
[----:B------:R-:W2:Y:S02]  /*393b0*/  @!P0 SYNCS.PHASECHK.TRANS64 P0, [R3+URZ], R0 ;  /* 0x00000000030085a7 */ /* 0x000ea4000800007f */
[----:B--2---:R-:W-:Y:S05]  /*393c0*/  @!P0 BRA `(.L_x_1143) ;  /* 0xfffffffc00f08947 */ /* 0x004fea000383ffff */
[----:B------:R-:W-:Y:S05]  /*393d0*/  BRA `(.L_x_1191) ;  /* 0xffffffec00d07947 */ /* 0x000fea000383ffff */
        .weak           $__internal_0_$__cuda_sm20_rcp_rn_f32_slowpath
        .type           $__internal_0_$__cuda_sm20_rcp_rn_f32_slowpath,@function
        .size           $__internal_0_$__cuda_sm20_rcp_rn_f32_slowpath,(.L_x_1197 - $__internal_0_$__cuda_sm20_rcp_rn_f32_slowpath)
$__internal_0_$__cuda_sm20_rcp_rn_f32_slowpath:
[----:B------:R-:W-:Y:S01]  /*393e0*/  SHF.L.U32 R8, R5, 0x1, RZ ;  /* 0x0000000105087819 */ /* 0x000fe200000006ff */
[----:B------:R-:W-:Y:S03]  /*393f0*/  BSSY B0, `(.L_x_1192) ;  /* 0x0000030000007945 */ /* 0x000fe60003800000 */
[----:B------:R-:W-:-:S04]  /*39400*/  SHF.R.U32.HI R8, RZ, 0x18, R8 ;  /* 0x00000018ff087819 */ /* 0x000fc80000011608 */
[----:B------:R-:W-:-:S13]  /*39410*/  ISETP.NE.U32.AND P2, PT, R8, RZ, PT ;  /* 0x000000ff0800720c */ /* 0x000fda0003f45070 */
[----:B------:R-:W-:Y:S05]  /*39420*/  @P2 BRA `(.L_x_1193) ;  /* 0x0000000000282947 */ /* 0x000fea0003800000 */
[----:B------:R-:W-:-:S04]  /*39430*/  SHF.L.U32 R8, R5, 0x1, RZ ;  /* 0x0000000105087819 */ /* 0x000fc800000006ff */
[----:B------:R-:W-:-:S13]  /*39440*/  ISETP.NE.AND P2, PT, R8, RZ, PT ;  /* 0x000000ff0800720c */ /* 0x000fda0003f45270 */
[----:B------:R-:W-:Y:S01]  /*39450*/  @P2 FFMA R56, R5, 1.84467440737095516160e+19, RZ ;  /* 0x5f80000005382823 */ /* 0x000fe200000000ff */
[----:B------:R-:W-:Y:S08]  /*39460*/  @!P2 MUFU.RCP R8, R5 ;  /* 0x000000050008a308 */ /* 0x000ff00000001000 */
[----:B------:R-:W1:Y:S02]  /*39470*/  @P2 MUFU.RCP R55, R56 ;  /* 0x0000003800372308 */ /* 0x000e640000001000 */
[----:B-1----:R-:W-:-:S04]  /*39480*/  @P2 FFMA R5, R56, R55, -1 ;  /* 0xbf80000038052423 */ /* 0x002fc80000000037 */
[----:B------:R-:W-:-:S04]  /*39490*/  @P2 FADD.FTZ R5, -R5, -RZ ;  /* 0x800000ff05052221 */ /* 0x000fc80000010100 */
[----:B------:R-:W-:-:S04]  /*394a0*/  @P2 FFMA R55, R55, R5, R55 ;  /* 0x0000000537372223 */ /* 0x000fc80000000037 */
[----:B------:R-:W-:Y:S01]  /*394b0*/  @P2 FFMA R8, R55, 1.84467440737095516160e+19, RZ ;  /* 0x5f80000037082823 */ /* 0x000fe200000000ff */
[----:B------:R-:W-:Y:S06]  /*394c0*/  BRA `(.L_x_1194) ;  /* 0x0000000000887947 */ /* 0x000fec0003800000 */
.L_x_1193:
[----:B------:R-:W-:-:S04]  /*394d0*/  IADD3 R58, R8, -0xfd, RZ ;  /* 0xffffff03083a7810 */ /* 0x000fc80007ffe0ff */
[----:B------:R-:W-:-:S13]  /*394e0*/  ISETP.GT.U32.AND P2, PT, R58, 0x1, PT ;  /* 0x000000013a00780c */ /* 0x000fda0003f44070 */
[----:B------:R-:W-:Y:S05]  /*394f0*/  @P2 BRA `(.L_x_1195) ;  /* 0x0000000000782947 */ /* 0x000fea0003800000 */
[----:B------:R-:W-:Y:S02]  /*39500*/  LOP3.LUT R56, R5, 0x7fffff, RZ, 0xc0, !PT ;  /* 0x007fffff05387812 */ /* 0x000fe400078ec0ff */
[----:B------:R-:W-:Y:S02]  /*39510*/  MOV R59, 0x3 ;  /* 0x00000003003b7802 */ /* 0x000fe40000000f00 */
[----:B------:R-:W-:Y:S02]  /*39520*/  LOP3.LUT R56, R56, 0x3f800000, RZ, 0xfc, !PT ;  /* 0x3f80000038387812 */ /* 0x000fe400078efcff */
[----:B------:R-:W-:Y:S02]  /*39530*/  SHF.L.U32 R59, R59, R58, RZ ;  /* 0x0000003a3b3b7219 */ /* 0x000fe400000006ff */
[----:B------:R-:W1:Y:S01]  /*39540*/  MUFU.RCP R55, R56 ;  /* 0x0000003800377308 */ /* 0x000e620000001000 */
[----:B------:R-:W-:Y:S01]  /*39550*/  IADD3 R8, R8, -0xfc, RZ ;  /* 0xffffff0408087810 */ /* 0x000fe20007ffe0ff */
[----:B-1----:R-:W-:-:S04]  /*39560*/  FFMA R57, R56, R55, -1 ;  /* 0xbf80000038397423 */ /* 0x002fc80000000037 */
[----:B------:R-:W-:-:S04]  /*39570*/  FADD.FTZ R57, -R57, -RZ ;  /* 0x800000ff39397221 */ /* 0x000fc80000010100 */
[CCC-:B------:R-:W-:Y:S01]  /*39580*/  FFMA.RM R56, R55.reuse, R57.reuse, R55.reuse ;  /* 0x0000003937387223 */ /* 0x1c0fe20000004037 */
[----:B------:R-:W-:-:S05]  /*39590*/  FFMA.RP R55, R55, R57, R55 ;  /* 0x0000003937377223 */ /* 0x000fca0000008037 */
[C---:B------:R-:W-:Y:S02]  /*395a0*/  FSETP.NEU.FTZ.AND P2, PT, R56.reuse, R55, PT ;  /* 0x000000373800720b */ /* 0x040fe40003f5d000 */
[----:B------:R-:W-:Y:S02]  /*395b0*/  LOP3.LUT R55, R56, 0x7fffff, RZ, 0xc0, !PT ;  /* 0x007fffff38377812 */ /* 0x000fe400078ec0ff */
[----:B------:R-:W-:Y:S02]  /*395c0*/  SEL R56, RZ, 0xffffffff, !P2 ;  /* 0xffffffffff387807 */ /* 0x000fe40005000000 */
[----:B------:R-:W-:Y:S02]  /*395d0*/  LOP3.LUT R55, R55, 0x800000, RZ, 0xfc, !PT ;  /* 0x0080000037377812 */ /* 0x000fe400078efcff */
[----:B------:R-:W-:Y:S02]  /*395e0*/  IADD3 R57, -R56, RZ, RZ ;  /* 0x000000ff38397210 */ /* 0x000fe40007ffe1ff */
[----:B------:R-:W-:-:S02]  /*395f0*/  LOP3.LUT R59, R59, R55, RZ, 0xc0, !PT ;  /* 0x000000373b3b7212 */ /* 0x000fc400078ec0ff */
[-C--:B------:R-:W-:Y:S02]  /*39600*/  LOP3.LUT P3, RZ, R57, R58.reuse, R55, 0xf8, !PT ;  /* 0x0000003a39ff7212 */ /* 0x080fe4000786f837 */
[----:B------:R-:W-:Y:S02]  /*39610*/  SHF.R.U32.HI R56, RZ, R58, R59 ;  /* 0x0000003aff387219 */ /* 0x000fe4000001163b */
[----:B------:R-:W-:Y:S02]  /*39620*/  SHF.R.U32.HI R8, RZ, R8, R55 ;  /* 0x00000008ff087219 */ /* 0x000fe40000011637 */
[C---:B------:R-:W-:Y:S02]  /*39630*/  LOP3.LUT P2, RZ, R56.reuse, 0x1, RZ, 0xc0, !PT ;  /* 0x0000000138ff7812 */ /* 0x040fe4000784c0ff */
[----:B------:R-:W-:-:S04]  /*39640*/  LOP3.LUT P4, RZ, R56, 0x2, RZ, 0xc0, !PT ;  /* 0x0000000238ff7812 */ /* 0x000fc8000788c0ff */
[----:B------:R-:W-:Y:S02]  /*39650*/  PLOP3.LUT P2, PT, P2, P3, P4, 0xe0, 0x0 ;  /* 0x000000000000781c */ /* 0x000fe40001747c40 */
[----:B------:R-:W-:Y:S02]  /*39660*/  LOP3.LUT P3, RZ, R5, 0x7fffff, RZ, 0xc0, !PT ;  /* 0x007fffff05ff7812 */ /* 0x000fe4000786c0ff */
[----:B------:R-:W-:-:S04]  /*39670*/  SEL R55, RZ, 0x1, !P2 ;  /* 0x00000001ff377807 */ /* 0x000fc80005000000 */
[----:B------:R-:W-:-:S04]  /*39680*/  IADD3 R55, -R55, RZ, RZ ;  /* 0x000000ff37377210 */ /* 0x000fc80007ffe1ff */
[----:B------:R-:W-:-:S13]  /*39690*/  ISETP.GE.AND P2, PT, R55, RZ, PT ;  /* 0x000000ff3700720c */ /* 0x000fda0003f46270 */
[----:B------:R-:W-:-:S04]  /*396a0*/  @!P2 IADD3 R8, R8, 0x1, RZ ;  /* 0x000000010808a810 */ /* 0x000fc80007ffe0ff */
[----:B------:R-:W-:-:S04]  /*396b0*/  @!P3 SHF.L.U32 R8, R8, 0x1, RZ ;  /* 0x000000010808b819 */ /* 0x000fc800000006ff */
[----:B------:R-:W-:Y:S01]  /*396c0*/  LOP3.LUT R8, R8, 0x80000000, R5, 0xf8, !PT ;  /* 0x8000000008087812 */ /* 0x000fe200078ef805 */
[----:B------:R-:W-:Y:S06]  /*396d0*/  BRA `(.L_x_1194) ;  /* 0x0000000000047947 */ /* 0x000fec0003800000 */
.L_x_1195:
[----:B------:R1:W2:Y:S02]  /*396e0*/  MUFU.RCP R8, R5 ;  /* 0x0000000500087308 */ /* 0x0002a40000001000 */
.L_x_1194:
[----:B------:R-:W-:Y:S05]  /*396f0*/  BSYNC B0 ;  /* 0x0000000000007941 */ /* 0x000fea0003800000 */
.L_x_1192:
[----:B-1----:R-:W-:-:S04]  /*39700*/  MOV R5, 0x0 ;  /* 0x0000000000057802 */ /* 0x002fc80000000f00 */
[----:B--2---:R-:W-:Y:S05]  /*39710*/  RET.REL.NODEC R4 `(_ZN7cutlass13device_kernelINS_4gemm6kernel13GemmUniversalIN4cute5tupleIJiiiiEEENS1_10collective13CollectiveMmaINS1_37MainloopSm90TmaGmmaWarpSpecializedFP8ILi6ENS5_IJNS4_1CILi2EEENSA_ILi1EEESC_EEENS1_35KernelTmaWarpSpecializedCooperativeEEENS5_IJNSA_ILi256EEESG_NSA_ILi64EEEEEENS_12float_e4m3_tENS5_IJlSC_lEEESJ_SK_NS4_8TiledMMAINS4_8MMA_AtomIJNS4_4SM904GMMA31MMA_64x256x32_F32E4M3E4M3_SS_TNILNSO_7ScaleInE1ELSQ_1EEEEEENS4_6LayoutISD_NS5_IJSC_NSA_ILi0EEESU_EEEEENS5_IJNS4_10UnderscoreESX_SX_EEEEENS4_13SM90_TMA_LOADENS4_14ComposedLayoutINS4_7SwizzleILi2ELi4ELi3EEENS4_18smem_ptr_flag_bitsILi8EEENST_INS5_IJNSA_ILi8EEESH_EEENS5_IJSH_SC_EEEEEEEvNS4_8identityENS4_23SM90_TMA_LOAD_MULTICASTES1A_vS1B_EENS_8epilogue10collective18CollectiveEpilogueINS1E_22Sm90TmaWarpSpecializedILi4ELi2ELi16ELb0ELb0EEEJSI_NS5_IJNSA_ILi128EEENSA_ILi32EEEEEESJ_SK_SJ_SK_NS1E_6fusion15FusionCallbacksIS1I_NS1M_13LinCombEltActINS1E_6thread4SiLuESJ_fSJ_fLNS_15FloatRoundStyleE2EEESI_S1L_JEEES10_NS11_INS12_ILi1ELi4ELi3EEES15_NST_INS5_IJS16_S1K_EEENS5_IJS1K_SC_EEEEEEENS4_39AutoVectorizingCopyWithAssumedAlignmentILi128EEENS4_14SM90_TMA_STOREES1Y_S20_NS4_9Copy_AtomIJNS4_17SM90_U32x4_STSM_NENS_6half_tEEEEvEEEvvEEEEvNT_6ParamsE) ;  /* 0xfffffc6804387950 */ /* 0x004fea0003c3ffff */
.L_x_1196:
[----:B------:R-:W-:-:S00]  /*39720*/  BRA `(.L_x_1196) ;  /* 0xfffffffc00fc7947 */ /* 0x000fc0000383ffff */
[----:B------:R-:W-:-:S00]  /*39730*/  NOP ;  /* 0x0000000000007918 */ /* 0x000fc00000000000 */
        /* <DEDUP_REMOVED lines=12> */
.L_x_1197:


//--------------------- .nv.global.init           --------------------------
	.section	.nv.global.init,"aw",@progbits
.nv.global.init:
	.type		$str$24,@object
	.size		$str$24,($str$25 - $str$24)
$str$24:
        /*0000*/ 	.byte	0x28, 0x61, 0x64, 0x64, 0x72, 0x65, 0x73, 0x73, 0x20, 0x26, 0x20, 0x6d, 0x61, 0x73, 0x6b, 0x29
        /*0010*/ 	.byte	0x20, 0x3d, 0x3d, 0x20, 0x30, 0x00
	.type		$str$25,@object
	.size		$str$25,(__unnamed_1 - $str$25)
$str$25:
        /*0016*/ 	.byte	0x2f, 0x74, 0x6d, 0x70, 0x2f, 0x63, 0x75, 0x74, 0x6c, 0x61, 0x73, 0x73, 0x5f, 0x73, 0x77, 0x65
        /*0026*/ 	.byte	0x65, 0x70, 0x5f, 0x73, 0x72, 0x63, 0x2f, 0x69, 0x6e, 0x63, 0x6c, 0x75, 0x64, 0x65, 0x2f, 0x63
        /*0036*/ 	.byte	0x75, 0x74, 0x65, 0x2f, 0x70, 0x6f, 0x69, 0x6e, 0x74, 0x65, 0x72, 0x5f, 0x66, 0x6c, 0x61, 0x67
        /*0046*/ 	.byte	0x67, 0x65, 0x64, 0x2e, 0x68, 0x70, 0x70, 0x00
	.type		__unnamed_1,@object
	.size		__unnamed_1,(__unnamed_2 - __unnamed_1)
__unnamed_1:
        /* <DEDUP_REMOVED lines=28> */
        /*020e*/ 	.byte	0x3a, 0x43, 0x3c, 0x34, 0x30, 0x39, 0x36, 0x3e, 0x3e, 0x3e, 0x3e, 0x3e, 0x5d, 0x00
	.type		__unnamed_2,@object
	.size		__unnamed_2,(.L_1 - __unnamed_2)
__unnamed_2:
        /* <DEDUP_REMOVED lines=29> */
.L_1:


//--------------------- .nv.shared._ZN7cutlass13device_kernelINS_4gemm6kernel13GemmUniversalIN4cute5tupleIJiiiiEEENS1_10collective13CollectiveMmaINS1_37MainloopSm90TmaGmmaWarpSpecializedFP8ILi6ENS5_IJNS4_1CILi2EEENSA_ILi1EEESC_EEENS1_35KernelTmaWarpSpecializedCooperativeEEENS5_IJNSA_ILi256EEESG_NSA_ILi64EEEEEENS_12float_e4m3_tENS5_IJlSC_lEEESJ_SK_NS4_8TiledMMAINS4_8MMA_AtomIJNS4_4SM904GMMA31MMA_64x256x32_F32E4M3E4M3_SS_TNILNSO_7ScaleInE1ELSQ_1EEEEEENS4_6LayoutISD_NS5_IJSC_NSA_ILi0EEESU_EEEEENS5_IJNS4_10UnderscoreESX_SX_EEEEENS4_13SM90_TMA_LOADENS4_14ComposedLayoutINS4_7SwizzleILi2ELi4ELi3EEENS4_18smem_ptr_flag_bitsILi8EEENST_INS5_IJNSA_ILi8EEESH_EEENS5_IJSH_SC_EEEEEEEvNS4_8identityENS4_23SM90_TMA_LOAD_MULTICASTES1A_vS1B_EENS_8epilogue10collective18CollectiveEpilogueINS1E_22Sm90TmaWarpSpecializedILi4ELi2ELi16ELb0ELb0EEEJSI_NS5_IJNSA_ILi128EEENSA_ILi32EEEEEESJ_SK_SJ_SK_NS1E_6fusion15FusionCallbacksIS1I_NS1M_13LinCombEltActINS1E_6thread4SiLuESJ_fSJ_fLNS_15FloatRoundStyleE2EEESI_S1L_JEEES10_NS11_INS12_ILi1ELi4ELi3EEES15_NST_INS5_IJS16_S1K_EEENS5_IJS1K_SC_EEEEEEENS4_39AutoVectorizingCopyWithAssumedAlignmentILi128EEENS4_14SM90_TMA_STOREES1Y_S20_NS4_9Copy_AtomIJNS4_17SM90_U32x4_STSM_NENS_6half_tEEEEvEEEvvEEEEvNT_6ParamsE --------------------------
	.section	.nv.shared._ZN7cutlass13device_kernelINS_4gemm6kernel13GemmUniversalIN4cute5tupleIJiiiiEEENS1_10collective13CollectiveMmaINS1_37MainloopSm90TmaGmmaWarpSpecializedFP8ILi6ENS5_IJNS4_1CILi2EEENSA_ILi1EEESC_EEENS1_35KernelTmaWarpSpecializedCooperativeEEENS5_IJNSA_ILi256EEESG_NSA_ILi64EEEEEENS_12float_e4m3_tENS5_IJlSC_lEEESJ_SK_NS4_8TiledMMAINS4_8MMA_AtomIJNS4_4SM904GMMA31MMA_64x256x32_F32E4M3E4M3_SS_TNILNSO_7ScaleInE1ELSQ_1EEEEEENS4_6LayoutISD_NS5_IJSC_NSA_ILi0EEESU_EEEEENS5_IJNS4_10UnderscoreESX_SX_EEEEENS4_13SM90_TMA_LOADENS4_14ComposedLayoutINS4_7SwizzleILi2ELi4ELi3EEENS4_18smem_ptr_flag_bitsILi8EEENST_INS5_IJNSA_ILi8EEESH_EEENS5_IJSH_SC_EEEEEEEvNS4_8identityENS4_23SM90_TMA_LOAD_MULTICASTES1A_vS1B_EENS_8epilogue10collective18CollectiveEpilogueINS1E_22Sm90TmaWarpSpecializedILi4ELi2ELi16ELb0ELb0EEEJSI_NS5_IJNSA_ILi128EEENSA_ILi32EEEEEESJ_SK_SJ_SK_NS1E_6fusion15FusionCallbacksIS1I_NS1M_13LinCombEltActINS1E_6thread4SiLuESJ_fSJ_fLNS_15FloatRoundStyleE2EEESI_S1L_JEEES10_NS11_INS12_ILi1ELi4ELi3EEES15_NST_INS5_IJS16_S1K_EEENS5_IJS1K_SC_EEEEEEENS4_39AutoVectorizingCopyWithAssumedAlignmentILi128EEENS4_14SM90_TMA_STOREES1Y_S20_NS4_9Copy_AtomIJNS4_17SM90_U32x4_STSM_NENS_6half_tEEEEvEEEvvEEEEvNT_6ParamsE,"aw",@nobits
	.sectionflags	@""
	.align	16
	.zero		1024


//--------------------- .nv.shared.reserved.0     --------------------------
	.section	.nv.shared.reserved.0,"aw",@nobits
	.weak		__nv_reservedSMEM_offset_0_alias
	.size		__nv_reservedSMEM_offset_0_alias, 0, 0
	.other		__nv_reservedSMEM_offset_0_alias,@"STO_CUDA_RESERVED_SHARED STV_DEFAULT"
__nv_reservedSMEM_offset_0_alias:
	.zero		0


//--------------------- .nv.global                --------------------------
	.section	.nv.global,"aw",@nobits
.nv.global:
	.type		_ZN39_INTERNAL_2f811e5b_4_k_cu_3bd68d79_27894cute1_E,@object
	.size		_ZN39_INTERNAL_2f811e5b_4_k_cu_3bd68d79_27894cute1_E,(_ZN39_INTERNAL_2f811e5b_4_k_cu_3bd68d79_27894cuda3std3__45__cpo6cbeginE - _ZN39_INTERNAL_2f811e5b_4_k_cu_3bd68d79_27894cute1_E)
_ZN39_INTERNAL_2f811e5b_4_k_cu_3bd68d79_27894cute1_E:
	.zero		1
	.type		_ZN39_INTERNAL_2f811e5b_4_k_cu_3bd68d79_27894cuda3std3__45__cpo6cbeginE,@object
	.size		_ZN39_INTERNAL_2f811e5b_4_k_cu_3bd68d79_27894cuda3std3__45__cpo6cbeginE,(_ZN39_INTERNAL_2f811e5b_4_k_cu_3bd68d79_27894cuda3std3__48in_placeE - _ZN39_INTERNAL_2f811e5b_4_k_cu_3bd68d79_27894cuda3std3__45__cpo6cbeginE)
_ZN39_INTERNAL_2f811e5b_4_k_cu_3bd68d79_27894cuda3std3__45__cpo6cbeginE:
	.zero		1
	.type		_ZN39_INTERNAL_2f811e5b_4_k_cu_3bd68d79_27894cuda3std3__48in_placeE,@object
	.size		_ZN39_INTERNAL_2f811e5b_4_k_cu_3bd68d79_27894cuda3std3__48in_placeE,(_ZN39_INTERNAL_2f811e5b_4_k_cu_3bd68d79_27894cuda3std6ranges3__45__cpo9iter_moveE - _ZN39_INTERNAL_2f811e5b_4_k_cu_3bd68d79_27894cuda3std3__48in_placeE)
_ZN39_INTERNAL_2f811e5b_4_k_cu_3bd68d79_27894cuda3std3__48in_placeE:
	.zero		1
	.type		_ZN39_INTERNAL_2f811e5b_4_k_cu_3bd68d79_27894cuda3std6ranges3__45__cpo9iter_moveE,@object
	.size		_ZN39_INTERNAL_2f811e5b_4_k_cu_3bd68d79_27894cuda3std6ranges3__45__cpo9iter_moveE,(_ZN39_INTERNAL_2f811e5b_4_k_cu_3bd68d79_27894cuda3std3__45__cpo5beginE - _ZN39_INTERNAL_2f811e5b_4_k_cu_3bd68d79_27894cuda3std6ranges3__45__cpo9iter_moveE)
_ZN39_INTERNAL_2f811e5b_4_k_cu_3bd68d79_27894cuda3std6ranges3__45__cpo9iter_moveE:
	.zero		1
	.type		_ZN39_INTERNAL_2f811e5b_4_k_cu_3bd68d79_27894cuda3std3__45__cpo5beginE,@object
	.size		_ZN39_INTERNAL_2f811e5b_4_k_cu_3bd68d79_27894cuda3std3__45__cpo5beginE,(_ZN39_INTERNAL_2f811e5b_4_k_cu_3bd68d79_27894cuda3std3__441_GLOBAL__N__2f811e5b_4_k_cu_3bd68d79_27896ignoreE - _ZN39_INTERNAL_2f811e5b_4_k_cu_3bd68d79_27894cuda3std3__45__cpo5beginE)
_ZN39_INTERNAL_2f811e5b_4_k_cu_3bd68d79_27894cuda3std3__45__cpo5beginE:
	.zero		1
	.type		_ZN39_INTERNAL_2f811e5b_4_k_cu_3bd68d79_27894cuda3std3__441_GLOBAL__N__2f811e5b_4_k_cu_3bd68d79_27896ignoreE,@object
	.size		_ZN39_INTERNAL_2f811e5b_4_k_cu_3bd68d79_27894cuda3std3__441_GLOBAL__N__2f811e5b_4_k_cu_3bd68d79_27896ignoreE,(_ZN39_INTERNAL_2f811e5b_4_k_cu_3bd68d79_27894cute7productE - _ZN39_INTERNAL_2f811e5b_4_k_cu_3bd68d79_27894cuda3std3__441_GLOBAL__N__2f811e5b_4_k_cu_3bd68d79_27896ignoreE)
_ZN39_INTERNAL_2f811e5b_4_k_cu_3bd68d79_27894cuda3std3__441_GLOBAL__N__2f811e5b_4_k_cu_3bd68d79_27896ignoreE:
	.zero		1
	.type		_ZN39_INTERNAL_2f811e5b_4_k_cu_3bd68d79_27894cute7productE,@object
	.size		_ZN39_INTERNAL_2f811e5b_4_k_cu_3bd68d79_27894cute7productE,(_ZN39_INTERNAL_2f811e5b_4_k_cu_3bd68d79_27894cuda3std3__45__cpo3endE - _ZN39_INTERNAL_2f811e5b_4_k_cu_3bd68d79_27894cute7productE)
_ZN39_INTERNAL_2f811e5b_4_k_cu_3bd68d79_27894cute7productE:
	.zero		1
	.type		_ZN39_INTERNAL_2f811e5b_4_k_cu_3bd68d79_27894cuda3std3__45__cpo3endE,@object
	.size		_ZN39_INTERNAL_2f811e5b_4_k_cu_3bd68d79_27894cuda3std3__45__cpo3endE,(_ZN39_INTERNAL_2f811e5b_4_k_cu_3bd68d79_27894cuda3std3__419piecewise_constructE - _ZN39_INTERNAL_2f811e5b_4_k_cu_3bd68d79_27894cuda3std3__45__cpo3endE)
_ZN39_INTERNAL_2f811e5b_4_k_cu_3bd68d79_27894cuda3std3__45__cpo3endE:
	.zero		1
	.type		_ZN39_INTERNAL_2f811e5b_4_k_cu_3bd68d79_27894cuda3std3__419piecewise_constructE,@object
	.size		_ZN39_INTERNAL_2f811e5b_4_k_cu_3bd68d79_27894cuda3std3__419piecewise_constructE,(_ZN39_INTERNAL_2f811e5b_4_k_cu_3bd68d79_27894cuda3std3__45__cpo4cendE - _ZN39_INTERNAL_2f811e5b_4_k_cu_3bd68d79_27894cuda3std3__419piecewise_constructE)
_ZN39_INTERNAL_2f811e5b_4_k_cu_3bd68d79_27894cuda3std3__419piecewise_constructE:
	.zero		1
	.type		_ZN39_INTERNAL_2f811e5b_4_k_cu_3bd68d79_27894cuda3std3__45__cpo4cendE,@object
	.size		_ZN39_INTERNAL_2f811e5b_4_k_cu_3bd68d79_27894cuda3std3__45__cpo4cendE,(_ZN39_INTERNAL_2f811e5b_4_k_cu_3bd68d79_27894cuda3std6ranges3__45__cpo4swapE - _ZN39_INTERNAL_2f811e5b_4_k_cu_3bd68d79_27894cuda3std3__45__cpo4cendE)
_ZN39_INTERNAL_2f811e5b_4_k_cu_3bd68d79_27894cuda3std3__45__cpo4cendE:
	.zero		1
	.type		_ZN39_INTERNAL_2f811e5b_4_k_cu_3bd68d79_27894cuda3std6ranges3__45__cpo4swapE,@object
	.size		_ZN39_INTERNAL_2f811e5b_4_k_cu_3bd68d79_27894cuda3std6ranges3__45__cpo4swapE,(.L_9 - _ZN39_INTERNAL_2f811e5b_4_k_cu_3bd68d79_27894cuda3std6ranges3__45__cpo4swapE)
_ZN39_INTERNAL_2f811e5b_4_k_cu_3bd68d79_27894cuda3std6ranges3__45__cpo4swapE:
	.zero		1
.L_9:


//--------------------- .nv.constant0._ZN7cutlass13device_kernelINS_4gemm6kernel13GemmUniversalIN4cute5tupleIJiiiiEEENS1_10collective13CollectiveMmaINS1_37MainloopSm90TmaGmmaWarpSpecializedFP8ILi6ENS5_IJNS4_1CILi2EEENSA_ILi1EEESC_EEENS1_35KernelTmaWarpSpecializedCooperativeEEENS5_IJNSA_ILi256EEESG_NSA_ILi64EEEEEENS_12float_e4m3_tENS5_IJlSC_lEEESJ_SK_NS4_8TiledMMAINS4_8MMA_AtomIJNS4_4SM904GMMA31MMA_64x256x32_F32E4M3E4M3_SS_TNILNSO_7ScaleInE1ELSQ_1EEEEEENS4_6LayoutISD_NS5_IJSC_NSA_ILi0EEESU_EEEEENS5_IJNS4_10UnderscoreESX_SX_EEEEENS4_13SM90_TMA_LOADENS4_14ComposedLayoutINS4_7SwizzleILi2ELi4ELi3EEENS4_18smem_ptr_flag_bitsILi8EEENST_INS5_IJNSA_ILi8EEESH_EEENS5_IJSH_SC_EEEEEEEvNS4_8identityENS4_23SM90_TMA_LOAD_MULTICASTES1A_vS1B_EENS_8epilogue10collective18CollectiveEpilogueINS1E_22Sm90TmaWarpSpecializedILi4ELi2ELi16ELb0ELb0EEEJSI_NS5_IJNSA_ILi128EEENSA_ILi32EEEEEESJ_SK_SJ_SK_NS1E_6fusion15FusionCallbacksIS1I_NS1M_13LinCombEltActINS1E_6thread4SiLuESJ_fSJ_fLNS_15FloatRoundStyleE2EEESI_S1L_JEEES10_NS11_INS12_ILi1ELi4ELi3EEES15_NST_INS5_IJS16_S1K_EEENS5_IJS1K_SC_EEEEEEENS4_39AutoVectorizingCopyWithAssumedAlignmentILi128EEENS4_14SM90_TMA_STOREES1Y_S20_NS4_9Copy_AtomIJNS4_17SM90_U32x4_STSM_NENS_6half_tEEEEvEEEvvEEEEvNT_6ParamsE --------------------------
	.section	.nv.constant0._ZN7cutlass13device_kernelINS_4gemm6kernel13GemmUniversalIN4cute5tupleIJiiiiEEENS1_10collective13CollectiveMmaINS1_37MainloopSm90TmaGmmaWarpSpecializedFP8ILi6ENS5_IJNS4_1CILi2EEENSA_ILi1EEESC_EEENS1_35KernelTmaWarpSpecializedCooperativeEEENS5_IJNSA_ILi256EEESG_NSA_ILi64EEEEEENS_12float_e4m3_tENS5_IJlSC_lEEESJ_SK_NS4_8TiledMMAINS4_8MMA_AtomIJNS4_4SM904GMMA31MMA_64x256x32_F32E4M3E4M3_SS_TNILNSO_7ScaleInE1ELSQ_1EEEEEENS4_6LayoutISD_NS5_IJSC_NSA_ILi0EEESU_EEEEENS5_IJNS4_10UnderscoreESX_SX_EEEEENS4_13SM90_TMA_LOADENS4_14ComposedLayoutINS4_7SwizzleILi2ELi4ELi3EEENS4_18smem_ptr_flag_bitsILi8EEENST_INS5_IJNSA_ILi8EEESH_EEENS5_IJSH_SC_EEEEEEEvNS4_8identityENS4_23SM90_TMA_LOAD_MULTICASTES1A_vS1B_EENS_8epilogue10collective18CollectiveEpilogueINS1E_22Sm90TmaWarpSpecializedILi4ELi2ELi16ELb0ELb0EEEJSI_NS5_IJNSA_ILi128EEENSA_ILi32EEEEEESJ_SK_SJ_SK_NS1E_6fusion15FusionCallbacksIS1I_NS1M_13LinCombEltActINS1E_6thread4SiLuESJ_fSJ_fLNS_15FloatRoundStyleE2EEESI_S1L_JEEES10_NS11_INS12_ILi1ELi4ELi3EEES15_NST_INS5_IJS16_S1K_EEENS5_IJS1K_SC_EEEEEEENS4_39AutoVectorizingCopyWithAssumedAlignmentILi128EEENS4_14SM90_TMA_STOREES1Y_S20_NS4_9Copy_AtomIJNS4_17SM90_U32x4_STSM_NENS_6half_tEEEEvEEEvvEEEEvNT_6ParamsE,"a",@progbits
	.sectionflags	@""
	.align	4
.nv.constant0._ZN7cutlass13device_kernelINS_4gemm6kernel13GemmUniversalIN4cute5tupleIJiiiiEEENS1_10collective13CollectiveMmaINS1_37MainloopSm90TmaGmmaWarpSpecializedFP8ILi6ENS5_IJNS4_1CILi2EEENSA_ILi1EEESC_EEENS1_35KernelTmaWarpSpecializedCooperativeEEENS5_IJNSA_ILi256EEESG_NSA_ILi64EEEEEENS_12float_e4m3_tENS5_IJlSC_lEEESJ_SK_NS4_8TiledMMAINS4_8MMA_AtomIJNS4_4SM904GMMA31MMA_64x256x32_F32E4M3E4M3_SS_TNILNSO_7ScaleInE1ELSQ_1EEEEEENS4_6LayoutISD_NS5_IJSC_NSA_ILi0EEESU_EEEEENS5_IJNS4_10UnderscoreESX_SX_EEEEENS4_13SM90_TMA_LOADENS4_14ComposedLayoutINS4_7SwizzleILi2ELi4ELi3EEENS4_18smem_ptr_flag_bitsILi8EEENST_INS5_IJNSA_ILi8EEESH_EEENS5_IJSH_SC_EEEEEEEvNS4_8identityENS4_23SM90_TMA_LOAD_MULTICASTES1A_vS1B_EENS_8epilogue10collective18CollectiveEpilogueINS1E_22Sm90TmaWarpSpecializedILi4ELi2ELi16ELb0ELb0EEEJSI_NS5_IJNSA_ILi128EEENSA_ILi32EEEEEESJ_SK_SJ_SK_NS1E_6fusion15FusionCallbacksIS1I_NS1M_13LinCombEltActINS1E_6thread4SiLuESJ_fSJ_fLNS_15FloatRoundStyleE2EEESI_S1L_JEEES10_NS11_INS12_ILi1ELi4ELi3EEES15_NST_INS5_IJS16_S1K_EEENS5_IJS1K_SC_EEEEEEENS4_39AutoVectorizingCopyWithAssumedAlignmentILi128EEENS4_14SM90_TMA_STOREES1Y_S20_NS4_9Copy_AtomIJNS4_17SM90_U32x4_STSM_NENS_6half_tEEEEvEEEvvEEEEvNT_6ParamsE:
	.zero		2432


//--------------------- SYMBOLS --------------------------

	.type		.nv.reservedSmem.offset0,@object
	.size		.nv.reservedSmem.offset0,0x4
	.type		__assertfail,@function
